def attn_fwd(
    Q,
    K,
    V,
    Out,
    Lse,
    sm_scale,
    stride_qz,
    stride_qh,
    stride_qm,
    stride_qk,
    stride_kz,
    stride_kh,
    stride_kn,
    stride_kk,
    stride_vz,
    stride_vh,
    stride_vn,
    stride_vk,
    stride_oz,
    stride_oh,
    stride_om,
    stride_ok,
    seqlen_q,
    seqlen_k,
    BLOCK_M: tl.constexpr,
    BLOCK_N: tl.constexpr,
    HEAD_DIM: tl.constexpr,
    CAUSAL: tl.constexpr,
):
    start_m = tl.program_id(0)
    off_hz = tl.program_id(1)
    q_off = off_hz * stride_qh
    k_off = off_hz * stride_kh
    v_off = off_hz * stride_vh
    offs_m = start_m * BLOCK_M + tl.arange(0, BLOCK_M)
    offs_d = tl.arange(0, HEAD_DIM)
    offs_n = tl.arange(0, BLOCK_N)
    q_ptrs = Q + q_off + offs_m[:, None] * stride_qm + offs_d[None, :] * stride_qk
    k_ptrs = K + k_off + offs_d[:, None] * stride_kk + offs_n[None, :] * stride_kn
    v_ptrs = V + v_off + offs_n[:, None] * stride_vn + offs_d[None, :] * stride_vk
    m_i = tl.full([BLOCK_M], float("-inf"), dtype=tl.float32)
    l_i = tl.zeros([BLOCK_M], dtype=tl.float32) + 1.0
    acc = tl.zeros([BLOCK_M, HEAD_DIM], dtype=tl.float32)
    q = tl.load(q_ptrs)
    acc, l_i, m_i = _attn_fwd_inner(
        acc,
        l_i,
        m_i,
        q,
        k_ptrs,
        v_ptrs,
        sm_scale,
        stride_kn,
        stride_vn,
        start_m,
        seqlen_k,
        BLOCK_M,
        BLOCK_N,
        HEAD_DIM,
        CAUSAL,
    )
    acc = acc / l_i[:, None]
    lse = m_i + tl.math.log2(l_i) / 1.4426950408889634
    o_ptrs = (
        Out
        + off_hz * stride_oh
        + offs_m[:, None] * stride_om
        + offs_d[None, :] * stride_ok
    )
    tl.store(o_ptrs, acc.to(Out.dtype.element_ty))
    tl.store(Lse + off_hz * seqlen_q + offs_m, lse)

# config = {"BLOCK_M": 32, "BLOCK_N": 32, "HEAD_DIM": 512, "arch": "sm_80", "causal": false, "dtype": "fp16", "num_stages": 3, "num_warps": 4}
# arch = sm_80


// ===== COMPILED SASS (sm_80) =====

	.target	sm_80

	.elftype	@"ET_EXEC"


//--------------------- .note.nv.tkinfo           --------------------------
	.section	.note.nv.tkinfo,"",@"SHT_NOTE"
	.sectionflags	@"SHF_NOTE_NV_TKINFO"
	.tkinfo
        /*0018*/ 	.word	0x00000002
        /*0030*/ 	.string	""
        /*0030*/ 	.string	"ptxas"
        /*0030*/ 	.string	"Cuda compilation tools, release 13.0, V13.0.88"
        /*0030*/ 	.string	"Build cuda_13.0.r13.0/compiler.36424714_0"
        /*0030*/ 	.string	"-v  -suppress-debug-info  -lineinfo  -arch sm_80 "



//--------------------- .note.nv.cuinfo           --------------------------
	.section	.note.nv.cuinfo,"",@"SHT_NOTE"
	.sectionflags	@"SHF_NOTE_NV_CUINFO"
        /*0018*/ 	.short	0x0002
        /*001a*/ 	.short	0x0050
        /*001c*/ 	.short	0x0082
	.zero		2


//--------------------- .nv.info                  --------------------------
	.section	.nv.info,"",@"SHT_CUDA_INFO"
	.align	4


	//----- nvinfo : EIATTR_REGCOUNT
	.align		4
        /*0000*/ 	.byte	0x04, 0x2f
        /*0002*/ 	.short	(.L_2 - .L_1)
	.align		4
.L_1:
        /*0004*/ 	.word	index@(attn_fwd)
        /*0008*/ 	.word	0x000000ff


	//----- nvinfo : EIATTR_FRAME_SIZE
	.align		4
.L_2:
        /*000c*/ 	.byte	0x04, 0x11
        /*000e*/ 	.short	(.L_4 - .L_3)
	.align		4
.L_3:
        /*0010*/ 	.word	index@(attn_fwd)
        /*0014*/ 	.word	0x000008f0


	//----- nvinfo : EIATTR_MIN_STACK_SIZE
	.align		4
.L_4:
        /*0018*/ 	.byte	0x04, 0x12
        /*001a*/ 	.short	(.L_6 - .L_5)
	.align		4
.L_5:
        /*001c*/ 	.word	index@(attn_fwd)
        /*0020*/ 	.word	0x000008f0
.L_6:


//--------------------- .nv.info.attn_fwd         --------------------------
	.section	.nv.info.attn_fwd,"",@"SHT_CUDA_INFO"
	.sectionflags	@""
	.align	4


	//----- nvinfo : EIATTR_CUDA_API_VERSION
	.align		4
        /*0000*/ 	.byte	0x04, 0x37
        /*0002*/ 	.short	(.L_8 - .L_7)
.L_7:
        /*0004*/ 	.word	0x00000082


	//----- nvinfo : EIATTR_SW2861232_WAR
	.align		4
.L_8:
        /*0008*/ 	.byte	0x01, 0x35
	.zero		2


	//----- nvinfo : EIATTR_PARAM_CBANK
	.align		4
        /*000c*/ 	.byte	0x04, 0x0a
        /*000e*/ 	.short	(.L_10 - .L_9)
	.align		4
.L_9:
        /*0010*/ 	.word	index@(.nv.constant0.attn_fwd)
        /*0014*/ 	.short	0x0160
        /*0016*/ 	.short	0x0088


	//----- nvinfo : EIATTR_CBANK_PARAM_SIZE
	.align		4
.L_10:
        /*0018*/ 	.byte	0x03, 0x19
        /*001a*/ 	.short	0x0088


	//----- nvinfo : EIATTR_KPARAM_INFO
	.align		4
        /*001c*/ 	.byte	0x04, 0x17
        /*001e*/ 	.short	(.L_12 - .L_11)
.L_11:
        /*0020*/ 	.word	0x00000000
        /*0024*/ 	.short	0x0019
        /*0026*/ 	.short	0x0080
        /*0028*/ 	.byte	0x00, 0xf4, 0x21, 0x00


	//----- nvinfo : EIATTR_KPARAM_INFO
	.align		4
.L_12:
        /*002c*/ 	.byte	0x04, 0x17
        /*002e*/ 	.short	(.L_14 - .L_13)
.L_13:
        /*0030*/ 	.word	0x00000000
        /*0034*/ 	.short	0x0018
        /*0036*/ 	.short	0x0078
        /*0038*/ 	.byte	0x00, 0xf4, 0x21, 0x00


	//----- nvinfo : EIATTR_KPARAM_INFO
	.align		4
.L_14:
        /*003c*/ 	.byte	0x04, 0x17
        /*003e*/ 	.short	(.L_16 - .L_15)
.L_15:
        /*0040*/ 	.word	0x00000000
        /*0044*/ 	.short	0x0017
        /*0046*/ 	.short	0x0070
        /*0048*/ 	.byte	0x00, 0xf0, 0x11, 0x00


	//----- nvinfo : EIATTR_KPARAM_INFO
	.align		4
.L_16:
        /*004c*/ 	.byte	0x04, 0x17
        /*004e*/ 	.short	(.L_18 - .L_17)
.L_17:
        /*0050*/ 	.word	0x00000000
        /*0054*/ 	.short	0x0016
        /*0056*/ 	.short	0x006c
        /*0058*/ 	.byte	0x00, 0xf0, 0x11, 0x00


	//----- nvinfo : EIATTR_KPARAM_INFO
	.align		4
.L_18:
        /*005c*/ 	.byte	0x04, 0x17
        /*005e*/ 	.short	(.L_20 - .L_19)
.L_19:
        /*0060*/ 	.word	0x00000000
        /*0064*/ 	.short	0x0015
        /*0066*/ 	.short	0x0068
        /*0068*/ 	.byte	0x00, 0xf0, 0x11, 0x00


	//----- nvinfo : EIATTR_KPARAM_INFO
	.align		4
.L_20:
        /*006c*/ 	.byte	0x04, 0x17
        /*006e*/ 	.short	(.L_22 - .L_21)
.L_21:
        /*0070*/ 	.word	0x00000000
        /*0074*/ 	.short	0x0014
        /*0076*/ 	.short	0x0064
        /*0078*/ 	.byte	0x00, 0xf0, 0x11, 0x00


	//----- nvinfo : EIATTR_KPARAM_INFO
	.align		4
.L_22:
        /*007c*/ 	.byte	0x04, 0x17
        /*007e*/ 	.short	(.L_24 - .L_23)
.L_23:
        /*0080*/ 	.word	0x00000000
        /*0084*/ 	.short	0x0013
        /*0086*/ 	.short	0x0060
        /*0088*/ 	.byte	0x00, 0xf0, 0x11, 0x00


	//----- nvinfo : EIATTR_KPARAM_INFO
	.align		4
.L_24:
        /*008c*/ 	.byte	0x04, 0x17
        /*008e*/ 	.short	(.L_26 - .L_25)
.L_25:
        /*0090*/ 	.word	0x00000000
        /*0094*/ 	.short	0x0012
        /*0096*/ 	.short	0x005c
        /*0098*/ 	.byte	0x00, 0xf0, 0x11, 0x00


	//----- nvinfo : EIATTR_KPARAM_INFO
	.align		4
.L_26:
        /*009c*/ 	.byte	0x04, 0x17
        /*009e*/ 	.short	(.L_28 - .L_27)
.L_27:
        /*00a0*/ 	.word	0x00000000
        /*00a4*/ 	.short	0x0011
        /*00a6*/ 	.short	0x0058
        /*00a8*/ 	.byte	0x00, 0xf0, 0x11, 0x00


	//----- nvinfo : EIATTR_KPARAM_INFO
	.align		4
.L_28:
        /*00ac*/ 	.byte	0x04, 0x17
        /*00ae*/ 	.short	(.L_30 - .L_29)
.L_29:
        /*00b0*/ 	.word	0x00000000
        /*00b4*/ 	.short	0x0010
        /*00b6*/ 	.short	0x0054
        /*00b8*/ 	.byte	0x00, 0xf0, 0x11, 0x00


	//----- nvinfo : EIATTR_KPARAM_INFO
	.align		4
.L_30:
        /*00bc*/ 	.byte	0x04, 0x17
        /*00be*/ 	.short	(.L_32 - .L_31)
.L_31:
        /*00c0*/ 	.word	0x00000000
        /*00c4*/ 	.short	0x000f
        /*00c6*/ 	.short	0x0050
        /*00c8*/ 	.byte	0x00, 0xf0, 0x11, 0x00


	//----- nvinfo : EIATTR_KPARAM_INFO
	.align		4
.L_32:
        /*00cc*/ 	.byte	0x04, 0x17
        /*00ce*/ 	.short	(.L_34 - .L_33)
.L_33:
        /*00d0*/ 	.word	0x00000000
        /*00d4*/ 	.short	0x000e
        /*00d6*/ 	.short	0x004c
        /*00d8*/ 	.byte	0x00, 0xf0, 0x11, 0x00


	//----- nvinfo : EIATTR_KPARAM_INFO
	.align		4
.L_34:
        /*00dc*/ 	.byte	0x04, 0x17
        /*00de*/ 	.short	(.L_36 - .L_35)
.L_35:
        /*00e0*/ 	.word	0x00000000
        /*00e4*/ 	.short	0x000d
        /*00e6*/ 	.short	0x0048
        /*00e8*/ 	.byte	0x00, 0xf0, 0x11, 0x00


	//----- nvinfo : EIATTR_KPARAM_INFO
	.align		4
.L_36:
        /*00ec*/ 	.byte	0x04, 0x17
        /*00ee*/ 	.short	(.L_38 - .L_37)
.L_37:
        /*00f0*/ 	.word	0x00000000
        /*00f4*/ 	.short	0x000c
        /*00f6*/ 	.short	0x0044
        /*00f8*/ 	.byte	0x00, 0xf0, 0x11, 0x00


	//----- nvinfo : EIATTR_KPARAM_INFO
	.align		4
.L_38:
        /*00fc*/ 	.byte	0x04, 0x17
        /*00fe*/ 	.short	(.L_40 - .L_39)
.L_39:
        /*0100*/ 	.word	0x00000000
        /*0104*/ 	.short	0x000b
        /*0106*/ 	.short	0x0040
        /*0108*/ 	.byte	0x00, 0xf0, 0x11, 0x00


	//----- nvinfo : EIATTR_KPARAM_INFO
	.align		4
.L_40:
        /*010c*/ 	.byte	0x04, 0x17
        /*010e*/ 	.short	(.L_42 - .L_41)
.L_41:
        /*0110*/ 	.word	0x00000000
        /*0114*/ 	.short	0x000a
        /*0116*/ 	.short	0x003c
        /*0118*/ 	.byte	0x00, 0xf0, 0x11, 0x00


	//----- nvinfo : EIATTR_KPARAM_INFO
	.align		4
.L_42:
        /*011c*/ 	.byte	0x04, 0x17
        /*011e*/ 	.short	(.L_44 - .L_43)
.L_43:
        /*0120*/ 	.word	0x00000000
        /*0124*/ 	.short	0x0009
        /*0126*/ 	.short	0x0038
        /*0128*/ 	.byte	0x00, 0xf0, 0x11, 0x00


	//----- nvinfo : EIATTR_KPARAM_INFO
	.align		4
.L_44:
        /*012c*/ 	.byte	0x04, 0x17
        /*012e*/ 	.short	(.L_46 - .L_45)
.L_45:
        /*0130*/ 	.word	0x00000000
        /*0134*/ 	.short	0x0008
        /*0136*/ 	.short	0x0034
        /*0138*/ 	.byte	0x00, 0xf0, 0x11, 0x00


	//----- nvinfo : EIATTR_KPARAM_INFO
	.align		4
.L_46:
        /*013c*/ 	.byte	0x04, 0x17
        /*013e*/ 	.short	(.L_48 - .L_47)
.L_47:
        /*0140*/ 	.word	0x00000000
        /*0144*/ 	.short	0x0007
        /*0146*/ 	.short	0x0030
        /*0148*/ 	.byte	0x00, 0xf0, 0x11, 0x00


	//----- nvinfo : EIATTR_KPARAM_INFO
	.align		4
.L_48:
        /*014c*/ 	.byte	0x04, 0x17
        /*014e*/ 	.short	(.L_50 - .L_49)
.L_49:
        /*0150*/ 	.word	0x00000000
        /*0154*/ 	.short	0x0006
        /*0156*/ 	.short	0x002c
        /*0158*/ 	.byte	0x00, 0xf0, 0x11, 0x00


	//----- nvinfo : EIATTR_KPARAM_INFO
	.align		4
.L_50:
        /*015c*/ 	.byte	0x04, 0x17
        /*015e*/ 	.short	(.L_52 - .L_51)
.L_51:
        /*0160*/ 	.word	0x00000000
        /*0164*/ 	.short	0x0005
        /*0166*/ 	.short	0x0028
        /*0168*/ 	.byte	0x00, 0xf0, 0x11, 0x00


	//----- nvinfo : EIATTR_KPARAM_INFO
	.align		4
.L_52:
        /*016c*/ 	.byte	0x04, 0x17
        /*016e*/ 	.short	(.L_54 - .L_53)
.L_53:
        /*0170*/ 	.word	0x00000000
        /*0174*/ 	.short	0x0004
        /*0176*/ 	.short	0x0020
        /*0178*/ 	.byte	0x00, 0xf4, 0x21, 0x00


	//----- nvinfo : EIATTR_KPARAM_INFO
	.align		4
.L_54:
        /*017c*/ 	.byte	0x04, 0x17
        /*017e*/ 	.short	(.L_56 - .L_55)
.L_55:
        /*0180*/ 	.word	0x00000000
        /*0184*/ 	.short	0x0003
        /*0186*/ 	.short	0x0018
        /*0188*/ 	.byte	0x00, 0xf4, 0x21, 0x00


	//----- nvinfo : EIATTR_KPARAM_INFO
	.align		4
.L_56:
        /*018c*/ 	.byte	0x04, 0x17
        /*018e*/ 	.short	(.L_58 - .L_57)
.L_57:
        /*0190*/ 	.word	0x00000000
        /*0194*/ 	.short	0x0002
        /*0196*/ 	.short	0x0010
        /*0198*/ 	.byte	0x00, 0xf4, 0x21, 0x00


	//----- nvinfo : EIATTR_KPARAM_INFO
	.align		4
.L_58:
        /*019c*/ 	.byte	0x04, 0x17
        /*019e*/ 	.short	(.L_60 - .L_59)
.L_59:
        /*01a0*/ 	.word	0x00000000
        /*01a4*/ 	.short	0x0001
        /*01a6*/ 	.short	0x0008
        /*01a8*/ 	.byte	0x00, 0xf4, 0x21, 0x00


	//----- nvinfo : EIATTR_KPARAM_INFO
	.align		4
.L_60:
        /*01ac*/ 	.byte	0x04, 0x17
        /*01ae*/ 	.short	(.L_62 - .L_61)
.L_61:
        /*01b0*/ 	.word	0x00000000
        /*01b4*/ 	.short	0x0000
        /*01b6*/ 	.short	0x0000
        /*01b8*/ 	.byte	0x00, 0xf4, 0x21, 0x00


	//----- nvinfo : EIATTR_MAXREG_COUNT
	.align		4
.L_62:
        /*01bc*/ 	.byte	0x03, 0x1b
        /*01be*/ 	.short	0x00ff


	//----- nvinfo : EIATTR_NUM_BARRIERS
	.align		4
        /*01c0*/ 	.byte	0x02, 0x4c
        /*01c2*/ 	.byte	0x01
	.zero		1


	//----- nvinfo : EIATTR_ANNOTATIONS
	.align		4
        /*01c4*/ 	.byte	0x04, 0x55
        /*01c6*/ 	.short	(.L_64 - .L_63)


	//   ....[0]....
.L_63:
        /*01c8*/ 	.word	0x00000001
        /*01cc*/ 	.byte	0x10, 0x22, 0x00, 0x00, 0x01, 0x00, 0x00, 0x00, 0x30, 0x22, 0x00, 0x00, 0x01, 0x00, 0x00, 0x00
        /* <DEDUP_REMOVED lines=311> */
        /*154c*/ 	.byte	0x90, 0xd4, 0x00, 0x00


	//----- nvinfo : EIATTR_MERCURY_ISA_VERSION
	.align		4
.L_64:
        /*1550*/ 	.byte	0x03, 0x5f
        /*1552*/ 	.short	0x0000


	//----- nvinfo : EIATTR_COOP_GROUP_MASK_REGIDS
	.align		4
        /*1554*/ 	.byte	0x04, 0x29
        /*1556*/ 	.short	(.L_66 - .L_65)


	//   ....[0]....
.L_65:
        /*1558*/ 	.word	0xffffffff


	//   ....[1]....
        /*155c*/ 	.word	0xffffffff


	//   ....[2]....
        /*1560*/ 	.word	0xffffffff


	//   ....[3]....
        /*1564*/ 	.word	0xffffffff


	//   ....[4]....
        /*1568*/ 	.word	0xffffffff


	//   ....[5]....
        /*156c*/ 	.word	0xffffffff


	//   ....[6]....
        /*1570*/ 	.word	0xffffffff


	//   ....[7]....
        /*1574*/ 	.word	0xffffffff


	//   ....[8]....
        /*1578*/ 	.word	0xffffffff


	//   ....[9]....
        /*157c*/ 	.word	0xffffffff


	//   ....[10]....
        /*1580*/ 	.word	0xffffffff


	//   ....[11]....
        /*1584*/ 	.word	0xffffffff


	//   ....[12]....
        /*1588*/ 	.word	0xffffffff


	//   ....[13]....
        /*158c*/ 	.word	0xffffffff


	//   ....[14]....
        /*1590*/ 	.word	0xffffffff


	//   ....[15]....
        /*1594*/ 	.word	0xffffffff


	//   ....[16]....
        /*1598*/ 	.word	0xffffffff


	//   ....[17]....
        /*159c*/ 	.word	0xffffffff


	//   ....[18]....
        /*15a0*/ 	.word	0xffffffff


	//   ....[19]....
        /*15a4*/ 	.word	0xffffffff


	//----- nvinfo : EIATTR_COOP_GROUP_INSTR_OFFSETS
	.align		4
.L_66:
        /*15a8*/ 	.byte	0x04, 0x28
        /*15aa*/ 	.short	(.L_68 - .L_67)


	//   ....[0]....
.L_67:
        /*15ac*/ 	.word	0x000098f0


	//   ....[1]....
        /*15b0*/ 	.word	0x00009990


	//   ....[2]....
        /*15b4*/ 	.word	0x000099a0


	//   ....[3]....
        /*15b8*/ 	.word	0x000099b0


	//   ....[4]....
        /*15bc*/ 	.word	0x000099d0


	//   ....[5]....
        /*15c0*/ 	.word	0x00009a10


	//   ....[6]....
        /*15c4*/ 	.word	0x00009a20


	//   ....[7]....
        /*15c8*/ 	.word	0x00009a30


	//   ....[8]....
        /*15cc*/ 	.word	0x00009b20


	//   ....[9]....
        /*15d0*/ 	.word	0x00009b40


	//   ....[10]....
        /*15d4*/ 	.word	0x00009cb0


	//   ....[11]....
        /*15d8*/ 	.word	0x00009cd0


	//   ....[12]....
        /*15dc*/ 	.word	0x00009d00


	//   ....[13]....
        /*15e0*/ 	.word	0x00009d10


	//   ....[14]....
        /*15e4*/ 	.word	0x00009e70


	//   ....[15]....
        /*15e8*/ 	.word	0x00009e90


	//   ....[16]....
        /*15ec*/ 	.word	0x00009eb0


	//   ....[17]....
        /*15f0*/ 	.word	0x00009ed0


	//   ....[18]....
        /*15f4*/ 	.word	0x00009f50


	//   ....[19]....
        /*15f8*/ 	.word	0x00009f70


	//----- nvinfo : EIATTR_EXIT_INSTR_OFFSETS
	.align		4
.L_68:
        /*15fc*/ 	.byte	0x04, 0x1c
        /*15fe*/ 	.short	(.L_70 - .L_69)


	//   ....[0]....
.L_69:
        /*1600*/ 	.word	0x00012000


	//   ....[1]....
        /*1604*/ 	.word	0x000120a0


	//----- nvinfo : EIATTR_REQNTID
	.align		4
.L_70:
        /*1608*/ 	.byte	0x04, 0x10
        /*160a*/ 	.short	(.L_72 - .L_71)
.L_71:
        /*160c*/ 	.word	0x00000080
        /*1610*/ 	.word	0x00000001
        /*1614*/ 	.word	0x00000001
.L_72:


//--------------------- .nv.callgraph             --------------------------
	.section	.nv.callgraph,"",@"SHT_CUDA_CALLGRAPH"
	.align	4
	.sectionentsize	8
	.align		4
        /*0000*/ 	.word	0x00000000
	.align		4
        /*0004*/ 	.word	0xffffffff
	.align		4
        /*0008*/ 	.word	0x00000000
	.align		4
        /*000c*/ 	.word	0xfffffffe
	.align		4
        /*0010*/ 	.word	0x00000000
	.align		4
        /*0014*/ 	.word	0xfffffffd
	.align		4
        /*0018*/ 	.word	0x00000000
	.align		4
        /*001c*/ 	.word	0xfffffffc


//--------------------- .nv.rel.action            --------------------------
	.section	.nv.rel.action,"",@"SHT_CUDA_RELOCINFO"
	.align	8
	.sectionentsize	8
        /*0000*/ 	.byte	0x73, 0x00, 0x00, 0x00, 0x00, 0x00, 0x00, 0x00, 0x00, 0x00, 0x00, 0x11, 0x25, 0x00, 0x05, 0x36


//--------------------- .nv.constant4             --------------------------
	.section	.nv.constant4,"a",@progbits
	.align	8
	.align		8
.nv.constant4:
        /*0000*/ 	.dword	_$_str


//--------------------- .nv.constant0.attn_fwd    --------------------------
	.section	.nv.constant0.attn_fwd,"a",@progbits
	.sectionflags	@""
	.align	4
.nv.constant0.attn_fwd:
	.zero		488


//--------------------- .text.attn_fwd            --------------------------
	.section	.text.attn_fwd,"ax",@progbits
	.sectioninfo	@"SHI_REGISTERS=255"
	.align	128
        .global         attn_fwd
        .type           attn_fwd,@function
        .size           attn_fwd,(.L_x_3 - attn_fwd)
        .other          attn_fwd,@"STO_CUDA_ENTRY STV_DEFAULT"
attn_fwd:
.text.attn_fwd:
[----:B------:R-:W-:Y:S02]  /*0000*/  MOV R1, c[0x0][0x28] ;  /* 0x00000a0000017a02 */ /* 0x000fe40000000f00 */
[----:B------:R-:W0:Y:S01]  /*0010*/  S2R R204, SR_TID.X ;  /* 0x0000000000cc7919 */ /* 0x000e220000002100 */
[----:B------:R-:W-:Y:S01]  /*0020*/  MOV R6, c[0x0][0x198] ;  /* 0x0000660000067a02 */ /* 0x000fe20000000f00 */
[----:B------:R-:W-:Y:S01]  /*0030*/  ULDC.64 UR4, c[0x0][0x118] ;  /* 0x0000460000047ab9 */ /* 0x000fe20000000a00 */
[----:B------:R-:W-:Y:S01]  /*0040*/  IADD3 R1, R1, -0x8f0, RZ ;  /* 0xfffff71001017810 */ /* 0x000fe20007ffe0ff */
[----:B------:R-:W1:Y:S04]  /*0050*/  S2R R3, SR_CTAID.X ;  /* 0x0000000000037919 */ /* 0x000e680000002500 */
[----:B------:R-:W2:Y:S01]  /*0060*/  S2R R200, SR_CTAID.Y ;  /* 0x0000000000c87919 */ /* 0x000ea20000002600 */
[----:B0-----:R-:W-:Y:S02]  /*0070*/  LOP3.LUT R2, R204, 0x1f, RZ, 0xc0, !PT ;  /* 0x0000001fcc027812 */ /* 0x001fe400078ec0ff */
[----:B------:R-:W-:-:S03]  /*0080*/  SHF.R.U32.HI R0, RZ, 0x5, R204 ;  /* 0x00000005ff007819 */ /* 0x000fc600000116cc */
[----:B-1----:R-:W-:Y:S01]  /*0090*/  IMAD R4, R3, 0x20, R2 ;  /* 0x0000002003047824 */ /* 0x002fe200078e0202 */
[----:B------:R-:W-:Y:S01]  /*00a0*/  SGXT.U32 R202, R0, 0x2 ;  /* 0x0000000200ca781a */ /* 0x000fe20000000000 */
[----:B--2---:R-:W-:Y:S02]  /*00b0*/  IMAD R0, R200, c[0x0][0x190], RZ ;  /* 0x00006400c8007a24 */ /* 0x004fe400078e02ff */
[----:B------:R-:W-:Y:S02]  /*00c0*/  IMAD R3, R4, c[0x0][0x194], RZ ;  /* 0x0000650004037a24 */ /* 0x000fe400078e02ff */
[----:B------:R-:W-:Y:S02]  /*00d0*/  IMAD.SHL.U32 R4, R0, 0x2, RZ ;  /* 0x0000000200047824 */ /* 0x000fe400078e00ff */
[----:B------:R-:W-:Y:S01]  /*00e0*/  IMAD R7, R202, c[0x0][0x198], RZ ;  /* 0x00006600ca077a24 */ /* 0x000fe200078e02ff */
[----:B------:R-:W-:Y:S01]  /*00f0*/  SHF.L.U32 R5, R3, 0x1, RZ ;  /* 0x0000000103057819 */ /* 0x000fe200000006ff */
[----:B------:R-:W-:-:S03]  /*0100*/  IMAD.HI R0, R0, 0x2, RZ ;  /* 0x0000000200007827 */ /* 0x000fc600078e02ff */
[----:B------:R-:W-:Y:S01]  /*0110*/  IADD3 R4, P0, P1, R5, c[0x0][0x160], R4 ;  /* 0x0000580005047a10 */ /* 0x000fe2000791e004 */
[----:B------:R-:W-:-:S04]  /*0120*/  IMAD.HI R3, R3, 0x2, RZ ;  /* 0x0000000203037827 */ /* 0x000fc800078e02ff */
[C---:B------:R-:W-:Y:S01]  /*0130*/  IMAD R13, R6.reuse, 0x4, R7 ;  /* 0x00000004060d7824 */ /* 0x040fe200078e0207 */
[----:B------:R-:W-:Y:S02]  /*0140*/  IADD3.X R0, R3, c[0x0][0x164], R0, P0, P1 ;  /* 0x0000590003007a10 */ /* 0x000fe400007e2400 */
[C---:B------:R-:W-:Y:S02]  /*0150*/  LEA R8, P0, R7.reuse, R4, 0x1 ;  /* 0x0000000407087211 */ /* 0x040fe400078008ff */
[C---:B------:R-:W-:Y:S02]  /*0160*/  LEA R5, R6.reuse, R13, 0x2 ;  /* 0x0000000d06057211 */ /* 0x040fe400078e10ff */
[----:B------:R-:W-:Y:S02]  /*0170*/  LEA.HI.X.SX32 R9, R7, R0, 0x1, P0 ;  /* 0x0000000007097211 */ /* 0x000fe400000f0eff */
[-C--:B------:R-:W-:Y:S01]  /*0180*/  LEA R12, P0, R13, R4.reuse, 0x1 ;  /* 0x000000040d0c7211 */ /* 0x080fe200078008ff */
[C---:B------:R-:W-:Y:S01]  /*0190*/  IMAD R7, R6.reuse, 0x4, R5 ;  /* 0x0000000406077824 */ /* 0x040fe200078e0205 */
[----:B------:R-:W-:Y:S01]  /*01a0*/  LEA R10, P1, R5, R4, 0x1 ;  /* 0x00000004050a7211 */ /* 0x000fe200078208ff */
[----:B------:R0:W2:Y:S03]  /*01b0*/  LDG.E.U16 R3, [R8.64] ;  /* 0x0000000408037981 */ /* 0x0000a6000c1e1500 */
[----:B------:R-:W-:-:S02]  /*01c0*/  LEA R17, R6, R7, 0x2 ;  /* 0x0000000706117211 */ /* 0x000fc400078e10ff */
[-C--:B------:R-:W-:Y:S02]  /*01d0*/  LEA.HI.X.SX32 R13, R13, R0.reuse, 0x1, P0 ;  /* 0x000000000d0d7211 */ /* 0x080fe400000f0eff */
[----:B------:R-:W-:Y:S01]  /*01e0*/  LEA.HI.X.SX32 R11, R5, R0, 0x1, P1 ;  /* 0x00000000050b7211 */ /* 0x000fe200008f0eff */
[C---:B------:R-:W-:Y:S01]  /*01f0*/  IMAD R19, R6.reuse, 0x4, R17 ;  /* 0x0000000406137824 */ /* 0x040fe200078e0211 */
[-C--:B------:R-:W-:Y:S02]  /*0200*/  LEA R14, P0, R7, R4.reuse, 0x1 ;  /* 0x00000004070e7211 */ /* 0x080fe400078008ff */
[----:B------:R-:W-:Y:S01]  /*0210*/  LEA R16, P1, R17, R4, 0x1 ;  /* 0x0000000411107211 */ /* 0x000fe200078208ff */
[----:B------:R1:W3:Y:S01]  /*0220*/  LDG.E.U16 R5, [R10.64] ;  /* 0x000000040a057981 */ /* 0x0002e2000c1e1500 */
[----:B------:R-:W-:-:S05]  /*0230*/  LEA R21, R6, R19, 0x2 ;  /* 0x0000001306157211 */ /* 0x000fca00078e10ff */
[----:B------:R-:W-:-:S05]  /*0240*/  IMAD R23, R6, 0x4, R21 ;  /* 0x0000000406177824 */ /* 0x000fca00078e0215 */
[----:B------:R-:W-:-:S05]  /*0250*/  LEA R25, R6, R23, 0x2 ;  /* 0x0000001706197211 */ /* 0x000fca00078e10ff */
[----:B------:R-:W-:-:S05]  /*0260*/  IMAD R27, R6, 0x4, R25 ;  /* 0x00000004061b7824 */ /* 0x000fca00078e0219 */
[----:B------:R-:W-:-:S05]  /*0270*/  LEA R29, R6, R27, 0x2 ;  /* 0x0000001b061d7211 */ /* 0x000fca00078e10ff */
[----:B------:R-:W-:Y:S01]  /*0280*/  IMAD R31, R6, 0x4, R29 ;  /* 0x00000004061f7824 */ /* 0x000fe200078e021d */
[----:B------:R-:W-:-:S04]  /*0290*/  LEA.HI.X.SX32 R15, R7, R0, 0x1, P0 ;  /* 0x00000000070f7211 */ /* 0x000fc800000f0eff */
[----:B------:R-:W-:Y:S01]  /*02a0*/  LEA R33, R6, R31, 0x2 ;  /* 0x0000001f06217211 */ /* 0x000fe200078e10ff */
[----:B0-----:R0:W4:Y:S01]  /*02b0*/  LDG.E.U16 R9, [R14.64] ;  /* 0x000000040e097981 */ /* 0x001122000c1e1500 */
[----:B------:R-:W-:-:S03]  /*02c0*/  LEA R18, P0, R19, R4, 0x1 ;  /* 0x0000000413127211 */ /* 0x000fc600078008ff */
[C---:B------:R-:W-:Y:S01]  /*02d0*/  IMAD R35, R6.reuse, 0x4, R33 ;  /* 0x0000000406237824 */ /* 0x040fe200078e0221 */
[----:B------:R-:W-:Y:S01]  /*02e0*/  LEA.HI.X.SX32 R19, R19, R0, 0x1, P0 ;  /* 0x0000000013137211 */ /* 0x000fe200000f0eff */
[----:B------:R5:W2:Y:S01]  /*02f0*/  LDG.E.U16 R7, [R12.64] ;  /* 0x000000040c077981 */ /* 0x000aa2000c1e1500 */
[C---:B------:R-:W-:Y:S02]  /*0300*/  LEA R20, P0, R21.reuse, R4, 0x1 ;  /* 0x0000000415147211 */ /* 0x040fe400078008ff */
[C---:B------:R-:W-:Y:S02]  /*0310*/  LEA R37, R6.reuse, R35, 0x2 ;  /* 0x0000002306257211 */ /* 0x040fe400078e10ff */
[----:B------:R-:W-:Y:S02]  /*0320*/  LEA.HI.X.SX32 R21, R21, R0, 0x1, P0 ;  /* 0x0000000015157211 */ /* 0x000fe400000f0eff */
[----:B------:R-:W-:Y:S01]  /*0330*/  LEA R22, P0, R23, R4, 0x1 ;  /* 0x0000000417167211 */ /* 0x000fe200078008ff */
[----:B------:R-:W-:Y:S01]  /*0340*/  IMAD R39, R6, 0x4, R37 ;  /* 0x0000000406277824 */ /* 0x000fe200078e0225 */
[-C--:B------:R-:W-:Y:S01]  /*0350*/  LEA.HI.X.SX32 R17, R17, R0.reuse, 0x1, P1 ;  /* 0x0000000011117211 */ /* 0x080fe200008f0eff */
[----:B0-----:R0:W2:Y:S01]  /*0360*/  LDG.E.U16 R15, [R20.64] ;  /* 0x00000004140f7981 */ /* 0x0010a2000c1e1500 */
[----:B------:R-:W-:-:S02]  /*0370*/  LEA.HI.X.SX32 R23, R23, R0, 0x1, P0 ;  /* 0x0000000017177211 */ /* 0x000fc400000f0eff */
[C---:B------:R-:W-:Y:S01]  /*0380*/  LEA R26, P0, R27.reuse, R4, 0x1 ;  /* 0x000000041b1a7211 */ /* 0x040fe200078008ff */
[----:B-1----:R1:W2:Y:S01]  /*0390*/  LDG.E.U16 R11, [R16.64] ;  /* 0x00000004100b7981 */ /* 0x0022a2000c1e1500 */
[C---:B------:R-:W-:Y:S02]  /*03a0*/  LEA R41, R6.reuse, R39, 0x2 ;  /* 0x0000002706297211 */ /* 0x040fe400078e10ff */
[----:B------:R-:W-:Y:S01]  /*03b0*/  LEA.HI.X.SX32 R27, R27, R0, 0x1, P0 ;  /* 0x000000001b1b7211 */ /* 0x000fe200000f0eff */
[----:B-----5:R5:W2:Y:S01]  /*03c0*/  LDG.E.U16 R13, [R18.64] ;  /* 0x00000004120d7981 */ /* 0x020aa2000c1e1500 */
[-C--:B------:R-:W-:Y:S01]  /*03d0*/  LEA R28, P0, R29, R4.reuse, 0x1 ;  /* 0x000000041d1c7211 */ /* 0x080fe200078008ff */
[----:B------:R-:W-:Y:S01]  /*03e0*/  IMAD R43, R6, 0x4, R41 ;  /* 0x00000004062b7824 */ /* 0x000fe200078e0229 */
[----:B------:R-:W-:Y:S01]  /*03f0*/  LEA R24, P1, R25, R4, 0x1 ;  /* 0x0000000419187211 */ /* 0x000fe200078208ff */
[----:B0-----:R0:W2:Y:S01]  /*0400*/  LDG.E.U16 R21, [R26.64] ;  /* 0x000000041a157981 */ /* 0x0010a2000c1e1500 */
[----:B------:R-:W-:-:S02]  /*0410*/  LEA.HI.X.SX32 R29, R29, R0, 0x1, P0 ;  /* 0x000000001d1d7211 */ /* 0x000fc400000f0eff */
[C---:B------:R-:W-:Y:S01]  /*0420*/  LEA R30, P0, R31.reuse, R4, 0x1 ;  /* 0x000000041f1e7211 */ /* 0x040fe200078008ff */
[----:B-1----:R1:W2:Y:S01]  /*0430*/  LDG.E.U16 R17, [R22.64] ;  /* 0x0000000416117981 */ /* 0x0022a2000c1e1500 */
[C---:B------:R-:W-:Y:S02]  /*0440*/  LEA R45, R6.reuse, R43, 0x2 ;  /* 0x0000002b062d7211 */ /* 0x040fe400078e10ff */
[----:B------:R-:W-:Y:S02]  /*0450*/  LEA.HI.X.SX32 R31, R31, R0, 0x1, P0 ;  /* 0x000000001f1f7211 */ /* 0x000fe400000f0eff */
[----:B------:R-:W-:Y:S01]  /*0460*/  LEA R34, P0, R35, R4, 0x1 ;  /* 0x0000000423227211 */ /* 0x000fe200078008ff */
[----:B------:R-:W-:-:S03]  /*0470*/  IMAD R47, R6, 0x4, R45 ;  /* 0x00000004062f7824 */ /* 0x000fc600078e022d */
[----:B------:R-:W-:Y:S01]  /*0480*/  LEA.HI.X.SX32 R35, R35, R0, 0x1, P0 ;  /* 0x0000000023237211 */ /* 0x000fe200000f0eff */
[----:B-1----:R1:W2:Y:S01]  /*0490*/  LDG.E.U16 R23, [R28.64] ;  /* 0x000000041c177981 */ /* 0x0022a2000c1e1500 */
[C---:B------:R-:W-:Y:S02]  /*04a0*/  LEA R36, P0, R37.reuse, R4, 0x1 ;  /* 0x0000000425247211 */ /* 0x040fe400078008ff */
[C---:B------:R-:W-:Y:S02]  /*04b0*/  LEA R49, R6.reuse, R47, 0x2 ;  /* 0x0000002f06317211 */ /* 0x040fe400078e10ff */
[----:B------:R-:W-:Y:S02]  /*04c0*/  LEA.HI.X.SX32 R37, R37, R0, 0x1, P0 ;  /* 0x0000000025257211 */ /* 0x000fe400000f0eff */
[----:B------:R-:W-:Y:S01]  /*04d0*/  LEA R38, P0, R39, R4, 0x1 ;  /* 0x0000000427267211 */ /* 0x000fe200078008ff */
[----:B------:R-:W-:Y:S01]  /*04e0*/  IMAD R51, R6, 0x4, R49 ;  /* 0x0000000406337824 */ /* 0x000fe200078e0231 */
[-C--:B------:R-:W-:Y:S01]  /*04f0*/  LEA.HI.X.SX32 R25, R25, R0.reuse, 0x1, P1 ;  /* 0x0000000019197211 */ /* 0x080fe200008f0eff */
[----:B-1----:R1:W2:Y:S01]  /*0500*/  LDG.E.U16 R29, [R34.64] ;  /* 0x00000004221d7981 */ /* 0x0022a2000c1e1500 */
[----:B------:R-:W-:-:S02]  /*0510*/  LEA.HI.X.SX32 R39, R39, R0, 0x1, P0 ;  /* 0x0000000027277211 */ /* 0x000fc400000f0eff */
[-C--:B------:R-:W-:Y:S01]  /*0520*/  LEA R32, P1, R33, R4.reuse, 0x1 ;  /* 0x0000000421207211 */ /* 0x080fe200078208ff */
[----:B-----5:R5:W2:Y:S01]  /*0530*/  LDG.E.U16 R19, [R24.64] ;  /* 0x0000000418137981 */ /* 0x020aa2000c1e1500 */
[----:B------:R-:W-:Y:S02]  /*0540*/  LEA R42, P0, R43, R4, 0x1 ;  /* 0x000000042b2a7211 */ /* 0x000fe400078008ff */
[C---:B------:R-:W-:Y:S02]  /*0550*/  LEA R53, R6.reuse, R51, 0x2 ;  /* 0x0000003306357211 */ /* 0x040fe400078e10ff */
[-C--:B------:R-:W-:Y:S02]  /*0560*/  LEA.HI.X.SX32 R33, R33, R0.reuse, 0x1, P1 ;  /* 0x0000000021217211 */ /* 0x080fe400008f0eff */
[----:B------:R-:W-:Y:S01]  /*0570*/  LEA.HI.X.SX32 R43, R43, R0, 0x1, P0 ;  /* 0x000000002b2b7211 */ /* 0x000fe200000f0eff */
[----:B------:R-:W-:Y:S01]  /*0580*/  IMAD R55, R6, 0x4, R53 ;  /* 0x0000000406377824 */ /* 0x000fe200078e0235 */
[-C--:B------:R-:W-:Y:S01]  /*0590*/  LEA R40, P1, R41, R4.reuse, 0x1 ;  /* 0x0000000429287211 */ /* 0x080fe200078208ff */
[----:B0-----:R0:W2:Y:S01]  /*05a0*/  LDG.E.U16 R27, [R32.64] ;  /* 0x00000004201b7981 */ /* 0x0010a2000c1e1500 */
[----:B------:R-:W-:-:S02]  /*05b0*/  LEA R44, P0, R45, R4, 0x1 ;  /* 0x000000042d2c7211 */ /* 0x000fc400078008ff */
[-C--:B------:R-:W-:Y:S01]  /*05c0*/  LEA.HI.X.SX32 R41, R41, R0.reuse, 0x1, P1 ;  /* 0x0000000029297211 */ /* 0x080fe200008f0eff */
[----:B-----5:R5:W2:Y:S01]  /*05d0*/  LDG.E.U16 R25, [R30.64] ;  /* 0x000000041e197981 */ /* 0x020aa2000c1e1500 */
[----:B------:R-:W-:Y:S02]  /*05e0*/  LEA.HI.X.SX32 R45, R45, R0, 0x1, P0 ;  /* 0x000000002d2d7211 */ /* 0x000fe400000f0eff */
[-C--:B------:R-:W-:Y:S01]  /*05f0*/  LEA R46, P0, R47, R4.reuse, 0x1 ;  /* 0x000000042f2e7211 */ /* 0x080fe200078008ff */
[----:B-1----:R1:W2:Y:S01]  /*0600*/  LDG.E.U16 R35, [R40.64] ;  /* 0x0000000428237981 */ /* 0x0022a2000c1e1500 */
[----:B------:R-:W-:Y:S02]  /*0610*/  LEA R48, P1, R49, R4, 0x1 ;  /* 0x0000000431307211 */ /* 0x000fe400078208ff */
[----:B------:R-:W-:Y:S01]  /*0620*/  LEA R57, R6, R55, 0x2 ;  /* 0x0000003706397211 */ /* 0x000fe200078e10ff */
[----:B0-----:R0:W2:Y:S01]  /*0630*/  LDG.E.U16 R33, [R38.64] ;  /* 0x0000000426217981 */ /* 0x0010a2000c1e1500 */
[----:B------:R-:W-:-:S02]  /*0640*/  LEA.HI.X.SX32 R47, R47, R0, 0x1, P0 ;  /* 0x000000002f2f7211 */ /* 0x000fc400000f0eff */
[----:B------:R-:W-:Y:S01]  /*0650*/  LEA.HI.X.SX32 R49, R49, R0, 0x1, P1 ;  /* 0x0000000031317211 */ /* 0x000fe200008f0eff */
[C---:B------:R-:W-:Y:S01]  /*0660*/  IMAD R61, R6.reuse, 0x4, R57 ;  /* 0x00000004063d7824 */ /* 0x040fe200078e0239 */
[-C--:B------:R-:W-:Y:S01]  /*0670*/  LEA R50, P0, R51, R4.reuse, 0x1 ;  /* 0x0000000433327211 */ /* 0x080fe200078008ff */
[----:B-1----:R1:W2:Y:S01]  /*0680*/  LDG.E.U16 R41, [R46.64] ;  /* 0x000000042e297981 */ /* 0x0022a2000c1e1500 */
[----:B------:R-:W-:Y:S02]  /*0690*/  LEA R58, P1, R57, R4, 0x1 ;  /* 0x00000004393a7211 */ /* 0x000fe400078208ff */
[-C--:B------:R-:W-:Y:S01]  /*06a0*/  LEA.HI.X.SX32 R51, R51, R0.reuse, 0x1, P0 ;  /* 0x0000000033337211 */ /* 0x080fe200000f0eff */
[----:B0-----:R0:W2:Y:S01]  /*06b0*/  LDG.E.U16 R39, [R44.64] ;  /* 0x000000042c277981 */ /* 0x0010a2000c1e1500 */
[----:B------:R-:W-:Y:S02]  /*06c0*/  LEA.HI.X.SX32 R59, R57, R0, 0x1, P1 ;  /* 0x00000000393b7211 */ /* 0x000fe400008f0eff */
[----:B------:R-:W-:Y:S01]  /*06d0*/  LEA R52, P0, R53, R4, 0x1 ;  /* 0x0000000435347211 */ /* 0x000fe200078008ff */
[----:B-----5:R5:W2:Y:S01]  /*06e0*/  LDG.E.U16 R31, [R36.64] ;  /* 0x00000004241f7981 */ /* 0x020aa2000c1e1500 */
[----:B------:R-:W-:-:S02]  /*06f0*/  LEA R57, R6, R61, 0x2 ;  /* 0x0000003d06397211 */ /* 0x000fc400078e10ff */
[----:B------:R-:W-:Y:S02]  /*0700*/  LEA.HI.X.SX32 R53, R53, R0, 0x1, P0 ;  /* 0x0000000035357211 */ /* 0x000fe400000f0eff */
[C---:B------:R-:W-:Y:S01]  /*0710*/  LEA R54, P0, R55.reuse, R4, 0x1 ;  /* 0x0000000437367211 */ /* 0x040fe200078008ff */
[C---:B------:R-:W-:Y:S01]  /*0720*/  IMAD R63, R6.reuse, 0x4, R57 ;  /* 0x00000004063f7824 */ /* 0x040fe200078e0239 */
[----:B0-----:R0:W2:Y:S02]  /*0730*/  LDG.E.U16 R45, [R50.64] ;  /* 0x00000004322d7981 */ /* 0x0010a4000c1e1500 */
[----:B------:R-:W-:Y:S02]  /*0740*/  LEA.HI.X.SX32 R55, R55, R0, 0x1, P0 ;  /* 0x0000000037377211 */ /* 0x000fe400000f0eff */
[----:B------:R-:W-:Y:S01]  /*0750*/  LEA R60, P0, R61, R4, 0x1 ;  /* 0x000000043d3c7211 */ /* 0x000fe200078008ff */
[----:B-1----:R1:W2:Y:S01]  /*0760*/  LDG.E.U16 R47, [R52.64] ;  /* 0x00000004342f7981 */ /* 0x0022a2000c1e1500 */
[----:B------:R-:W-:-:S02]  /*0770*/  LEA R65, R6, R63, 0x2 ;  /* 0x0000003f06417211 */ /* 0x000fc400078e10ff */
[----:B------:R-:W-:Y:S01]  /*0780*/  LEA.HI.X.SX32 R61, R61, R0, 0x1, P0 ;  /* 0x000000003d3d7211 */ /* 0x000fe200000f0eff */
[----:B-----5:R5:W2:Y:S01]  /*0790*/  LDG.E.U16 R37, [R42.64] ;  /* 0x000000042a257981 */ /* 0x020aa2000c1e1500 */
[-C--:B------:R-:W-:Y:S01]  /*07a0*/  LEA R56, P0, R57, R4.reuse, 0x1 ;  /* 0x0000000439387211 */ /* 0x080fe200078008ff */
[----:B------:R-:W-:Y:S01]  /*07b0*/  IMAD R69, R6, 0x4, R65 ;  /* 0x0000000406457824 */ /* 0x000fe200078e0241 */
[----:B------:R-:W-:Y:S01]  /*07c0*/  LEA R66, P1, R65, R4, 0x1 ;  /* 0x0000000441427211 */ /* 0x000fe200078208ff */
[----:B0-----:R0:W2:Y:S01]  /*07d0*/  LDG.E.U16 R51, [R58.64] ;  /* 0x000000043a337981 */ /* 0x0010a2000c1e1500 */
[-C--:B------:R-:W-:Y:S02]  /*07e0*/  LEA.HI.X.SX32 R57, R57, R0.reuse, 0x1, P0 ;  /* 0x0000000039397211 */ /* 0x080fe400000f0eff */
[----:B------:R-:W-:Y:S01]  /*07f0*/  LEA.HI.X.SX32 R67, R65, R0, 0x1, P1 ;  /* 0x0000000041437211 */ /* 0x000fe200008f0eff */
[----:B-1----:R1:W2:Y:S01]  /*0800*/  LDG.E.U16 R53, [R60.64] ;  /* 0x000000043c357981 */ /* 0x0022a2000c1e1500 */
[----:B------:R-:W-:-:S02]  /*0810*/  LEA R62, P0, R63, R4, 0x1 ;  /* 0x000000043f3e7211 */ /* 0x000fc400078008ff */
[C---:B------:R-:W-:Y:S01]  /*0820*/  LEA R65, R6.reuse, R69, 0x2 ;  /* 0x0000004506417211 */ /* 0x040fe200078e10ff */
[----:B-----5:R5:W2:Y:S01]  /*0830*/  LDG.E.U16 R43, [R48.64] ;  /* 0x00000004302b7981 */ /* 0x020aa2000c1e1500 */
[----:B------:R-:W-:Y:S02]  /*0840*/  LEA.HI.X.SX32 R63, R63, R0, 0x1, P0 ;  /* 0x000000003f3f7211 */ /* 0x000fe400000f0eff */
[C---:B------:R-:W-:Y:S01]  /*0850*/  LEA R68, P0, R69.reuse, R4, 0x1 ;  /* 0x0000000445447211 */ /* 0x040fe200078008ff */
[C---:B------:R-:W-:Y:S01]  /*0860*/  IMAD R71, R6.reuse, 0x4, R65 ;  /* 0x0000000406477824 */ /* 0x040fe200078e0241 */
[----:B0-----:R0:W2:Y:S02]  /*0870*/  LDG.E.U16 R59, [R66.64] ;  /* 0x00000004423b7981 */ /* 0x0010a4000c1e1500 */
[----:B------:R-:W-:Y:S02]  /*0880*/  LEA.HI.X.SX32 R69, R69, R0, 0x1, P0 ;  /* 0x0000000045457211 */ /* 0x000fe400000f0eff */
[----:B------:R-:W-:Y:S01]  /*0890*/  LEA R64, P0, R65, R4, 0x1 ;  /* 0x0000000441407211 */ /* 0x000fe200078008ff */
[----:B-----5:R5:W2:Y:S01]  /*08a0*/  LDG.E.U16 R49, [R54.64] ;  /* 0x0000000436317981 */ /* 0x020aa2000c1e1500 */
[----:B------:R-:W-:-:S02]  /*08b0*/  LEA R73, R6, R71, 0x2 ;  /* 0x0000004706497211 */ /* 0x000fc400078e10ff */
[----:B------:R-:W-:Y:S01]  /*08c0*/  LEA.HI.X.SX32 R65, R65, R0, 0x1, P0 ;  /* 0x0000000041417211 */ /* 0x000fe200000f0eff */
[----:B-1----:R1:W2:Y:S01]  /*08d0*/  LDG.E.U16 R61, [R68.64] ;  /* 0x00000004443d7981 */ /* 0x0022a2000c1e1500 */
[C---:B------:R-:W-:Y:S01]  /*08e0*/  LEA R70, P0, R71.reuse, R4, 0x1 ;  /* 0x0000000447467211 */ /* 0x040fe200078008ff */
[C---:B------:R-:W-:Y:S02]  /*08f0*/  IMAD R75, R6.reuse, 0x4, R73 ;  /* 0x00000004064b7824 */ /* 0x040fe400078e0249 */
[----:B------:R-:W2:Y:S01]  /*0900*/  LDG.E.U16 R57, [R56.64] ;  /* 0x0000000438397981 */ /* 0x000ea2000c1e1500 */
[----:B------:R-:W-:Y:S02]  /*0910*/  LEA.HI.X.SX32 R71, R71, R0, 0x1, P0 ;  /* 0x0000000047477211 */ /* 0x000fe400000f0eff */
[----:B------:R-:W-:Y:S01]  /*0920*/  LEA R74, P0, R75, R4, 0x1 ;  /* 0x000000044b4a7211 */ /* 0x000fe200078008ff */
[----:B-----5:R5:W2:Y:S01]  /*0930*/  LDG.E.U16 R55, [R62.64] ;  /* 0x000000043e377981 */ /* 0x020aa2000c1e1500 */
[----:B------:R-:W-:-:S02]  /*0940*/  LEA R77, R6, R75, 0x2 ;  /* 0x0000004b064d7211 */ /* 0x000fc400078e10ff */
[----:B------:R-:W-:Y:S01]  /*0950*/  LEA.HI.X.SX32 R75, R75, R0, 0x1, P0 ;  /* 0x000000004b4b7211 */ /* 0x000fe200000f0eff */
[----:B------:R-:W2:Y:S01]  /*0960*/  LDG.E.U16 R65, [R64.64] ;  /* 0x0000000440417981 */ /* 0x000ea2000c1e1500 */
[-C--:B------:R-:W-:Y:S01]  /*0970*/  LEA R78, P0, R77, R4.reuse, 0x1 ;  /* 0x000000044d4e7211 */ /* 0x080fe200078008ff */
[C---:B------:R-:W-:Y:S01]  /*0980*/  IMAD R81, R6.reuse, 0x4, R77 ;  /* 0x0000000406517824 */ /* 0x040fe200078e024d */
[----:B------:R-:W-:Y:S01]  /*0990*/  LEA R72, P1, R73, R4, 0x1 ;  /* 0x0000000449487211 */ /* 0x000fe200078208ff */
[----:B-1----:R1:W2:Y:S01]  /*09a0*/  LDG.E.U16 R69, [R74.64] ;  /* 0x000000044a457981 */ /* 0x0022a2000c1e1500 */
[----:B------:R-:W-:Y:S02]  /*09b0*/  LEA.HI.X.SX32 R79, R77, R0, 0x1, P0 ;  /* 0x000000004d4f7211 */ /* 0x000fe400000f0eff */
[C---:B------:R-:W-:Y:S01]  /*09c0*/  LEA R77, R6.reuse, R81, 0x2 ;  /* 0x00000051064d7211 */ /* 0x040fe200078e10ff */
[----:B-----5:R5:W2:Y:S04]  /*09d0*/  LDG.E.U16 R63, [R70.64] ;  /* 0x00000004463f7981 */ /* 0x020aa8000c1e1500 */
[----:B------:R-:W-:Y:S01]  /*09e0*/  IMAD R83, R6, 0x4, R77 ;  /* 0x0000000406537824 */ /* 0x000fe200078e024d */
[----:B------:R-:W-:-:S04]  /*09f0*/  LEA R80, P0, R81, R4, 0x1 ;  /* 0x0000000451507211 */ /* 0x000fc800078008ff */
[C---:B------:R-:W-:Y:S01]  /*0a00*/  LEA R85, R6.reuse, R83, 0x2 ;  /* 0x0000005306557211 */ /* 0x040fe200078e10ff */
[----:B-----5:R5:W2:Y:S01]  /*0a10*/  LDG.E.U16 R71, [R78.64] ;  /* 0x000000044e477981 */ /* 0x020aa2000c1e1500 */
[----:B------:R-:W-:Y:S02]  /*0a20*/  LEA.HI.X.SX32 R81, R81, R0, 0x1, P0 ;  /* 0x0000000051517211 */ /* 0x000fe400000f0eff */
[----:B------:R-:W-:Y:S01]  /*0a30*/  LEA R82, P0, R83, R4, 0x1 ;  /* 0x0000000453527211 */ /* 0x000fe200078008ff */
[----:B------:R-:W-:-:S03]  /*0a40*/  IMAD R87, R6, 0x4, R85 ;  /* 0x0000000406577824 */ /* 0x000fc600078e0255 */
[----:B------:R-:W-:Y:S02]  /*0a50*/  LEA.HI.X.SX32 R83, R83, R0, 0x1, P0 ;  /* 0x0000000053537211 */ /* 0x000fe400000f0eff */
[C---:B------:R-:W-:Y:S02]  /*0a60*/  LEA R84, P0, R85.reuse, R4, 0x1 ;  /* 0x0000000455547211 */ /* 0x040fe400078008ff */
[C---:B------:R-:W-:Y:S01]  /*0a70*/  LEA R89, R6.reuse, R87, 0x2 ;  /* 0x0000005706597211 */ /* 0x040fe200078e10ff */
[----:B-1----:R1:W2:Y:S01]  /*0a80*/  LDG.E.U16 R75, [R82.64] ;  /* 0x00000004524b7981 */ /* 0x0022a2000c1e1500 */
[----:B------:R-:W-:Y:S02]  /*0a90*/  LEA.HI.X.SX32 R85, R85, R0, 0x1, P0 ;  /* 0x0000000055557211 */ /* 0x000fe400000f0eff */
[----:B------:R-:W-:Y:S01]  /*0aa0*/  LEA R86, P0, R87, R4, 0x1 ;  /* 0x0000000457567211 */ /* 0x000fe200078008ff */
[----:B------:R-:W-:Y:S01]  /*0ab0*/  IMAD R91, R6, 0x4, R89 ;  /* 0x00000004065b7824 */ /* 0x000fe200078e0259 */
[-C--:B------:R-:W-:Y:S01]  /*0ac0*/  LEA.HI.X.SX32 R73, R73, R0.reuse, 0x1, P1 ;  /* 0x0000000049497211 */ /* 0x080fe200008f0eff */
[----:B-----5:R5:W2:Y:S01]  /*0ad0*/  LDG.E.U16 R79, [R84.64] ;  /* 0x00000004544f7981 */ /* 0x020aa2000c1e1500 */
[----:B------:R-:W-:-:S02]  /*0ae0*/  LEA.HI.X.SX32 R87, R87, R0, 0x1, P0 ;  /* 0x0000000057577211 */ /* 0x000fc400000f0eff */
[C---:B------:R-:W-:Y:S01]  /*0af0*/  LEA R90, P0, R91.reuse, R4, 0x1 ;  /* 0x000000045b5a7211 */ /* 0x040fe200078008ff */
[----:B0-----:R0:W2:Y:S01]  /*0b00*/  LDG.E.U16 R67, [R72.64] ;  /* 0x0000000448437981 */ /* 0x0010a2000c1e1500 */
[C---:B------:R-:W-:Y:S02]  /*0b10*/  LEA R93, R6.reuse, R91, 0x2 ;  /* 0x0000005b065d7211 */ /* 0x040fe400078e10ff */
[----:B------:R-:W-:Y:S02]  /*0b20*/  LEA.HI.X.SX32 R91, R91, R0, 0x1, P0 ;  /* 0x000000005b5b7211 */ /* 0x000fe400000f0eff */
[-C--:B------:R-:W-:Y:S01]  /*0b30*/  LEA R94, P0, R93, R4.reuse, 0x1 ;  /* 0x000000045d5e7211 */ /* 0x080fe200078008ff */
[----:B------:R-:W-:Y:S01]  /*0b40*/  IMAD R97, R6, 0x4, R93 ;  /* 0x0000000406617824 */ /* 0x000fe200078e025d */
[----:B------:R-:W-:Y:S01]  /*0b50*/  LEA R76, P1, R77, R4, 0x1 ;  /* 0x000000044d4c7211 */ /* 0x000fe200078208ff */
[----:B-----5:R5:W2:Y:S01]  /*0b60*/  LDG.E.U16 R85, [R90.64] ;  /* 0x000000045a557981 */ /* 0x020aa2000c1e1500 */
[----:B------:R-:W-:-:S02]  /*0b70*/  LEA.HI.X.SX32 R95, R93, R0, 0x1, P0 ;  /* 0x000000005d5f7211 */ /* 0x000fc400000f0eff */
[----:B------:R-:W-:Y:S01]  /*0b80*/  LEA R93, R6, R97, 0x2 ;  /* 0x00000061065d7211 */ /* 0x000fe200078e10ff */
[----:B0-----:R0:W2:Y:S01]  /*0b90*/  LDG.E.U16 R73, [R80.64] ;  /* 0x0000000450497981 */ /* 0x0010a2000c1e1500 */
[----:B------:R-:W-:-:S03]  /*0ba0*/  LEA R96, P0, R97, R4, 0x1 ;  /* 0x0000000461607211 */ /* 0x000fc600078008ff */
[----:B------:R-:W-:Y:S01]  /*0bb0*/  IMAD R99, R6, 0x4, R93 ;  /* 0x0000000406637824 */ /* 0x000fe200078e025d */
[----:B------:R-:W-:-:S04]  /*0bc0*/  LEA.HI.X.SX32 R97, R97, R0, 0x1, P0 ;  /* 0x0000000061617211 */ /* 0x000fc800000f0eff */
[C---:B------:R-:W-:Y:S01]  /*0bd0*/  LEA R98, P0, R99.reuse, R4, 0x1 ;  /* 0x0000000463627211 */ /* 0x040fe200078008ff */
[----:B0-----:R0:W2:Y:S01]  /*0be0*/  LDG.E.U16 R81, [R86.64] ;  /* 0x0000000456517981 */ /* 0x0010a2000c1e1500 */
[C---:B------:R-:W-:Y:S02]  /*0bf0*/  LEA R101, R6.reuse, R99, 0x2 ;  /* 0x0000006306657211 */ /* 0x040fe400078e10ff */
[----:B------:R-:W-:Y:S02]  /*0c00*/  LEA.HI.X.SX32 R99, R99, R0, 0x1, P0 ;  /* 0x0000000063637211 */ /* 0x000fe400000f0eff */
[----:B------:R-:W-:Y:S01]  /*0c10*/  LEA R102, P0, R101, R4, 0x1 ;  /* 0x0000000465667211 */ /* 0x000fe200078008ff */
[----:B------:R-:W-:Y:S01]  /*0c20*/  IMAD R105, R6, 0x4, R101 ;  /* 0x0000000406697824 */ /* 0x000fe200078e0265 */
[-C--:B------:R-:W-:Y:S01]  /*0c30*/  LEA.HI.X.SX32 R77, R77, R0.reuse, 0x1, P1 ;  /* 0x000000004d4d7211 */ /* 0x080fe200008f0eff */
[----:B-----5:R5:W2:Y:S01]  /*0c40*/  LDG.E.U16 R91, [R98.64] ;  /* 0x00000004625b7981 */ /* 0x020aa2000c1e1500 */
[----:B------:R-:W-:-:S02]  /*0c50*/  LEA.HI.X.SX32 R103, R101, R0, 0x1, P0 ;  /* 0x0000000065677211 */ /* 0x000fc400000f0eff */
[C---:B------:R-:W-:Y:S01]  /*0c60*/  LEA R101, R6.reuse, R105, 0x2 ;  /* 0x0000006906657211 */ /* 0x040fe200078e10ff */
[----:B0-----:R0:W2:Y:S04]  /*0c70*/  LDG.E.U16 R87, [R94.64] ;  /* 0x000000045e577981 */ /* 0x0010a8000c1e1500 */
[----:B------:R-:W-:Y:S01]  /*0c80*/  IMAD R107, R6, 0x4, R101 ;  /* 0x00000004066b7824 */ /* 0x000fe200078e0265 */
[-C--:B------:R-:W-:Y:S01]  /*0c90*/  LEA R88, P1, R89, R4.reuse, 0x1 ;  /* 0x0000000459587211 */ /* 0x080fe200078208ff */
[----:B------:R-:W2:Y:S01]  /*0ca0*/  LDG.E.U16 R77, [R76.64] ;  /* 0x000000044c4d7981 */ /* 0x000ea2000c1e1500 */
[----:B0-----:R-:W-:-:S04]  /*0cb0*/  LEA R94, P0, R105, R4, 0x1 ;  /* 0x00000004695e7211 */ /* 0x001fc800078008ff */
[-C--:B------:R-:W-:Y:S02]  /*0cc0*/  LEA.HI.X.SX32 R95, R105, R0.reuse, 0x1, P0 ;  /* 0x00000000695f7211 */ /* 0x080fe400000f0eff */
[C---:B------:R-:W-:Y:S02]  /*0cd0*/  LEA R105, R6.reuse, R107, 0x2 ;  /* 0x0000006b06697211 */ /* 0x040fe400078e10ff */
[----:B------:R-:W-:Y:S02]  /*0ce0*/  LEA.HI.X.SX32 R89, R89, R0, 0x1, P1 ;  /* 0x0000000059597211 */ /* 0x000fe400008f0eff */
[-C--:B------:R-:W-:Y:S01]  /*0cf0*/  LEA R92, P1, R93, R4.reuse, 0x1 ;  /* 0x000000045d5c7211 */ /* 0x080fe200078208ff */
[----:B------:R-:W-:Y:S01]  /*0d00*/  IMAD R109, R6, 0x4, R105 ;  /* 0x00000004066d7824 */ /* 0x000fe200078e0269 */
[----:B------:R-:W-:Y:S01]  /*0d10*/  LEA R106, P0, R107, R4, 0x1 ;  /* 0x000000046b6a7211 */ /* 0x000fe200078008ff */
[----:B-1----:R0:W2:Y:S01]  /*0d20*/  LDG.E.U16 R83, [R88.64] ;  /* 0x0000000458537981 */ /* 0x0020a2000c1e1500 */
[----:B------:R-:W-:-:S02]  /*0d30*/  LEA.HI.X.SX32 R93, R93, R0, 0x1, P1 ;  /* 0x000000005d5d7211 */ /* 0x000fc400008f0eff */
[----:B------:R-:W-:Y:S01]  /*0d40*/  LEA.HI.X.SX32 R107, R107, R0, 0x1, P0 ;  /* 0x000000006b6b7211 */ /* 0x000fe200000f0eff */
[----:B------:R-:W2:Y:S01]  /*0d50*/  LDG.E.U16 R95, [R94.64] ;  /* 0x000000045e5f7981 */ /* 0x000ea2000c1e1500 */
[-C--:B------:R-:W-:Y:S02]  /*0d60*/  LEA R100, P1, R101, R4.reuse, 0x1 ;  /* 0x0000000465647211 */ /* 0x080fe400078208ff */
[----:B------:R-:W-:Y:S01]  /*0d70*/  LEA R104, P0, R105, R4, 0x1 ;  /* 0x0000000469687211 */ /* 0x000fe200078008ff */
[----:B-----5:R1:W5:Y:S01]  /*0d80*/  LDG.E.U16 R99, [R106.64] ;  /* 0x000000046a637981 */ /* 0x020362000c1e1500 */
[C---:B------:R-:W-:Y:S02]  /*0d90*/  LEA R111, R6.reuse, R109, 0x2 ;  /* 0x0000006d066f7211 */ /* 0x040fe400078e10ff */
[-C--:B------:R-:W-:Y:S01]  /*0da0*/  LEA.HI.X.SX32 R101, R101, R0.reuse, 0x1, P1 ;  /* 0x0000000065657211 */ /* 0x080fe200008f0eff */
[----:B0-----:R0:W2:Y:S01]  /*0db0*/  LDG.E.U16 R89, [R96.64] ;  /* 0x0000000460597981 */ /* 0x0010a2000c1e1500 */
[----:B------:R-:W-:Y:S01]  /*0dc0*/  LEA.HI.X.SX32 R105, R105, R0, 0x1, P0 ;  /* 0x0000000069697211 */ /* 0x000fe200000f0eff */
[----:B------:R-:W-:Y:S01]  /*0dd0*/  IMAD R115, R6, 0x4, R111 ;  /* 0x0000000406737824 */ /* 0x000fe200078e026f */
[C---:B------:R-:W-:Y:S01]  /*0de0*/  LEA R112, P1, R111.reuse, R4, 0x1 ;  /* 0x000000046f707211 */ /* 0x040fe200078208ff */
[----:B------:R-:W2:Y:S04]  /*0df0*/  LDG.E.U16 R93, [R92.64] ;  /* 0x000000045c5d7981 */ /* 0x000ea8000c1e1500 */
[----:B------:R-:W2:Y:S04]  /*0e00*/  LDG.E.U16 R101, [R100.64] ;  /* 0x0000000464657981 */ /* 0x000ea8000c1e1500 */
[----:B0-----:R0:W2:Y:S01]  /*0e10*/  LDG.E.U16 R97, [R102.64] ;  /* 0x0000000466617981 */ /* 0x0010a2000c1e1500 */
[----:B------:R-:W-:-:S02]  /*0e20*/  LEA.HI.X.SX32 R113, R111, R0, 0x1, P1 ;  /* 0x000000006f717211 */ /* 0x000fc400008f0eff */
[----:B------:R-:W-:Y:S01]  /*0e30*/  LEA R111, R6, R115, 0x2 ;  /* 0x00000073066f7211 */ /* 0x000fe200078e10ff */
[----:B------:R-:W2:Y:S04]  /*0e40*/  LDG.E.U16 R105, [R104.64] ;  /* 0x0000000468697981 */ /* 0x000ea8000c1e1500 */
[----:B-1----:R1:W2:Y:S01]  /*0e50*/  LDG.E.U16 R107, [R112.64] ;  /* 0x00000004706b7981 */ /* 0x0022a2000c1e1500 */
[----:B0-----:R-:W-:-:S04]  /*0e60*/  LEA R102, P0, R109, R4, 0x1 ;  /* 0x000000046d667211 */ /* 0x001fc800078008ff */
[----:B------:R-:W-:Y:S02]  /*0e70*/  LEA.HI.X.SX32 R103, R109, R0, 0x1, P0 ;  /* 0x000000006d677211 */ /* 0x000fe400000f0eff */
[----:B------:R-:W-:-:S04]  /*0e80*/  LEA R108, P0, R115, R4, 0x1 ;  /* 0x00000004736c7211 */ /* 0x000fc800078008ff */
[----:B------:R-:W-:Y:S01]  /*0e90*/  LEA.HI.X.SX32 R109, R115, R0, 0x1, P0 ;  /* 0x00000000736d7211 */ /* 0x000fe200000f0eff */
[C---:B------:R-:W-:Y:S01]  /*0ea0*/  IMAD R115, R6.reuse, 0x4, R111 ;  /* 0x0000000406737824 */ /* 0x040fe200078e026f */
[C---:B------:R-:W-:Y:S01]  /*0eb0*/  LEA R110, P0, R111.reuse, R4, 0x1 ;  /* 0x000000046f6e7211 */ /* 0x040fe200078008ff */
[----:B------:R-:W2:Y:S03]  /*0ec0*/  LDG.E.U16 R103, [R102.64] ;  /* 0x0000000466677981 */ /* 0x000ea6000c1e1500 */
[C---:B------:R-:W-:Y:S01]  /*0ed0*/  LEA R117, R6.reuse, R115, 0x2 ;  /* 0x0000007306757211 */ /* 0x040fe200078e10ff */
[----:B------:R-:W2:Y:S01]  /*0ee0*/  LDG.E.U16 R109, [R108.64] ;  /* 0x000000046c6d7981 */ /* 0x000ea2000c1e1500 */
[----:B------:R-:W-:Y:S02]  /*0ef0*/  LEA.HI.X.SX32 R111, R111, R0, 0x1, P0 ;  /* 0x000000006f6f7211 */ /* 0x000fe400000f0eff */
[-C--:B------:R-:W-:Y:S01]  /*0f00*/  LEA R118, P0, R115, R4.reuse, 0x1 ;  /* 0x0000000473767211 */ /* 0x080fe200078008ff */
[----:B------:R-:W-:Y:S01]  /*0f10*/  IMAD R121, R6, 0x4, R117 ;  /* 0x0000000406797824 */ /* 0x000fe200078e0275 */
[----:B------:R-:W-:-:S02]  /*0f20*/  LEA R114, P1, R117, R4, 0x1 ;  /* 0x0000000475727211 */ /* 0x000fc400078208ff */
[----:B------:R-:W-:Y:S01]  /*0f30*/  LEA.HI.X.SX32 R119, R115, R0, 0x1, P0 ;  /* 0x0000000073777211 */ /* 0x000fe200000f0eff */
[----:B------:R-:W2:Y:S01]  /*0f40*/  LDG.E.U16 R111, [R110.64] ;  /* 0x000000046e6f7981 */ /* 0x000ea2000c1e1500 */
[----:B------:R-:W-:Y:S02]  /*0f50*/  LEA R116, P0, R121, R4, 0x1 ;  /* 0x0000000479747211 */ /* 0x000fe400078008ff */
[C---:B------:R-:W-:Y:S01]  /*0f60*/  LEA R123, R6.reuse, R121, 0x2 ;  /* 0x00000079067b7211 */ /* 0x040fe200078e10ff */
[----:B-1----:R0:W2:Y:S01]  /*0f70*/  LDG.E.U16 R113, [R118.64] ;  /* 0x0000000476717981 */ /* 0x0020a2000c1e1500 */
[-C--:B------:R-:W-:Y:S02]  /*0f80*/  LEA.HI.X.SX32 R115, R117, R0.reuse, 0x1, P1 ;  /* 0x0000000075737211 */ /* 0x080fe400008f0eff */
[----:B------:R-:W-:Y:S01]  /*0f90*/  LEA.HI.X.SX32 R117, R121, R0, 0x1, P0 ;  /* 0x0000000079757211 */ /* 0x000fe200000f0eff */
[----:B------:R-:W-:Y:S01]  /*0fa0*/  IMAD R121, R6, 0x4, R123 ;  /* 0x0000000406797824 */ /* 0x000fe200078e027b */
[----:B------:R-:W-:-:S02]  /*0fb0*/  LEA R124, P0, R123, R4, 0x1 ;  /* 0x000000047b7c7211 */ /* 0x000fc400078008ff */
[----:B------:R-:W2:Y:S02]  /*0fc0*/  LDG.E.U16 R115, [R114.64] ;  /* 0x0000000472737981 */ /* 0x000ea4000c1e1500 */
[----:B------:R-:W-:Y:S02]  /*0fd0*/  LEA.HI.X.SX32 R125, R123, R0, 0x1, P0 ;  /* 0x000000007b7d7211 */ /* 0x000fe400000f0eff */
[C---:B------:R-:W-:Y:S01]  /*0fe0*/  LEA R123, R6.reuse, R121, 0x2 ;  /* 0x00000079067b7211 */ /* 0x040fe200078e10ff */
[----:B------:R-:W2:Y:S04]  /*0ff0*/  LDG.E.U16 R117, [R116.64] ;  /* 0x0000000474757981 */ /* 0x000ea8000c1e1500 */
[C---:B------:R-:W-:Y:S01]  /*1000*/  IMAD R127, R6.reuse, 0x4, R123 ;  /* 0x00000004067f7824 */ /* 0x040fe200078e027b */
[----:B------:R-:W-:Y:S01]  /*1010*/  LEA R120, P0, R121, R4, 0x1 ;  /* 0x0000000479787211 */ /* 0x000fe200078008ff */
[----:B0-----:R0:W2:Y:S03]  /*1020*/  LDG.E.U16 R119, [R124.64] ;  /* 0x000000047c777981 */ /* 0x0010a6000c1e1500 */
[----:B------:R-:W-:-:S05]  /*1030*/  LEA R129, R6, R127, 0x2 ;  /* 0x0000007f06817211 */ /* 0x000fca00078e10ff */
[----:B------:R-:W-:-:S05]  /*1040*/  IMAD R133, R6, 0x4, R129 ;  /* 0x0000000406857824 */ /* 0x000fca00078e0281 */
        /* <DEDUP_REMOVED lines=9> */
[C---:B------:R-:W-:Y:S01]  /*10e0*/  IMAD R155, R6.reuse, 0x4, R153 ;  /* 0x00000004069b7824 */ /* 0x040fe200078e0299 */
[----:B------:R-:W-:Y:S02]  /*10f0*/  LEA.HI.X.SX32 R121, R121, R0, 0x1, P0 ;  /* 0x0000000079797211 */ /* 0x000fe400000f0eff */
[C---:B------:R-:W-:Y:S02]  /*1100*/  LEA R130, P0, R127.reuse, R4, 0x1 ;  /* 0x000000047f827211 */ /* 0x040fe400078008ff */
[C---:B------:R-:W-:Y:S02]  /*1110*/  LEA R157, R6.reuse, R155, 0x2 ;  /* 0x0000009b069d7211 */ /* 0x040fe400078e10ff */
[----:B------:R-:W-:Y:S01]  /*1120*/  LEA.HI.X.SX32 R131, R127, R0, 0x1, P0 ;  /* 0x000000007f837211 */ /* 0x000fe200000f0eff */
[----:B------:R-:W2:Y:S01]  /*1130*/  LDG.E.U16 R121, [R120.64] ;  /* 0x0000000478797981 */ /* 0x000ea2000c1e1500 */
[-C--:B------:R-:W-:Y:S01]  /*1140*/  LEA R126, P0, R129, R4.reuse, 0x1 ;  /* 0x00000004817e7211 */ /* 0x080fe200078008ff */
[----:B------:R-:W-:Y:S01]  /*1150*/  IMAD R159, R6, 0x4, R157 ;  /* 0x00000004069f7824 */ /* 0x000fe200078e029d */
[----:B------:R-:W-:Y:S01]  /*1160*/  LEA R122, P1, R123, R4, 0x1 ;  /* 0x000000047b7a7211 */ /* 0x000fe200078208ff */
[----:B0-----:R0:W2:Y:S01]  /*1170*/  LDG.E.U16 R125, [R130.64] ;  /* 0x00000004827d7981 */ /* 0x0010a2000c1e1500 */
[----:B------:R-:W-:-:S02]  /*1180*/  LEA.HI.X.SX32 R127, R129, R0, 0x1, P0 ;  /* 0x00000000817f7211 */ /* 0x000fc400000f0eff */
[C---:B------:R-:W-:Y:S02]  /*1190*/  LEA R128, P0, R133.reuse, R4, 0x1 ;  /* 0x0000000485807211 */ /* 0x040fe400078008ff */
[C---:B------:R-:W-:Y:S02]  /*11a0*/  LEA R161, R6.reuse, R159, 0x2 ;  /* 0x0000009f06a17211 */ /* 0x040fe400078e10ff */
[----:B------:R-:W-:Y:S01]  /*11b0*/  LEA.HI.X.SX32 R129, R133, R0, 0x1, P0 ;  /* 0x0000000085817211 */ /* 0x000fe200000f0eff */
[----:B------:R-:W2:Y:S01]  /*11c0*/  LDG.E.U16 R127, [R126.64] ;  /* 0x000000047e7f7981 */ /* 0x000ea2000c1e1500 */
[----:B------:R-:W-:Y:S01]  /*11d0*/  LEA R132, P0, R139, R4, 0x1 ;  /* 0x000000048b847211 */ /* 0x000fe200078008ff */
[----:B------:R-:W-:Y:S01]  /*11e0*/  IMAD R163, R6, 0x4, R161 ;  /* 0x0000000406a37824 */ /* 0x000fe200078e02a1 */
[----:B------:R-:W-:Y:S02]  /*11f0*/  LEA.HI.X.SX32 R123, R123, R0, 0x1, P1 ;  /* 0x000000007b7b7211 */ /* 0x000fe400008f0eff */
[----:B------:R-:W-:Y:S01]  /*1200*/  LEA R136, P1, R135, R4, 0x1 ;  /* 0x0000000487887211 */ /* 0x000fe200078208ff */
[----:B------:R-:W2:Y:S01]  /*1210*/  LDG.E.U16 R129, [R128.64] ;  /* 0x0000000480817981 */ /* 0x000ea2000c1e1500 */
[----:B------:R-:W-:-:S02]  /*1220*/  LEA.HI.X.SX32 R133, R139, R0, 0x1, P0 ;  /* 0x000000008b857211 */ /* 0x000fc400000f0eff */
[----:B------:R-:W-:Y:S01]  /*1230*/  LEA R134, P0, R141, R4, 0x1 ;  /* 0x000000048d867211 */ /* 0x000fe200078008ff */
[----:B------:R-:W2:Y:S01]  /*1240*/  LDG.E.U16 R123, [R122.64] ;  /* 0x000000047a7b7981 */ /* 0x000ea2000c1e1500 */
[C---:B------:R-:W-:Y:S02]  /*1250*/  LEA R165, R6.reuse, R163, 0x2 ;  /* 0x000000a306a57211 */ /* 0x040fe400078e10ff */
[-C--:B------:R-:W-:Y:S01]  /*1260*/  LEA.HI.X.SX32 R137, R135, R0.reuse, 0x1, P1 ;  /* 0x0000000087897211 */ /* 0x080fe200008f0eff */
[----:B------:R-:W2:Y:S01]  /*1270*/  LDG.E.U16 R133, [R132.64] ;  /* 0x0000000484857981 */ /* 0x000ea2000c1e1500 */
[----:B------:R-:W-:Y:S01]  /*1280*/  LEA.HI.X.SX32 R135, R141, R0, 0x1, P0 ;  /* 0x000000008d877211 */ /* 0x000fe200000f0eff */
[----:B------:R-:W-:Y:S01]  /*1290*/  IMAD R167, R6, 0x4, R165 ;  /* 0x0000000406a77824 */ /* 0x000fe200078e02a5 */
[C---:B------:R-:W-:Y:S01]  /*12a0*/  LEA R142, P0, R143.reuse, R4, 0x1 ;  /* 0x000000048f8e7211 */ /* 0x040fe200078008ff */
[----:B0-----:R0:W2:Y:S03]  /*12b0*/  LDG.E.U16 R131, [R136.64] ;  /* 0x0000000488837981 */ /* 0x0010a6000c1e1500 */
[----:B------:R-:W-:Y:S01]  /*12c0*/  LEA.HI.X.SX32 R143, R143, R0, 0x1, P0 ;  /* 0x000000008f8f7211 */ /* 0x000fe200000f0eff */
[----:B------:R-:W2:Y:S01]  /*12d0*/  LDG.E.U16 R135, [R134.64] ;  /* 0x0000000486877981 */ /* 0x000ea2000c1e1500 */
[----:B------:R-:W-:-:S02]  /*12e0*/  LEA R140, P0, R147, R4, 0x1 ;  /* 0x00000004938c7211 */ /* 0x000fc400078008ff */
[C---:B------:R-:W-:Y:S02]  /*12f0*/  LEA R169, R6.reuse, R167, 0x2 ;  /* 0x000000a706a97211 */ /* 0x040fe400078e10ff */
[----:B------:R-:W-:Y:S01]  /*1300*/  LEA.HI.X.SX32 R141, R147, R0, 0x1, P0 ;  /* 0x00000000938d7211 */ /* 0x000fe200000f0eff */
[----:B0-----:R0:W2:Y:S01]  /*1310*/  LDG.E.U16 R137, [R142.64] ;  /* 0x000000048e897981 */ /* 0x0010a2000c1e1500 */
[-C--:B------:R-:W-:Y:S01]  /*1320*/  LEA R148, P0, R149, R4.reuse, 0x1 ;  /* 0x0000000495947211 */ /* 0x080fe200078008ff */
[----:B------:R-:W-:Y:S01]  /*1330*/  IMAD R173, R6, 0x4, R169 ;  /* 0x0000000406ad7824 */ /* 0x000fe200078e02a9 */
[----:B------:R-:W-:Y:S02]  /*1340*/  LEA R138, P1, R145, R4, 0x1 ;  /* 0x00000004918a7211 */ /* 0x000fe400078208ff */
[----:B------:R-:W-:Y:S01]  /*1350*/  LEA.HI.X.SX32 R149, R149, R0, 0x1, P0 ;  /* 0x0000000095957211 */ /* 0x000fe200000f0eff */
[----:B------:R-:W2:Y:S01]  /*1360*/  LDG.E.U16 R141, [R140.64] ;  /* 0x000000048c8d7981 */ /* 0x000ea2000c1e1500 */
[----:B------:R-:W-:-:S02]  /*1370*/  LEA R144, P0, R151, R4, 0x1 ;  /* 0x0000000497907211 */ /* 0x000fc400078008ff */
[C---:B------:R-:W-:Y:S01]  /*1380*/  LEA R179, R6.reuse, R173, 0x2 ;  /* 0x000000ad06b37211 */ /* 0x040fe200078e10ff */
[----:B0-----:R0:W2:Y:S01]  /*1390*/  LDG.E.U16 R143, [R148.64] ;  /* 0x00000004948f7981 */ /* 0x0010a2000c1e1500 */
[-C--:B------:R-:W-:Y:S02]  /*13a0*/  LEA.HI.X.SX32 R139, R145, R0.reuse, 0x1, P1 ;  /* 0x00000000918b7211 */ /* 0x080fe400008f0eff */
[----:B------:R-:W-:Y:S01]  /*13b0*/  LEA.HI.X.SX32 R145, R151, R0, 0x1, P0 ;  /* 0x0000000097917211 */ /* 0x000fe200000f0eff */
[----:B------:R-:W-:Y:S01]  /*13c0*/  IMAD R181, R6, 0x4, R179 ;  /* 0x0000000406b57824 */ /* 0x000fe200078e02b3 */
[-C--:B------:R-:W-:Y:S02]  /*13d0*/  LEA R154, P0, R155, R4.reuse, 0x1 ;  /* 0x000000049b9a7211 */ /* 0x080fe400078008ff */
[----:B------:R-:W-:Y:S01]  /*13e0*/  LEA R146, P1, R153, R4, 0x1 ;  /* 0x0000000499927211 */ /* 0x000fe200078208ff */
[----:B------:R-:W2:Y:S01]  /*13f0*/  LDG.E.U16 R139, [R138.64] ;  /* 0x000000048a8b7981 */ /* 0x000ea2000c1e1500 */
[----:B------:R-:W-:-:S02]  /*1400*/  LEA.HI.X.SX32 R155, R155, R0, 0x1, P0 ;  /* 0x000000009b9b7211 */ /* 0x000fc400000f0eff */
[C---:B------:R-:W-:Y:S01]  /*1410*/  LEA R150, P0, R157.reuse, R4, 0x1 ;  /* 0x000000049d967211 */ /* 0x040fe200078008ff */
[----:B------:R-:W2:Y:S01]  /*1420*/  LDG.E.U16 R145, [R144.64] ;  /* 0x0000000490917981 */ /* 0x000ea2000c1e1500 */
[C---:B------:R-:W-:Y:S02]  /*1430*/  LEA R183, R6.reuse, R181, 0x2 ;  /* 0x000000b506b77211 */ /* 0x040fe400078e10ff */
[----:B------:R-:W-:Y:S01]  /*1440*/  LEA.HI.X.SX32 R151, R157, R0, 0x1, P0 ;  /* 0x000000009d977211 */ /* 0x000fe200000f0eff */
[----:B0-----:R0:W2:Y:S01]  /*1450*/  LDG.E.U16 R149, [R154.64] ;  /* 0x000000049a957981 */ /* 0x0010a2000c1e1500 */
[----:B------:R-:W-:Y:S01]  /*1460*/  LEA R152, P0, R159, R4, 0x1 ;  /* 0x000000049f987211 */ /* 0x000fe200078008ff */
[----:B------:R-:W-:Y:S01]  /*1470*/  IMAD R185, R6, 0x4, R183 ;  /* 0x0000000406b97824 */ /* 0x000fe200078e02b7 */
[-C--:B------:R-:W-:Y:S02]  /*1480*/  LEA.HI.X.SX32 R147, R153, R0.reuse, 0x1, P1 ;  /* 0x0000000099937211 */ /* 0x080fe400008f0eff */
[----:B------:R-:W-:Y:S01]  /*1490*/  LEA.HI.X.SX32 R153, R159, R0, 0x1, P0 ;  /* 0x000000009f997211 */ /* 0x000fe200000f0eff */
[----:B------:R-:W2:Y:S01]  /*14a0*/  LDG.E.U16 R151, [R150.64] ;  /* 0x0000000496977981 */ /* 0x000ea2000c1e1500 */
[----:B------:R-:W-:-:S02]  /*14b0*/  LEA R156, P0, R163, R4, 0x1 ;  /* 0x00000004a39c7211 */ /* 0x000fc400078008ff */
[C---:B------:R-:W-:Y:S01]  /*14c0*/  LEA R189, R6.reuse, R185, 0x2 ;  /* 0x000000b906bd7211 */ /* 0x040fe200078e10ff */
[----:B------:R-:W2:Y:S01]  /*14d0*/  LDG.E.U16 R147, [R146.64] ;  /* 0x0000000492937981 */ /* 0x000ea2000c1e1500 */
[----:B------:R-:W-:Y:S02]  /*14e0*/  LEA R158, P1, R161, R4, 0x1 ;  /* 0x00000004a19e7211 */ /* 0x000fe400078208ff */
[----:B------:R-:W-:Y:S01]  /*14f0*/  LEA.HI.X.SX32 R157, R163, R0, 0x1, P0 ;  /* 0x00000000a39d7211 */ /* 0x000fe200000f0eff */
[----:B------:R-:W-:Y:S01]  /*1500*/  IMAD R191, R6, 0x4, R189 ;  /* 0x0000000406bf7824 */ /* 0x000fe200078e02bd */
[----:B------:R-:W-:Y:S01]  /*1510*/  LEA R160, P0, R165, R4, 0x1 ;  /* 0x00000004a5a07211 */ /* 0x000fe200078008ff */
[----:B------:R-:W2:Y:S01]  /*1520*/  LDG.E.U16 R153, [R152.64] ;  /* 0x0000000498997981 */ /* 0x000ea2000c1e1500 */
[-C--:B------:R-:W-:Y:S02]  /*1530*/  LEA.HI.X.SX32 R159, R161, R0.reuse, 0x1, P1 ;  /* 0x00000000a19f7211 */ /* 0x080fe400008f0eff */
[----:B------:R-:W-:Y:S01]  /*1540*/  LEA.HI.X.SX32 R161, R165, R0, 0x1, P0 ;  /* 0x00000000a5a17211 */ /* 0x000fe200000f0eff */
[----:B------:R-:W2:Y:S01]  /*1550*/  LDG.E.U16 R157, [R156.64] ;  /* 0x000000049c9d7981 */ /* 0x000ea2000c1e1500 */
[----:B------:R-:W-:-:S02]  /*1560*/  LEA R162, P0, R167, R4, 0x1 ;  /* 0x00000004a7a27211 */ /* 0x000fc400078008ff */
[----:B------:R-:W-:Y:S01]  /*1570*/  LEA R193, R6, R191, 0x2 ;  /* 0x000000bf06c17211 */ /* 0x000fe200078e10ff */
[----:B0-----:R0:W2:Y:S01]  /*1580*/  LDG.E.U16 R155, [R158.64] ;  /* 0x000000049e9b7981 */ /* 0x0010a2000c1e1500 */
[----:B------:R-:W-:-:S03]  /*1590*/  LEA.HI.X.SX32 R163, R167, R0, 0x1, P0 ;  /* 0x00000000a7a37211 */ /* 0x000fc600000f0eff */
[----:B------:R-:W-:Y:S01]  /*15a0*/  IMAD R195, R6, 0x4, R193 ;  /* 0x0000000406c37824 */ /* 0x000fe200078e02c1 */
[----:B------:R1:W2:Y:S04]  /*15b0*/  LDG.E.U16 R171, [R160.64] ;  /* 0x00000004a0ab7981 */ /* 0x0002a8000c1e1500 */
[----:B------:R1:W2:Y:S01]  /*15c0*/  LDG.E.U16 R175, [R162.64] ;  /* 0x00000004a2af7981 */ /* 0x0002a2000c1e1500 */
[----:B0-----:R-:W-:-:S04]  /*15d0*/  LEA R158, P0, R173, R4, 0x1 ;  /* 0x00000004ad9e7211 */ /* 0x001fc800078008ff */
[----:B------:R-:W-:Y:S02]  /*15e0*/  LEA.HI.X.SX32 R159, R173, R0, 0x1, P0 ;  /* 0x00000000ad9f7211 */ /* 0x000fe400000f0eff */
[----:B------:R-:W-:-:S05]  /*15f0*/  LEA R173, R6, R195, 0x2 ;  /* 0x000000c306ad7211 */ /* 0x000fca00078e10ff */
[----:B------:R-:W-:-:S05]  /*1600*/  IMAD R199, R6, 0x4, R173 ;  /* 0x0000000406c77824 */ /* 0x000fca00078e02ad */
[----:B------:R-:W-:Y:S02]  /*1610*/  LEA R201, R6, R199, 0x2 ;  /* 0x000000c706c97211 */ /* 0x000fe400078e10ff */
[----:B------:R-:W-:-:S03]  /*1620*/  LEA R166, P0, R179, R4, 0x1 ;  /* 0x00000004b3a67211 */ /* 0x000fc600078008ff */
[C---:B------:R-:W-:Y:S01]  /*1630*/  IMAD R203, R6.reuse, 0x4, R201 ;  /* 0x0000000406cb7824 */ /* 0x040fe200078e02c9 */
[----:B------:R-:W-:Y:S02]  /*1640*/  LEA.HI.X.SX32 R167, R179, R0, 0x1, P0 ;  /* 0x00000000b3a77211 */ /* 0x000fe400000f0eff */
[C---:B-1----:R-:W-:Y:S01]  /*1650*/  LEA R160, P0, R181.reuse, R4, 0x1 ;  /* 0x00000004b5a07211 */ /* 0x042fe200078008ff */
[----:B------:R0:W4:Y:S01]  /*1660*/  LDG.E.U16 R179, [R158.64] ;  /* 0x000000049eb37981 */ /* 0x000122000c1e1500 */
[C---:B------:R-:W-:Y:S02]  /*1670*/  LEA R205, R6.reuse, R203, 0x2 ;  /* 0x000000cb06cd7211 */ /* 0x040fe400078e10ff */
[----:B------:R-:W-:Y:S02]  /*1680*/  LEA.HI.X.SX32 R161, R181, R0, 0x1, P0 ;  /* 0x00000000b5a17211 */ /* 0x000fe400000f0eff */
[-C--:B------:R-:W-:Y:S01]  /*1690*/  LEA R162, P0, R185, R4.reuse, 0x1 ;  /* 0x00000004b9a27211 */ /* 0x080fe200078008ff */
[----:B------:R-:W-:Y:S01]  /*16a0*/  IMAD R207, R6, 0x4, R205 ;  /* 0x0000000406cf7824 */ /* 0x000fe200078e02cd */
[----:B------:R-:W-:Y:S01]  /*16b0*/  LEA R164, P1, R169, R4, 0x1 ;  /* 0x00000004a9a47211 */ /* 0x000fe200078208ff */
[----:B------:R1:W4:Y:S01]  /*16c0*/  LDG.E.U16 R181, [R166.64] ;  /* 0x00000004a6b57981 */ /* 0x000322000c1e1500 */
[----:B------:R-:W-:-:S02]  /*16d0*/  LEA.HI.X.SX32 R163, R185, R0, 0x1, P0 ;  /* 0x00000000b9a37211 */ /* 0x000fc400000f0eff */
[----:B------:R-:W-:-:S05]  /*16e0*/  LEA R185, R6, R207, 0x2 ;  /* 0x000000cf06b97211 */ /* 0x000fca00078e10ff */
[C---:B------:R-:W-:Y:S01]  /*16f0*/  IMAD R209, R6.reuse, 0x4, R185 ;  /* 0x0000000406d17824 */ /* 0x040fe200078e02b9 */
[----:B------:R-:W-:Y:S02]  /*1700*/  LEA.HI.X.SX32 R165, R169, R0, 0x1, P1 ;  /* 0x00000000a9a57211 */ /* 0x000fe400008f0eff */
[C---:B------:R-:W-:Y:S02]  /*1710*/  LEA R168, P1, R183.reuse, R4, 0x1 ;  /* 0x00000004b7a87211 */ /* 0x040fe400078208ff */
[----:B------:R-:W-:Y:S01]  /*1720*/  LEA R211, R6, R209, 0x2 ;  /* 0x000000d106d37211 */ /* 0x000fe200078e10ff */
[----:B------:R1:W4:Y:S01]  /*1730*/  LDG.E.U16 R177, [R164.64] ;  /* 0x00000004a4b17981 */ /* 0x000322000c1e1500 */
[----:B------:R-:W-:-:S03]  /*1740*/  LEA.HI.X.SX32 R169, R183, R0, 0x1, P1 ;  /* 0x00000000b7a97211 */ /* 0x000fc600008f0eff */
[C---:B------:R-:W-:Y:S01]  /*1750*/  IMAD R213, R6.reuse, 0x4, R211 ;  /* 0x0000000406d57824 */ /* 0x040fe200078e02d3 */
[C---:B0-----:R-:W-:Y:S01]  /*1760*/  LEA R158, P0, R189.reuse, R4, 0x1 ;  /* 0x00000004bd9e7211 */ /* 0x041fe200078008ff */
[----:B------:R0:W4:Y:S03]  /*1770*/  LDG.E.U16 R187, [R168.64] ;  /* 0x00000004a8bb7981 */ /* 0x000126000c1e1500 */
[----:B------:R-:W-:Y:S01]  /*1780*/  LEA.HI.X.SX32 R159, R189, R0, 0x1, P0 ;  /* 0x00000000bd9f7211 */ /* 0x000fe200000f0eff */
[----:B------:R3:W4:Y:S01]  /*1790*/  LDG.E.U16 R183, [R160.64] ;  /* 0x00000004a0b77981 */ /* 0x000722000c1e1500 */
[-C--:B-1----:R-:W-:Y:S02]  /*17a0*/  LEA R164, P0, R191, R4.reuse, 0x1 ;  /* 0x00000004bfa47211 */ /* 0x082fe400078008ff */
[----:B------:R-:W-:Y:S01]  /*17b0*/  LEA R166, P1, R193, R4, 0x1 ;  /* 0x00000004c1a67211 */ /* 0x000fe200078208ff */
[----:B------:R1:W4:Y:S01]  /*17c0*/  LDG.E.U16 R189, [R162.64] ;  /* 0x00000004a2bd7981 */ /* 0x000322000c1e1500 */
[----:B0-----:R-:W-:-:S05]  /*17d0*/  LEA R169, R6, R213, 0x2 ;  /* 0x000000d506a97211 */ /* 0x001fca00078e10ff */
[C---:B------:R-:W-:Y:S01]  /*17e0*/  IMAD R215, R6.reuse, 0x4, R169 ;  /* 0x0000000406d77824 */ /* 0x040fe200078e02a9 */
[----:B------:R-:W-:Y:S02]  /*17f0*/  LEA.HI.X.SX32 R165, R191, R0, 0x1, P0 ;  /* 0x00000000bfa57211 */ /* 0x000fe400000f0eff */
[C---:B---3--:R-:W-:Y:S01]  /*1800*/  LEA R160, P0, R195.reuse, R4, 0x1 ;  /* 0x00000004c3a07211 */ /* 0x048fe200078008ff */
[----:B------:R0:W3:Y:S01]  /*1810*/  LDG.E.U16 R191, [R158.64] ;  /* 0x000000049ebf7981 */ /* 0x0000e2000c1e1500 */
[C---:B------:R-:W-:Y:S02]  /*1820*/  LEA R217, R6.reuse, R215, 0x2 ;  /* 0x000000d706d97211 */ /* 0x040fe400078e10ff */
[----:B------:R-:W-:Y:S02]  /*1830*/  LEA.HI.X.SX32 R161, R195, R0, 0x1, P0 ;  /* 0x00000000c3a17211 */ /* 0x000fe400000f0eff */
[----:B-1----:R-:W-:Y:S01]  /*1840*/  LEA R162, P0, R173, R4, 0x1 ;  /* 0x00000004ada27211 */ /* 0x002fe200078008ff */
[----:B------:R-:W-:Y:S01]  /*1850*/  IMAD R219, R6, 0x4, R217 ;  /* 0x0000000406db7824 */ /* 0x000fe200078e02d9 */
[-C--:B------:R-:W-:Y:S01]  /*1860*/  LEA.HI.X.SX32 R167, R193, R0.reuse, 0x1, P1 ;  /* 0x00000000c1a77211 */ /* 0x080fe200008f0eff */
[----:B------:R1:W3:Y:S01]  /*1870*/  LDG.E.U16 R197, [R160.64] ;  /* 0x00000004a0c57981 */ /* 0x0002e2000c1e1500 */
[----:B------:R-:W-:-:S02]  /*1880*/  LEA.HI.X.SX32 R163, R173, R0, 0x1, P0 ;  /* 0x00000000ada37211 */ /* 0x000fc400000f0eff */
[C---:B0-----:R-:W-:Y:S01]  /*1890*/  LEA R158, P0, R199.reuse, R4, 0x1 ;  /* 0x00000004c79e7211 */ /* 0x041fe200078008ff */
[----:B------:R0:W3:Y:S01]  /*18a0*/  LDG.E.U16 R195, [R166.64] ;  /* 0x00000004a6c37981 */ /* 0x0000e2000c1e1500 */
[C---:B------:R-:W-:Y:S02]  /*18b0*/  LEA R221, R6.reuse, R219, 0x2 ;  /* 0x000000db06dd7211 */ /* 0x040fe400078e10ff */
[----:B------:R-:W-:Y:S01]  /*18c0*/  LEA.HI.X.SX32 R159, R199, R0, 0x1, P0 ;  /* 0x00000000c79f7211 */ /* 0x000fe200000f0eff */
[----:B------:R1:W3:Y:S02]  /*18d0*/  LDG.E.U16 R193, [R164.64] ;  /* 0x00000004a4c17981 */ /* 0x0002e4000c1e1500 */
[----:B------:R-:W-:Y:S02]  /*18e0*/  IMAD R223, R6, 0x4, R221 ;  /* 0x0000000406df7824 */ /* 0x000fe400078e02dd */
[----:B------:R5:W3:Y:S01]  /*18f0*/  LDG.E.U16 R199, [R162.64] ;  /* 0x00000004a2c77981 */ /* 0x000ae2000c1e1500 */
[----:B0-----:R-:W-:-:S04]  /*1900*/  LEA R166, P0, R203, R4, 0x1 ;  /* 0x00000004cba67211 */ /* 0x001fc800078008ff */
[----:B------:R-:W-:Y:S02]  /*1910*/  LEA.HI.X.SX32 R167, R203, R0, 0x1, P0 ;  /* 0x00000000cba77211 */ /* 0x000fe400000f0eff */
[C---:B-1----:R-:W-:Y:S02]  /*1920*/  LEA R160, P0, R205.reuse, R4, 0x1 ;  /* 0x00000004cda07211 */ /* 0x042fe400078008ff */
[----:B------:R-:W-:Y:S01]  /*1930*/  LEA R203, R6, R223, 0x2 ;  /* 0x000000df06cb7211 */ /* 0x000fe200078e10ff */
[----:B------:R0:W3:Y:S01]  /*1940*/  LDG.E.U16 R239, [R166.64] ;  /* 0x00000004a6ef7981 */ /* 0x0000e2000c1e1500 */
[----:B------:R-:W-:-:S03]  /*1950*/  LEA.HI.X.SX32 R161, R205, R0, 0x1, P0 ;  /* 0x00000000cda17211 */ /* 0x000fc600000f0eff */
[C---:B------:R-:W-:Y:S01]  /*1960*/  IMAD R205, R6.reuse, 0x4, R203 ;  /* 0x0000000406cd7824 */ /* 0x040fe200078e02cb */
[C---:B------:R-:W-:Y:S01]  /*1970*/  LEA R164, P1, R201.reuse, R4, 0x1 ;  /* 0x00000004c9a47211 */ /* 0x040fe200078208ff */
[----:B------:R1:W3:Y:S03]  /*1980*/  LDG.E.U16 R241, [R160.64] ;  /* 0x00000004a0f17981 */ /* 0x0002e6000c1e1500 */
[C---:B------:R-:W-:Y:S02]  /*1990*/  LEA R225, R6.reuse, R205, 0x2 ;  /* 0x000000cd06e17211 */ /* 0x040fe400078e10ff */
[----:B------:R-:W-:Y:S02]  /*19a0*/  LEA.HI.X.SX32 R165, R201, R0, 0x1, P1 ;  /* 0x00000000c9a57211 */ /* 0x000fe400008f0eff */
[-C--:B------:R-:W-:Y:S01]  /*19b0*/  LEA R172, P0, R185, R4.reuse, 0x1 ;  /* 0x00000004b9ac7211 */ /* 0x080fe200078008ff */
[----:B------:R-:W-:Y:S01]  /*19c0*/  IMAD R227, R6, 0x4, R225 ;  /* 0x0000000406e37824 */ /* 0x000fe200078e02e1 */
[----:B------:R-:W-:Y:S01]  /*19d0*/  LEA R184, P1, R211, R4, 0x1 ;  /* 0x00000004d3b87211 */ /* 0x000fe200078208ff */
[----:B------:R0:W3:Y:S01]  /*19e0*/  LDG.E.U16 R201, [R158.64] ;  /* 0x000000049ec97981 */ /* 0x0000e2000c1e1500 */
[----:B------:R-:W-:-:S02]  /*19f0*/  LEA.HI.X.SX32 R173, R185, R0, 0x1, P0 ;  /* 0x00000000b9ad7211 */ /* 0x000fc400000f0eff */
[----:B------:R-:W-:Y:S01]  /*1a00*/  LEA.HI.X.SX32 R185, R211, R0, 0x1, P1 ;  /* 0x00000000d3b97211 */ /* 0x000fe200008f0eff */
[----:B------:R0:W3:Y:S01]  /*1a10*/  LDG.E.U16 R237, [R164.64] ;  /* 0x00000004a4ed7981 */ /* 0x0000e2000c1e1500 */
[C---:B------:R-:W-:Y:S02]  /*1a20*/  LEA R211, R6.reuse, R227, 0x2 ;  /* 0x000000e306d37211 */ /* 0x040fe400078e10ff */
[C---:B-----5:R-:W-:Y:S01]  /*1a30*/  LEA R162, P0, R169.reuse, R4, 0x1 ;  /* 0x00000004a9a27211 */ /* 0x060fe200078008ff */
[----:B------:R5:W3:Y:S02]  /*1a40*/  LDG.E.U16 R243, [R172.64] ;  /* 0x00000004acf37981 */ /* 0x000ae4000c1e1500 */
[----:B------:R-:W-:Y:S01]  /*1a50*/  IMAD R229, R6, 0x4, R211 ;  /* 0x0000000406e57824 */ /* 0x000fe200078e02d3 */
[----:B------:R-:W-:Y:S01]  /*1a60*/  LEA.HI.X.SX32 R163, R169, R0, 0x1, P0 ;  /* 0x00000000a9a37211 */ /* 0x000fe200000f0eff */
[----:B------:R1:W3:Y:S01]  /*1a70*/  LDG.E.U16 R245, [R184.64] ;  /* 0x00000004b8f57981 */ /* 0x0002e2000c1e1500 */
[----:B------:R-:W-:-:S02]  /*1a80*/  LEA R168, P0, R217, R4, 0x1 ;  /* 0x00000004d9a87211 */ /* 0x000fc400078008ff */
[----:B------:R-:W-:Y:S01]  /*1a90*/  LEA R231, R6, R229, 0x2 ;  /* 0x000000e506e77211 */ /* 0x000fe200078e10ff */
[----:B------:R1:W3:Y:S01]  /*1aa0*/  LDG.E.U16 R247, [R162.64] ;  /* 0x00000004a2f77981 */ /* 0x0002e2000c1e1500 */
[----:B------:R-:W-:-:S03]  /*1ab0*/  LEA.HI.X.SX32 R169, R217, R0, 0x1, P0 ;  /* 0x00000000d9a97211 */ /* 0x000fc600000f0eff */
[C---:B------:R-:W-:Y:S01]  /*1ac0*/  IMAD R217, R6.reuse, 0x4, R231 ;  /* 0x0000000406d97824 */ /* 0x040fe200078e02e7 */
[----:B0-----:R-:W-:Y:S01]  /*1ad0*/  LEA R158, P0, R203, R4, 0x1 ;  /* 0x00000004cb9e7211 */ /* 0x001fe200078008ff */
[----:B------:R0:W3:Y:S03]  /*1ae0*/  LDG.E.U16 R249, [R168.64] ;  /* 0x00000004a8f97981 */ /* 0x0000e6000c1e1500 */
[----:B-----5:R-:W-:-:S05]  /*1af0*/  LEA R173, R6, R217, 0x2 ;  /* 0x000000d906ad7211 */ /* 0x020fca00078e10ff */
[C---:B-1----:R-:W-:Y:S01]  /*1b00*/  IMAD R185, R6.reuse, 0x4, R173 ;  /* 0x0000000406b97824 */ /* 0x042fe200078e02ad */
[----:B------:R-:W-:Y:S02]  /*1b10*/  LEA.HI.X.SX32 R159, R203, R0, 0x1, P0 ;  /* 0x00000000cb9f7211 */ /* 0x000fe400000f0eff */
[C---:B------:R-:W-:Y:S02]  /*1b20*/  LEA R164, P1, R221.reuse, R4, 0x1 ;  /* 0x00000004dda47211 */ /* 0x040fe400078208ff */
[C---:B------:R-:W-:Y:S01]  /*1b30*/  LEA R203, R6.reuse, R185, 0x2 ;  /* 0x000000b906cb7211 */ /* 0x040fe200078e10ff */
[----:B------:R1:W5:Y:S01]  /*1b40*/  LDG.E.U16 R8, [R158.64] ;  /* 0x000000049e087981 */ /* 0x000362000c1e1500 */
[----:B------:R-:W-:Y:S02]  /*1b50*/  LEA.HI.X.SX32 R165, R221, R0, 0x1, P1 ;  /* 0x00000000dda57211 */ /* 0x000fe400008f0eff */
[-C--:B------:R-:W-:Y:S01]  /*1b60*/  LEA R160, P1, R211, R4.reuse, 0x1 ;  /* 0x00000004d3a07211 */ /* 0x080fe200078208ff */
[----:B------:R-:W-:Y:S01]  /*1b70*/  IMAD R221, R6, 0x4, R203 ;  /* 0x0000000406dd7824 */ /* 0x000fe200078e02cb */
[----:B------:R-:W-:Y:S01]  /*1b80*/  LEA R166, P0, R225, R4, 0x1 ;  /* 0x00000004e1a67211 */ /* 0x000fe200078008ff */
[----:B------:R0:W3:Y:S01]  /*1b90*/  LDG.E.U16 R251, [R164.64] ;  /* 0x00000004a4fb7981 */ /* 0x0000e2000c1e1500 */
[----:B------:R-:W-:-:S02]  /*1ba0*/  LEA.HI.X.SX32 R161, R211, R0, 0x1, P1 ;  /* 0x00000000d3a17211 */ /* 0x000fc400008f0eff */
[C---:B------:R-:W-:Y:S02]  /*1bb0*/  LEA R211, R6.reuse, R221, 0x2 ;  /* 0x000000dd06d37211 */ /* 0x040fe400078e10ff */
[----:B------:R-:W-:Y:S01]  /*1bc0*/  LEA.HI.X.SX32 R167, R225, R0, 0x1, P0 ;  /* 0x00000000e1a77211 */ /* 0x000fe200000f0eff */
[----:B------:R1:W3:Y:S01]  /*1bd0*/  LDG.E.U16 R12, [R160.64] ;  /* 0x00000004a00c7981 */ /* 0x0002e2000c1e1500 */
[-C--:B------:R-:W-:Y:S01]  /*1be0*/  LEA R162, P0, R231, R4.reuse, 0x1 ;  /* 0x00000004e7a27211 */ /* 0x080fe200078008ff */
[C---:B------:R-:W-:Y:S01]  /*1bf0*/  IMAD R225, R6.reuse, 0x4, R211 ;  /* 0x0000000406e17824 */ /* 0x040fe200078e02d3 */
[----:B0-----:R-:W-:Y:S01]  /*1c00*/  LEA R164, P1, R203, R4, 0x1 ;  /* 0x00000004cba47211 */ /* 0x001fe200078208ff */
[----:B------:R0:W3:Y:S01]  /*1c10*/  LDG.E.U16 R10, [R166.64] ;  /* 0x00000004a60a7981 */ /* 0x0000e2000c1e1500 */
[----:B------:R-:W-:Y:S02]  /*1c20*/  LEA.HI.X.SX32 R163, R231, R0, 0x1, P0 ;  /* 0x00000000e7a37211 */ /* 0x000fe400000f0eff */
[----:B------:R-:W-:-:S02]  /*1c30*/  LEA R231, R6, R225, 0x2 ;  /* 0x000000e106e77211 */ /* 0x000fc400078e10ff */
[C---:B------:R-:W-:Y:S01]  /*1c40*/  LEA R168, P0, R173.reuse, R4, 0x1 ;  /* 0x00000004ada87211 */ /* 0x040fe200078008ff */
[----:B------:R0:W3:Y:S02]  /*1c50*/  LDG.E.U16 R14, [R162.64] ;  /* 0x00000004a20e7981 */ /* 0x0000e4000c1e1500 */
[----:B------:R-:W-:Y:S01]  /*1c60*/  IMAD R233, R6, 0x4, R231 ;  /* 0x0000000406e97824 */ /* 0x000fe200078e02e7 */
[----:B------:R-:W-:-:S04]  /*1c70*/  LEA.HI.X.SX32 R169, R173, R0, 0x1, P0 ;  /* 0x00000000ada97211 */ /* 0x000fc800000f0eff */
[C---:B------:R-:W-:Y:S01]  /*1c80*/  LEA R173, R6.reuse, R233, 0x2 ;  /* 0x000000e906ad7211 */ /* 0x040fe200078e10ff */
[----:B------:R0:W3:Y:S01]  /*1c90*/  LDG.E.U16 R16, [R168.64] ;  /* 0x00000004a8107981 */ /* 0x0000e2000c1e1500 */
[----:B------:R-:W-:Y:S02]  /*1ca0*/  LEA.HI.X.SX32 R165, R203, R0, 0x1, P1 ;  /* 0x00000000cba57211 */ /* 0x000fe400008f0eff */
[-C--:B-1----:R-:W-:Y:S01]  /*1cb0*/  LEA R158, P0, R211, R4.reuse, 0x1 ;  /* 0x00000004d39e7211 */ /* 0x082fe200078008ff */
[----:B------:R-:W-:Y:S01]  /*1cc0*/  IMAD R203, R6, 0x4, R173 ;  /* 0x0000000406cb7824 */ /* 0x000fe200078e02ad */
[----:B------:R-:W-:Y:S01]  /*1cd0*/  LEA R160, P1, R173, R4, 0x1 ;  /* 0x00000004ada07211 */ /* 0x000fe200078208ff */
[----:B------:R1:W3:Y:S01]  /*1ce0*/  LDG.E.U16 R18, [R164.64] ;  /* 0x00000004a4127981 */ /* 0x0002e2000c1e1500 */
[----:B------:R-:W-:Y:S02]  /*1cf0*/  LEA.HI.X.SX32 R159, R211, R0, 0x1, P0 ;  /* 0x00000000d39f7211 */ /* 0x000fe400000f0eff */
[----:B0-----:R-:W-:-:S02]  /*1d00*/  LEA R166, P0, R231, R4, 0x1 ;  /* 0x00000004e7a67211 */ /* 0x001fc400078008ff */
[----:B------:R-:W-:Y:S01]  /*1d10*/  LEA R211, R6, R203, 0x2 ;  /* 0x000000cb06d37211 */ /* 0x000fe200078e10ff */
[----:B------:R0:W5:Y:S01]  /*1d20*/  LDG.E.U16 R20, [R158.64] ;  /* 0x000000049e147981 */ /* 0x000162000c1e1500 */
[----:B------:R-:W-:-:S03]  /*1d30*/  LEA.HI.X.SX32 R167, R231, R0, 0x1, P0 ;  /* 0x00000000e7a77211 */ /* 0x000fc600000f0eff */
[C---:B------:R-:W-:Y:S01]  /*1d40*/  IMAD R231, R6.reuse, 0x4, R211 ;  /* 0x0000000406e77824 */ /* 0x040fe200078e02d3 */
[----:B------:R-:W-:Y:S01]  /*1d50*/  LEA R162, P0, R211, R4, 0x1 ;  /* 0x00000004d3a27211 */ /* 0x000fe200078008ff */
[----:B------:R0:W5:Y:S03]  /*1d60*/  LDG.E.U16 R22, [R166.64] ;  /* 0x00000004a6167981 */ /* 0x000166000c1e1500 */
[----:B------:R-:W-:Y:S02]  /*1d70*/  LEA R235, R6, R231, 0x2 ;  /* 0x000000e706eb7211 */ /* 0x000fe400078e10ff */
[-C--:B------:R-:W-:Y:S02]  /*1d80*/  LEA.HI.X.SX32 R161, R173, R0.reuse, 0x1, P1 ;  /* 0x00000000ada17211 */ /* 0x080fe400008f0eff */
[----:B------:R-:W-:Y:S02]  /*1d90*/  LEA.HI.X.SX32 R163, R211, R0, 0x1, P0 ;  /* 0x00000000d3a37211 */ /* 0x000fe400000f0eff */
[-C--:B------:R-:W-:Y:S01]  /*1da0*/  LEA R168, P1, R235, R4.reuse, 0x1 ;  /* 0x00000004eba87211 */ /* 0x080fe200078208ff */
[----:B------:R0:W5:Y:S01]  /*1db0*/  LDG.E.U16 R24, [R160.64] ;  /* 0x00000004a0187981 */ /* 0x000162000c1e1500 */
[----:B-1----:R-:W-:-:S02]  /*1dc0*/  LEA R164, P0, R207, R4, 0x1 ;  /* 0x00000004cfa47211 */ /* 0x002fc400078008ff */
[-C--:B------:R-:W-:Y:S01]  /*1dd0*/  LEA.HI.X.SX32 R169, R235, R0.reuse, 0x1, P1 ;  /* 0x00000000eba97211 */ /* 0x080fe200008f0eff */
[----:B------:R1:W5:Y:S01]  /*1de0*/  LDG.E.U16 R26, [R162.64] ;  /* 0x00000004a21a7981 */ /* 0x000362000c1e1500 */
[----:B------:R-:W-:Y:S02]  /*1df0*/  LEA.HI.X.SX32 R165, R207, R0, 0x1, P0 ;  /* 0x00000000cfa57211 */ /* 0x000fe400000f0eff */
[-C--:B0-----:R-:W-:Y:S01]  /*1e00*/  LEA R158, P1, R209, R4.reuse, 0x1 ;  /* 0x00000004d19e7211 */ /* 0x081fe200078208ff */
[----:B------:R0:W5:Y:S01]  /*1e10*/  LDG.E.U16 R28, [R168.64] ;  /* 0x00000004a81c7981 */ /* 0x000162000c1e1500 */
[----:B------:R-:W-:Y:S02]  /*1e20*/  LEA R172, P0, R213, R4, 0x1 ;  /* 0x00000004d5ac7211 */ /* 0x000fe400078008ff */
[-C--:B------:R-:W-:Y:S01]  /*1e30*/  LEA.HI.X.SX32 R159, R209, R0.reuse, 0x1, P1 ;  /* 0x00000000d19f7211 */ /* 0x080fe200008f0eff */
[----:B------:R-:W-:Y:S01]  /*1e40*/  IMAD R235, R6, 0x4, R235 ;  /* 0x0000000406eb7824 */ /* 0x000fe200078e02eb */
[----:B------:R-:W-:Y:S01]  /*1e50*/  LEA.HI.X.SX32 R173, R213, R0, 0x1, P0 ;  /* 0x00000000d5ad7211 */ /* 0x000fe200000f0eff */
[----:B------:R0:W5:Y:S01]  /*1e60*/  LDG.E.U16 R207, [R164.64] ;  /* 0x00000004a4cf7981 */ /* 0x000162000c1e1500 */
[----:B------:R-:W-:-:S02]  /*1e70*/  LEA R166, P1, R215, R4, 0x1 ;  /* 0x00000004d7a67211 */ /* 0x000fc400078208ff */
[----:B------:R-:W-:Y:S01]  /*1e80*/  LEA R160, P0, R219, R4, 0x1 ;  /* 0x00000004dba07211 */ /* 0x000fe200078008ff */
[----:B------:R0:W5:Y:S01]  /*1e90*/  LDG.E.U16 R209, [R158.64] ;  /* 0x000000049ed17981 */ /* 0x000162000c1e1500 */
[-C--:B------:R-:W-:Y:S02]  /*1ea0*/  LEA.HI.X.SX32 R167, R215, R0.reuse, 0x1, P1 ;  /* 0x00000000d7a77211 */ /* 0x080fe400008f0eff */
[----:B------:R-:W-:Y:S01]  /*1eb0*/  LEA.HI.X.SX32 R161, R219, R0, 0x1, P0 ;  /* 0x00000000dba17211 */ /* 0x000fe200000f0eff */
[----:B------:R0:W5:Y:S01]  /*1ec0*/  LDG.E.U16 R211, [R172.64] ;  /* 0x00000004acd37981 */ /* 0x000162000c1e1500 */
[-C--:B-1----:R-:W-:Y:S02]  /*1ed0*/  LEA R162, P0, R223, R4.reuse, 0x1 ;  /* 0x00000004dfa27211 */ /* 0x082fe400078008ff */
[----:B0-----:R-:W-:Y:S01]  /*1ee0*/  LEA R168, P1, R205, R4, 0x1 ;  /* 0x00000004cda87211 */ /* 0x001fe200078208ff */
[----:B------:R0:W5:Y:S01]  /*1ef0*/  LDG.E.U16 R213, [R166.64] ;  /* 0x00000004a6d57981 */ /* 0x000162000c1e1500 */
[----:B------:R-:W-:-:S02]  /*1f00*/  LEA.HI.X.SX32 R163, R223, R0, 0x1, P0 ;  /* 0x00000000dfa37211 */ /* 0x000fc400000f0eff */
[----:B------:R-:W-:Y:S01]  /*1f10*/  LEA.HI.X.SX32 R169, R205, R0, 0x1, P1 ;  /* 0x00000000cda97211 */ /* 0x000fe200008f0eff */
[----:B------:R1:W5:Y:S01]  /*1f20*/  LDG.E.U16 R215, [R160.64] ;  /* 0x00000004a0d77981 */ /* 0x000362000c1e1500 */
[-C--:B------:R-:W-:Y:S02]  /*1f30*/  LEA R158, P1, R235, R4.reuse, 0x1 ;  /* 0x00000004eb9e7211 */ /* 0x080fe400078208ff */
[----:B------:R-:W-:Y:S01]  /*1f40*/  LEA R164, P0, R227, R4, 0x1 ;  /* 0x00000004e3a47211 */ /* 0x000fe200078008ff */
[----:B------:R1:W5:Y:S01]  /*1f50*/  LDG.E.U16 R205, [R162.64] ;  /* 0x00000004a2cd7981 */ /* 0x000362000c1e1500 */
[-C--:B------:R-:W-:Y:S02]  /*1f60*/  LEA.HI.X.SX32 R159, R235, R0.reuse, 0x1, P1 ;  /* 0x00000000eb9f7211 */ /* 0x080fe400008f0eff */
[----:B------:R-:W-:Y:S01]  /*1f70*/  LEA.HI.X.SX32 R165, R227, R0, 0x1, P0 ;  /* 0x00000000e3a57211 */ /* 0x000fe200000f0eff */
[----:B------:R1:W5:Y:S01]  /*1f80*/  LDG.E.U16 R219, [R168.64] ;  /* 0x00000004a8db7981 */ /* 0x000362000c1e1500 */
[----:B0-----:R-:W-:-:S02]  /*1f90*/  LEA R166, P1, R229, R4, 0x1 ;  /* 0x00000004e5a67211 */ /* 0x001fc400078208ff */
[----:B-1----:R-:W-:Y:S01]  /*1fa0*/  LEA R160, P0, R217, R4, 0x1 ;  /* 0x00000004d9a07211 */ /* 0x002fe200078008ff */
[----:B------:R0:W5:Y:S01]  /*1fb0*/  LDG.E.U16 R223, [R164.64] ;  /* 0x00000004a4df7981 */ /* 0x000162000c1e1500 */
[-C--:B------:R-:W-:Y:S02]  /*1fc0*/  LEA.HI.X.SX32 R167, R229, R0.reuse, 0x1, P1 ;  /* 0x00000000e5a77211 */ /* 0x080fe400008f0eff */
[----:B------:R-:W-:Y:S01]  /*1fd0*/  LEA.HI.X.SX32 R161, R217, R0, 0x1, P0 ;  /* 0x00000000d9a17211 */ /* 0x000fe200000f0eff */
[----:B------:R1:W5:Y:S01]  /*1fe0*/  LDG.E.U16 R227, [R158.64] ;  /* 0x000000049ee37981 */ /* 0x000362000c1e1500 */
[-C--:B------:R-:W-:Y:S02]  /*1ff0*/  LEA R172, P1, R185, R4.reuse, 0x1 ;  /* 0x00000004b9ac7211 */ /* 0x080fe400078208ff */
[----:B------:R-:W-:Y:S01]  /*2000*/  LEA R162, P0, R221, R4, 0x1 ;  /* 0x00000004dda27211 */ /* 0x000fe200078008ff */
[----:B------:R-:W5:Y:S01]  /*2010*/  LDG.E.U16 R167, [R166.64] ;  /* 0x00000004a6a77981 */ /* 0x000f62000c1e1500 */
[----:B------:R-:W-:-:S02]  /*2020*/  LEA.HI.X.SX32 R173, R185, R0, 0x1, P1 ;  /* 0x00000000b9ad7211 */ /* 0x000fc400008f0eff */
[----:B------:R-:W-:Y:S01]  /*2030*/  LEA.HI.X.SX32 R163, R221, R0, 0x1, P0 ;  /* 0x00000000dda37211 */ /* 0x000fe200000f0eff */
[----:B------:R-:W5:Y:S01]  /*2040*/  LDG.E.U16 R161, [R160.64] ;  /* 0x00000004a0a17981 */ /* 0x000f62000c1e1500 */
[-C--:B------:R-:W-:Y:S02]  /*2050*/  LEA R168, P1, R233, R4.reuse, 0x1 ;  /* 0x00000004e9a87211 */ /* 0x080fe400078208ff */
[----:B-1----:R-:W-:Y:S01]  /*2060*/  LEA R158, P0, R225, R4, 0x1 ;  /* 0x00000004e19e7211 */ /* 0x002fe200078008ff */
[----:B------:R-:W5:Y:S01]  /*2070*/  LDG.E.U16 R173, [R172.64] ;  /* 0x00000004acad7981 */ /* 0x000f62000c1e1500 */
[-C--:B------:R-:W-:Y:S02]  /*2080*/  LEA.HI.X.SX32 R169, R233, R0.reuse, 0x1, P1 ;  /* 0x00000000e9a97211 */ /* 0x080fe400008f0eff */
[----:B------:R-:W-:Y:S01]  /*2090*/  LEA.HI.X.SX32 R159, R225, R0, 0x1, P0 ;  /* 0x00000000e19f7211 */ /* 0x000fe200000f0eff */
[----:B------:R-:W5:Y:S01]  /*20a0*/  LDG.E.U16 R163, [R162.64] ;  /* 0x00000004a2a37981 */ /* 0x000f62000c1e1500 */
[----:B0-----:R-:W-:-:S02]  /*20b0*/  LEA R164, P0, R203, R4, 0x1 ;  /* 0x00000004cba47211 */ /* 0x001fc400078008ff */
[----:B------:R-:W-:Y:S01]  /*20c0*/  LEA R184, P1, R231, R4, 0x1 ;  /* 0x00000004e7b87211 */ /* 0x000fe200078208ff */
[----:B------:R-:W5:Y:S01]  /*20d0*/  LDG.E.U16 R169, [R168.64] ;  /* 0x00000004a8a97981 */ /* 0x000f62000c1e1500 */
[-C--:B------:R-:W-:Y:S02]  /*20e0*/  LEA.HI.X.SX32 R165, R203, R0.reuse, 0x1, P0 ;  /* 0x00000000cba57211 */ /* 0x080fe400000f0eff */
[----:B------:R-:W-:Y:S01]  /*20f0*/  LEA.HI.X.SX32 R185, R231, R0, 0x1, P1 ;  /* 0x00000000e7b97211 */ /* 0x000fe200008f0eff */
[----:B------:R-:W5:Y:S04]  /*2100*/  LDG.E.U16 R159, [R158.64] ;  /* 0x000000049e9f7981 */ /* 0x000f68000c1e1500 */
[----:B------:R-:W5:Y:S04]  /*2110*/  LDG.E.U16 R165, [R164.64] ;  /* 0x00000004a4a57981 */ /* 0x000f68000c1e1500 */
[----:B------:R-:W5:Y:S01]  /*2120*/  LDG.E.U16 R185, [R184.64] ;  /* 0x00000004b8b97981 */ /* 0x000f62000c1e1500 */
[----:B------:R-:W-:-:S02]  /*2130*/  SHF.R.S32.HI R203, RZ, 0x6, R204 ;  /* 0x00000006ffcb7819 */ /* 0x000fc400000114cc */
[C---:B------:R-:W-:Y:S01]  /*2140*/  LOP3.LUT R4, R204.reuse, 0x3f, RZ, 0xc0, !PT ;  /* 0x0000003fcc047812 */ /* 0x040fe200078ec0ff */
[----:B------:R-:W-:Y:S01]  /*2150*/  IMAD.SHL.U32 R6, R204, 0x800, RZ ;  /* 0x00000800cc067824 */ /* 0x000fe200078e00ff */
[----:B------:R-:W-:Y:S02]  /*2160*/  SGXT R203, R203, 0x1 ;  /* 0x00000001cbcb781a */ /* 0x000fe40000000200 */
[----:B------:R-:W-:-:S04]  /*2170*/  SHF.L.U32 R0, R4, 0x1, RZ ;  /* 0x0000000104007819 */ /* 0x000fc800000006ff */
[----:B------:R-:W-:Y:S02]  /*2180*/  LOP3.LUT R0, R0, 0x90, R203, 0x78, !PT ;  /* 0x0000009000007812 */ /* 0x000fe400078e78cb */
[----:B------:R-:W-:-:S03]  /*2190*/  LOP3.LUT R203, R6, 0x3000, RZ, 0xc0, !PT ;  /* 0x0000300006cb7812 */ /* 0x000fc600078ec0ff */
[----:B--2---:R0:W-:Y:S02]  /*21a0*/  STS.U16 [R0], R3 ;  /* 0x0000000300007388 */ /* 0x0041e40000000400 */
[----:B------:R-:W-:Y:S02]  /*21b0*/  IMAD R4, R4, 0x10, R203 ;  /* 0x0000001004047824 */ /* 0x000fe400078e02cb */
[----:B------:R1:W-:Y:S01]  /*21c0*/  STS.U16 [R0+0x200], R5 ;  /* 0x0002000500007388 */ /* 0x0003e20000000400 */
[----:B------:R-:W-:Y:S02]  /*21d0*/  MOV R4, 0x3f800000 ;  /* 0x3f80000000047802 */ /* 0x000fe40000000f00 */
[----:B------:R-:W-:Y:S02]  /*21e0*/  LOP3.LUT R224, R0, 0x20, RZ, 0x3c, !PT ;  /* 0x0000002000e07812 */ /* 0x000fe400078e3cff */
[----:B0-----:R-:W-:Y:S01]  /*21f0*/  MOV R3, 0x3f800000 ;  /* 0x3f80000000037802 */ /* 0x001fe20000000f00 */
[----:B-1----:R-:W-:-:S04]  /*2200*/  IMAD.MOV.U32 R5, RZ, RZ, 0x3f800000 ;  /* 0x3f800000ff057424 */ /* 0x002fc800078e00ff */
[----:B------:R-:W-:Y:S01]  /*2210*/  STL [R1+0x24], R3 ;  /* 0x0000240301007387 */ /* 0x000fe20000100800 */
[----:B------:R-:W-:-:S03]  /*2220*/  MOV R30, c[0x0][0x1d0] ;  /* 0x00007400001e7a02 */ /* 0x000fc60000000f00 */
[----:B------:R-:W-:Y:S04]  /*2230*/  STL [R1+0x20], R5 ;  /* 0x0000200501007387 */ /* 0x000fe80000100800 */
[----:B------:R-:W-:Y:S04]  /*2240*/  STS.U16 [R0+0x400], R11 ;  /* 0x0004000b00007388 */ /* 0x000fe80000000400 */
        /* <DEDUP_REMOVED lines=37> */
[----:B----4-:R-:W-:Y:S04]  /*24a0*/  STS.U16 [R0+0x5000], R177 ;  /* 0x005000b100007388 */ /* 0x010fe80000000400 */
[----:B------:R-:W-:Y:S04]  /*24b0*/  STS.U16 [R0+0x5200], R181 ;  /* 0x005200b500007388 */ /* 0x000fe80000000400 */
[----:B------:R-:W-:Y:S04]  /*24c0*/  STS.U16 [R0+0x5400], R187 ;  /* 0x005400bb00007388 */ /* 0x000fe80000000400 */
[----:B---3--:R-:W-:Y:S04]  /*24d0*/  STS.U16 [R0+0x5600], R191 ;  /* 0x005600bf00007388 */ /* 0x008fe80000000400 */
        /* <DEDUP_REMOVED lines=9> */
[----:B-----5:R-:W-:Y:S04]  /*2570*/  STS.U16 [R0+0x6a00], R8 ;  /* 0x006a000800007388 */ /* 0x020fe80000000400 */
[----:B------:R-:W-:Y:S04]  /*2580*/  STS.U16 [R0+0x6c00], R10 ;  /* 0x006c000a00007388 */ /* 0x000fe80000000400 */
[----:B------:R-:W-:Y:S04]  /*2590*/  STS.U16 [R0+0x6e00], R12 ;  /* 0x006e000c00007388 */ /* 0x000fe80000000400 */
[----:B------:R-:W-:Y:S04]  /*25a0*/  STS.U16 [R0+0x7000], R14 ;  /* 0x0070000e00007388 */ /* 0x000fe80000000400 */
[----:B------:R-:W-:Y:S04]  /*25b0*/  STS.U16 [R0+0x7200], R16 ;  /* 0x0072001000007388 */ /* 0x000fe80000000400 */
[----:B------:R-:W-:Y:S04]  /*25c0*/  STS.U16 [R0+0x7400], R18 ;  /* 0x0074001200007388 */ /* 0x000fe80000000400 */
[----:B------:R0:W-:Y:S04]  /*25d0*/  STS.U16 [R0+0x7600], R20 ;  /* 0x0076001400007388 */ /* 0x0001e80000000400 */
[----:B------:R-:W-:Y:S04]  /*25e0*/  STS.U16 [R0+0x7800], R22 ;  /* 0x0078001600007388 */ /* 0x000fe80000000400 */
[----:B------:R-:W-:Y:S04]  /*25f0*/  STS.U16 [R0+0x7a00], R24 ;  /* 0x007a001800007388 */ /* 0x000fe80000000400 */
[----:B------:R-:W-:Y:S04]  /*2600*/  STS.U16 [R0+0x7c00], R26 ;  /* 0x007c001a00007388 */ /* 0x000fe80000000400 */
[----:B------:R-:W-:Y:S04]  /*2610*/  STS.U16 [R0+0x7e00], R28 ;  /* 0x007e001c00007388 */ /* 0x000fe80000000400 */
        /* <DEDUP_REMOVED lines=27> */
[----:B------:R-:W-:Y:S01]  /*27d0*/  STL [R1+0x18], R3 ;  /* 0x0000180301007387 */ /* 0x000fe20000100800 */
[----:B------:R-:W-:-:S02]  /*27e0*/  ISETP.GE.AND P1, PT, R30, 0x1, PT ;  /* 0x000000011e00780c */ /* 0x000fc40003f26270 */
[----:B0-----:R-:W-:Y:S01]  /*27f0*/  LOP3.LUT R20, R204, 0x7f, RZ, 0xc0, !PT ;  /* 0x0000007fcc147812 */ /* 0x001fe200078ec0ff */
[----:B------:R-:W-:Y:S01]  /*2800*/  STS.U16 [R224+0x100], R7 ;  /* 0x00010007e0007388 */ /* 0x000fe20000000400 */
[----:B------:R-:W-:Y:S01]  /*2810*/  IMAD.MOV.U32 R228, RZ, RZ, -0x800000 ;  /* 0xff800000ffe47424 */ /* 0x000fe200078e00ff */
[----:B------:R-:W-:Y:S01]  /*2820*/  MOV R225, 0xff800000 ;  /* 0xff80000000e17802 */ /* 0x000fe20000000f00 */
[----:B------:R-:W-:Y:S01]  /*2830*/  IMAD.MOV.U32 R226, RZ, RZ, -0x800000 ;  /* 0xff800000ffe27424 */ /* 0x000fe200078e00ff */
[----:B------:R-:W-:Y:S01]  /*2840*/  STS.U16 [R224+0x2100], R69 ;  /* 0x00210045e0007388 */ /* 0x000fe20000000400 */
[----:B------:R-:W-:Y:S01]  /*2850*/  CS2R R146, SRZ ;  /* 0x0000000000927805 */ /* 0x000fe2000001ff00 */
[----:B------:R-:W-:Y:S01]  /*2860*/  CS2R R142, SRZ ;  /* 0x00000000008e7805 */ /* 0x000fe2000001ff00 */
[----:B------:R-:W-:Y:S01]  /*2870*/  CS2R R138, SRZ ;  /* 0x00000000008a7805 */ /* 0x000fe2000001ff00 */
        /* <DEDUP_REMOVED lines=8> */
[----:B------:R0:W-:Y:S01]  /*2900*/  STS.U16 [R224+0x2700], R81 ;  /* 0x00270051e0007388 */ /* 0x0001e20000000400 */
        /* <DEDUP_REMOVED lines=9> */
[----:B0-----:R-:W-:Y:S01]  /*29a0*/  CS2R R80, SRZ ;  /* 0x0000000000507805 */ /* 0x001fe2000001ff00 */
[----:B------:R-:W-:Y:S01]  /*29b0*/  CS2R R82, SRZ ;  /* 0x0000000000527805 */ /* 0x000fe2000001ff00 */
[----:B------:R0:W-:Y:S01]  /*29c0*/  STS.U16 [R224+0x2d00], R91 ;  /* 0x002d005be0007388 */ /* 0x0001e20000000400 */
[----:B------:R-:W-:Y:S01]  /*29d0*/  CS2R R76, SRZ ;  /* 0x00000000004c7805 */ /* 0x000fe2000001ff00 */
[----:B-1----:R-:W-:Y:S01]  /*29e0*/  CS2R R84, SRZ ;  /* 0x0000000000547805 */ /* 0x002fe2000001ff00 */
[----:B------:R-:W-:Y:S01]  /*29f0*/  CS2R R78, SRZ ;  /* 0x00000000004e7805 */ /* 0x000fe2000001ff00 */
[----:B------:R1:W-:Y:S01]  /*2a00*/  STS.U16 [R224+0x2f00], R95 ;  /* 0x002f005fe0007388 */ /* 0x0003e20000000400 */
[----:B------:R-:W-:Y:S01]  /*2a10*/  CS2R R72, SRZ ;  /* 0x0000000000487805 */ /* 0x000fe2000001ff00 */
[----:B--2---:R-:W-:Y:S01]  /*2a20*/  CS2R R88, SRZ ;  /* 0x0000000000587805 */ /* 0x004fe2000001ff00 */
        /* <DEDUP_REMOVED lines=20> */
[----:B------:R-:W-:Y:S01]  /*2b70*/  ISETP.GE.U32.AND P0, PT, R20, 0x20, PT ;  /* 0x000000201400780c */ /* 0x000fe20003f06070 */
[----:B------:R1:W-:Y:S01]  /*2b80*/  STS.U16 [R224+0x3b00], R121 ;  /* 0x003b0079e0007388 */ /* 0x0003e20000000400 */
[----:B------:R-:W-:Y:S01]  /*2b90*/  CS2R R154, SRZ ;  /* 0x00000000009a7805 */ /* 0x000fe2000001ff00 */
[----:B--2---:R-:W-:Y:S01]  /*2ba0*/  CS2R R112, SRZ ;  /* 0x0000000000707805 */ /* 0x004fe2000001ff00 */
[----:B------:R-:W-:Y:S01]  /*2bb0*/  IMAD.SHL.U32 R7, R204, 0x4, RZ ;  /* 0x00000004cc077824 */ /* 0x000fe200078e00ff */
[----:B------:R2:W-:Y:S01]  /*2bc0*/  STS.U16 [R224+0x7f00], R227 ;  /* 0x007f00e3e0007388 */ /* 0x0005e20000000400 */
[----:B0-----:R-:W-:-:S03]  /*2bd0*/  CS2R R116, SRZ ;  /* 0x0000000000747805 */ /* 0x001fc6000001ff00 */
[----:B------:R0:W-:Y:S01]  /*2be0*/  STS.U16 [R224+0x3d00], R125 ;  /* 0x003d007de0007388 */ /* 0x0001e20000000400 */
[----:B-1----:R-:W-:-:S03]  /*2bf0*/  CS2R R120, SRZ ;  /* 0x0000000000787805 */ /* 0x002fc6000001ff00 */
[----:B------:R1:W-:Y:S01]  /*2c00*/  STS.U16 [R224+0x3f00], R129 ;  /* 0x003f0081e0007388 */ /* 0x0003e20000000400 */
[----:B--2---:R-:W-:-:S03]  /*2c10*/  MOV R227, 0xff800000 ;  /* 0xff80000000e37802 */ /* 0x004fc60000000f00 */
[----:B------:R2:W-:Y:S01]  /*2c20*/  STS.U16 [R224+0x4100], R133 ;  /* 0x00410085e0007388 */ /* 0x0005e20000000400 */
[----:B0-----:R-:W-:-:S03]  /*2c30*/  CS2R R124, SRZ ;  /* 0x00000000007c7805 */ /* 0x001fc6000001ff00 */
[----:B------:R0:W-:Y:S01]  /*2c40*/  STS.U16 [R224+0x4300], R137 ;  /* 0x00430089e0007388 */ /* 0x0001e20000000400 */
[----:B-1----:R-:W-:-:S03]  /*2c50*/  CS2R R128, SRZ ;  /* 0x0000000000807805 */ /* 0x002fc6000001ff00 */
[----:B------:R1:W-:Y:S01]  /*2c60*/  STS.U16 [R224+0x4500], R141 ;  /* 0x0045008de0007388 */ /* 0x0003e20000000400 */
[----:B--2---:R-:W-:-:S03]  /*2c70*/  CS2R R132, SRZ ;  /* 0x0000000000847805 */ /* 0x004fc6000001ff00 */
        /* <DEDUP_REMOVED lines=33> */
[----:B-1----:R-:W-:Y:S01]  /*2e90*/  CS2R R168, SRZ ;  /* 0x0000000000a87805 */ /* 0x002fe2000001ff00 */
[----:B--2---:R-:W-:Y:S01]  /*2ea0*/  CS2R R164, SRZ ;  /* 0x0000000000a47805 */ /* 0x004fe2000001ff00 */
[----:B0-----:R-:W-:Y:S01]  /*2eb0*/  CS2R R184, SRZ ;  /* 0x0000000000b87805 */ /* 0x001fe2000001ff00 */
[----:B------:R-:W-:Y:S05]  /*2ec0*/  @!P1 BRA `(.L_x_0) ;  /* 0x0000a34000009947 */ /* 0x000fea0003800000 */
[----:B------:R-:W-:Y:S01]  /*2ed0*/  MOV R9, c[0x0][0x1b8] ;  /* 0x00006e0000097a02 */ /* 0x000fe20000000f00 */
[----:B------:R-:W-:Y:S01]  /*2ee0*/  IMAD R11, R202, c[0x0][0x1b8], RZ ;  /* 0x00006e00ca0b7a24 */ /* 0x000fe200078e02ff */
[----:B------:R-:W-:Y:S01]  /*2ef0*/  SHF.R.U32.HI R3, RZ, 0x3, R20 ;  /* 0x00000003ff037819 */ /* 0x000fe20000011614 */
[----:B------:R-:W-:Y:S01]  /*2f00*/  IMAD R4, R2, c[0x0][0x1b4], RZ ;  /* 0x00006d0002047a24 */ /* 0x000fe200078e02ff */
[----:B------:R-:W-:Y:S01]  /*2f10*/  LOP3.LUT R18, R204, 0x1c, RZ, 0xc0, !PT ;  /* 0x0000001ccc127812 */ /* 0x000fe200078ec0ff */
[----:B------:R-:W-:Y:S01]  /*2f20*/  IMAD R13, R9, 0x4, R11 ;  /* 0x00000004090d7824 */ /* 0x000fe200078e020b */
[----:B------:R-:W-:Y:S01]  /*2f30*/  LOP3.LUT R5, R3, 0xc, RZ, 0xc0, !PT ;  /* 0x0000000c03057812 */ /* 0x000fe200078ec0ff */
[----:B------:R-:W-:Y:S01]  /*2f40*/  IMAD R2, R200, c[0x0][0x1b0], RZ ;  /* 0x00006c00c8027a24 */ /* 0x000fe200078e02ff */
[----:B------:R-:W-:Y:S01]  /*2f50*/  LOP3.LUT R6, R204, 0x7, RZ, 0xc0, !PT ;  /* 0x00000007cc067812 */ /* 0x000fe200078ec0ff */
[----:B------:R-:W-:Y:S01]  /*2f60*/  IMAD.SHL.U32 R3, R4, 0x2, RZ ;  /* 0x0000000204037824 */ /* 0x000fe200078e00ff */
[----:B------:R-:W-:Y:S01]  /*2f70*/  LEA R15, R9, R13, 0x2 ;  /* 0x0000000d090f7211 */ /* 0x000fe200078e10ff */
[----:B------:R-:W-:Y:S01]  /*2f80*/  IMAD.SHL.U32 R220, R18, 0x4, RZ ;  /* 0x0000000412dc7824 */ /* 0x000fe200078e00ff */
[----:B------:R-:W-:Y:S01]  /*2f90*/  SHF.L.U32 R8, R2, 0x1, RZ ;  /* 0x0000000102087819 */ /* 0x000fe200000006ff */
[----:B------:R-:W-:Y:S01]  /*2fa0*/  IMAD.SHL.U32 R10, R204, 0x2, RZ ;  /* 0x00000002cc0a7824 */ /* 0x000fe200078e00ff */
[----:B------:R-:W-:Y:S01]  /*2fb0*/  LOP3.LUT R12, R7, 0xc, RZ, 0xc0, !PT ;  /* 0x0000000c070c7812 */ /* 0x000fe200078ec0ff */
[----:B------:R-:W-:Y:S01]  /*2fc0*/  IMAD R19, R9, 0x4, R15 ;  /* 0x0000000409137824 */ /* 0x000fe200078e020f */
[----:B------:R-:W-:Y:S01]  /*2fd0*/  IADD3 R8, P1, P2, R3, c[0x0][0x170], R8 ;  /* 0x00005c0003087a10 */ /* 0x000fe20007a3e008 */
[----:B------:R-:W-:Y:S01]  /*2fe0*/  IMAD.IADD R220, R220, 0x1, R5 ;  /* 0x00000001dcdc7824 */ /* 0x000fe200078e0205 */
[C---:B------:R-:W-:Y:S01]  /*2ff0*/  LOP3.LUT R3, R204.reuse, 0x60, RZ, 0xc0, !PT ;  /* 0x00000060cc037812 */ /* 0x040fe200078ec0ff */
[C---:B------:R-:W-:Y:S01]  /*3000*/  IMAD.SHL.U32 R5, R204.reuse, 0x8, RZ ;  /* 0x00000008cc057824 */ /* 0x040fe200078e00ff */
[----:B------:R-:W-:Y:S01]  /*3010*/  LEA R21, R9, R19, 0x2 ;  /* 0x0000001309157211 */ /* 0x000fe200078e10ff */
[----:B------:R-:W-:Y:S01]  /*3020*/  IMAD.MOV.U32 R201, RZ, RZ, RZ ;  /* 0x000000ffffc97224 */ /* 0x000fe200078e00ff */
[----:B------:R-:W-:Y:S01]  /*3030*/  SHF.L.U32 R14, R204, 0x6, RZ ;  /* 0x00000006cc0e7819 */ /* 0x000fe200000006ff */
[----:B------:R-:W-:Y:S01]  /*3040*/  IMAD R85, R3, 0x10, R6 ;  /* 0x0000001003557824 */ /* 0x000fe200078e0206 */
[----:B------:R-:W-:Y:S01]  /*3050*/  LOP3.LUT R7, R5, 0x30, RZ, 0xc0, !PT ;  /* 0x0000003005077812 */ /* 0x000fe200078ec0ff */
[----:B------:R-:W-:Y:S01]  /*3060*/  IMAD R23, R9, 0x4, R21 ;  /* 0x0000000409177824 */ /* 0x000fe200078e0215 */
[----:B------:R-:W-:Y:S01]  /*3070*/  SHF.R.U32.HI R83, RZ, 0x1, R3 ;  /* 0x00000001ff537819 */ /* 0x000fe20000011603 */
[----:B------:R-:W-:Y:S01]  /*3080*/  IMAD.HI R5, R4, 0x2, RZ ;  /* 0x0000000204057827 */ /* 0x000fe200078e02ff */
[----:B------:R-:W-:Y:S01]  /*3090*/  LOP3.LUT R17, R7, 0x3c0, R14, 0xf8, !PT ;  /* 0x000003c007117812 */ /* 0x000fe200078ef80e */
[----:B------:R-:W-:Y:S01]  /*30a0*/  CS2R R144, SRZ ;  /* 0x0000000000907805 */ /* 0x000fe2000001ff00 */
[----:B------:R-:W-:Y:S01]  /*30b0*/  LEA R25, R9, R23, 0x2 ;  /* 0x0000001709197211 */ /* 0x000fe200078e10ff */
[----:B------:R-:W-:Y:S01]  /*30c0*/  IMAD.HI R4, R2, 0x2, RZ ;  /* 0x0000000202047827 */ /* 0x000fe200078e02ff */
[----:B------:R-:W-:Y:S01]  /*30d0*/  SHF.L.U32 R2, R6, 0x6, RZ ;  /* 0x0000000606027819 */ /* 0x000fe200000006ff */
[----:B------:R-:W-:Y:S01]  /*30e0*/  CS2R R146, SRZ ;  /* 0x0000000000927805 */ /* 0x000fe2000001ff00 */
[--C-:B------:R-:W-:Y:S01]  /*30f0*/  LOP3.LUT R14, R83, 0x30, R10.reuse, 0x78, !PT ;  /* 0x00000030530e7812 */ /* 0x100fe200078e780a */
[----:B------:R-:W-:Y:S01]  /*3100*/  IMAD R27, R9, 0x4, R25 ;  /* 0x00000004091b7824 */ /* 0x000fe200078e0219 */
[----:B------:R-:W-:Y:S01]  /*3110*/  SHF.L.U32 R85, R85, 0x4, RZ ;  /* 0x0000000455557819 */ /* 0x000fe200000006ff */
[----:B------:R-:W-:Y:S01]  /*3120*/  CS2R R140, SRZ ;  /* 0x00000000008c7805 */ /* 0x000fe2000001ff00 */
[----:B------:R-:W-:Y:S01]  /*3130*/  LOP3.LUT R87, R2, R7, RZ, 0xfc, !PT ;  /* 0x0000000702577212 */ /* 0x000fe200078efcff */
[----:B------:R-:W-:Y:S01]  /*3140*/  CS2R R142, SRZ ;  /* 0x00000000008e7805 */ /* 0x000fe2000001ff00 */
[----:B------:R-:W-:Y:S01]  /*3150*/  LEA R29, R9, R27, 0x2 ;  /* 0x0000001b091d7211 */ /* 0x000fe200078e10ff */
[----:B------:R-:W-:Y:S01]  /*3160*/  CS2R R136, SRZ ;  /* 0x0000000000887805 */ /* 0x000fe2000001ff00 */
[----:B------:R-:W-:Y:S01]  /*3170*/  LOP3.LUT R16, R7, 0x30, R10, 0x78, !PT ;  /* 0x0000003007107812 */ /* 0x000fe200078e780a */
[----:B------:R-:W-:Y:S01]  /*3180*/  IMAD R7, R18, 0x10, R12 ;  /* 0x0000001012077824 */ /* 0x000fe200078e020c */
[----:B------:R-:W-:Y:S01]  /*3190*/  LOP3.LUT R203, R85, 0x30, R10, 0x78, !PT ;  /* 0x0000003055cb7812 */ /* 0x000fe200078e780a */
[----:B------:R-:W-:Y:S01]  /*31a0*/  IMAD R31, R9, 0x4, R29 ;  /* 0x00000004091f7824 */ /* 0x000fe200078e021d */
[----:B------:R-:W-:Y:S01]  /*31b0*/  IADD3.X R4, R5, c[0x0][0x174], R4, P1, P2 ;  /* 0x00005d0005047a10 */ /* 0x000fe20000fe4404 */
[----:B------:R-:W-:Y:S01]  /*31c0*/  CS2R R138, SRZ ;  /* 0x00000000008a7805 */ /* 0x000fe2000001ff00 */
[----:B------:R-:W-:Y:S01]  /*31d0*/  IADD3 R5, R14, R7, RZ ;  /* 0x000000070e057210 */ /* 0x000fe20007ffe0ff */
[----:B------:R-:W-:Y:S01]  /*31e0*/  IMAD R203, R6, 0x400, R203 ;  /* 0x0000040006cb7824 */ /* 0x000fe200078e02cb */
[----:B------:R-:W-:Y:S01]  /*31f0*/  LEA R33, R9, R31, 0x2 ;  /* 0x0000001f09217211 */ /* 0x000fe200078e10ff */
[----:B------:R-:W-:Y:S01]  /*3200*/  IMAD R6, R20, c[0x0][0x1a8], RZ ;  /* 0x00006a0014067a24 */ /* 0x000fe200078e02ff */
[----:B------:R-:W-:Y:S01]  /*3210*/  LOP3.LUT R10, R87, 0x10, R10, 0x78, !PT ;  /* 0x00000010570a7812 */ /* 0x000fe200078e780a */
[----:B------:R0:W-:Y:S01]  /*3220*/  STL [R1+0x8], R5 ;  /* 0x0000080501007387 */ /* 0x0001e20000100800 */
[----:B------:R-:W-:Y:S01]  /*3230*/  IMAD.MOV.U32 R14, RZ, RZ, c[0x0][0x1a8] ;  /* 0x00006a00ff0e7624 */ /* 0x000fe200078e00ff */
[----:B------:R-:W-:Y:S01]  /*3240*/  LEA R3, R3, R16, 0x4 ;  /* 0x0000001003037211 */ /* 0x000fe200078e20ff */
[----:B------:R-:W-:Y:S01]  /*3250*/  IMAD R35, R9, 0x4, R33 ;  /* 0x0000000409237824 */ /* 0x000fe200078e0221 */
[----:B------:R-:W-:Y:S01]  /*3260*/  LOP3.LUT R17, R17, 0x10, R204, 0x78, !PT ;  /* 0x0000001011117812 */ /* 0x000fe200078e78cc */
[----:B------:R-:W-:Y:S01]  /*3270*/  IMAD R7, R14, 0x80, R6 ;  /* 0x000000800e077824 */ /* 0x000fe200078e0206 */
[----:B------:R-:W-:Y:S01]  /*3280*/  MOV R202, RZ ;  /* 0x000000ff00ca7202 */ /* 0x000fe20000000f00 */
[----:B------:R-:W-:Y:S01]  /*3290*/  IMAD.IADD R2, R2, 0x1, R3 ;  /* 0x0000000102027824 */ /* 0x000fe200078e0203 */
[C---:B------:R-:W-:Y:S01]  /*32a0*/  LEA R37, R9.reuse, R35, 0x2 ;  /* 0x0000002309257211 */ /* 0x040fe200078e10ff */
[----:B------:R-:W-:Y:S01]  /*32b0*/  CS2R R132, SRZ ;  /* 0x0000000000847805 */ /* 0x000fe2000001ff00 */
[----:B0-----:R-:W-:Y:S01]  /*32c0*/  IMAD R5, R200, c[0x0][0x1a0], RZ ;  /* 0x00006800c8057a24 */ /* 0x001fe200078e02ff */
[----:B------:R-:W-:Y:S01]  /*32d0*/  LOP3.LUT R3, R204, 0x10, RZ, 0xc0, !PT ;  /* 0x00000010cc037812 */ /* 0x000fe200078ec0ff */
[----:B------:R-:W-:Y:S01]  /*32e0*/  IMAD.SHL.U32 R200, R20, 0x2, RZ ;  /* 0x0000000214c87824 */ /* 0x000fe200078e00ff */
[----:B------:R-:W-:Y:S01]  /*32f0*/  CS2R R134, SRZ ;  /* 0x0000000000867805 */ /* 0x000fe2000001ff00 */
[----:B------:R-:W-:Y:S01]  /*3300*/  IMAD R39, R9, 0x4, R37 ;  /* 0x0000000409277824 */ /* 0x000fe200078e0225 */
[----:B------:R-:W-:Y:S01]  /*3310*/  LEA R212, P1, R5, c[0x0][0x168], 0x1 ;  /* 0x00005a0005d47a11 */ /* 0x000fe200078208ff */
[----:B------:R-:W-:Y:S01]  /*3320*/  CS2R R128, SRZ ;  /* 0x0000000000807805 */ /* 0x000fe2000001ff00 */
[----:B------:R-:W-:Y:S01]  /*3330*/  LEA R3, R3, R10, 0x5 ;  /* 0x0000000a03037211 */ /* 0x000fe200078e28ff */
[----:B------:R-:W-:Y:S01]  /*3340*/  CS2R R130, SRZ ;  /* 0x0000000000827805 */ /* 0x000fe2000001ff00 */
[----:B------:R-:W-:Y:S01]  /*3350*/  LEA R41, R9, R39, 0x2 ;  /* 0x0000002709297211 */ /* 0x000fe200078e10ff */
[----:B------:R-:W-:Y:S01]  /*3360*/  CS2R R124, SRZ ;  /* 0x00000000007c7805 */ /* 0x000fe2000001ff00 */
[----:B------:R-:W-:Y:S01]  /*3370*/  LEA.HI.X.SX32 R12, R5, c[0x0][0x16c], 0x1, P1 ;  /* 0x00005b00050c7a11 */ /* 0x000fe200008f0eff */
[----:B------:R-:W-:Y:S01]  /*3380*/  CS2R R126, SRZ ;  /* 0x00000000007e7805 */ /* 0x000fe2000001ff00 */
[----:B------:R-:W-:Y:S01]  /*3390*/  LEA R218, P1, R6, R212, 0x1 ;  /* 0x000000d406da7211 */ /* 0x000fe200078208ff */
[C---:B------:R-:W-:Y:S01]  /*33a0*/  IMAD R43, R9.reuse, 0x4, R41 ;  /* 0x00000004092b7824 */ /* 0x040fe200078e0229 */
[----:B------:R-:W-:Y:S01]  /*33b0*/  LEA R5, R14, R7, 0x7 ;  /* 0x000000070e057211 */ /* 0x000fe200078e38ff */
[----:B------:R-:W-:Y:S01]  /*33c0*/  CS2R R120, SRZ ;  /* 0x0000000000787805 */ /* 0x000fe2000001ff00 */
[----:B------:R-:W-:Y:S01]  /*33d0*/  LEA.HI.X.SX32 R219, R6, R12, 0x1, P1 ;  /* 0x0000000c06db7211 */ /* 0x000fe200008f0eff */
[----:B------:R-:W-:Y:S01]  /*33e0*/  CS2R R122, SRZ ;  /* 0x00000000007a7805 */ /* 0x000fe2000001ff00 */
[----:B------:R-:W-:Y:S01]  /*33f0*/  LEA R45, R9, R43, 0x2 ;  /* 0x0000002b092d7211 */ /* 0x000fe200078e10ff */
[----:B------:R-:W-:Y:S01]  /*3400*/  CS2R R116, SRZ ;  /* 0x0000000000747805 */ /* 0x000fe2000001ff00 */
[----:B------:R-:W-:Y:S01]  /*3410*/  LEA R214, P1, R5, R212, 0x1 ;  /* 0x000000d405d67211 */ /* 0x000fe200078208ff */
[----:B------:R-:W-:Y:S01]  /*3420*/  CS2R R118, SRZ ;  /* 0x0000000000767805 */ /* 0x000fe2000001ff00 */
[----:B------:R-:W-:Y:S01]  /*3430*/  LEA R10, R14, R5, 0x7 ;  /* 0x000000050e0a7211 */ /* 0x000fe200078e38ff */
[----:B------:R-:W-:Y:S01]  /*3440*/  IMAD R47, R9, 0x4, R45 ;  /* 0x00000004092f7824 */ /* 0x000fe200078e022d */
[----:B------:R-:W-:Y:S01]  /*3450*/  LEA.HI.X.SX32 R215, R5, R12, 0x1, P1 ;  /* 0x0000000c05d77211 */ /* 0x000fe200008f0eff */
[----:B------:R-:W-:Y:S01]  /*3460*/  CS2R R112, SRZ ;  /* 0x0000000000707805 */ /* 0x000fe2000001ff00 */
[----:B------:R-:W-:Y:S01]  /*3470*/  LEA R100, P1, R11, R8, 0x1 ;  /* 0x000000080b647211 */ /* 0x000fe200078208ff */
[----:B------:R-:W-:Y:S01]  /*3480*/  CS2R R114, SRZ ;  /* 0x0000000000727805 */ /* 0x000fe2000001ff00 */
[----:B------:R-:W-:Y:S01]  /*3490*/  LEA R49, R9, R47, 0x2 ;  /* 0x0000002f09317211 */ /* 0x000fe200078e10ff */
[----:B------:R-:W-:Y:S01]  /*34a0*/  CS2R R108, SRZ ;  /* 0x00000000006c7805 */ /* 0x000fe2000001ff00 */
[-C--:B------:R-:W-:Y:S01]  /*34b0*/  LEA R216, P2, R7, R212.reuse, 0x1 ;  /* 0x000000d407d87211 */ /* 0x080fe200078408ff */
[----:B------:R-:W-:Y:S01]  /*34c0*/  CS2R R110, SRZ ;  /* 0x00000000006e7805 */ /* 0x000fe2000001ff00 */
[C---:B------:R-:W-:Y:S01]  /*34d0*/  LEA R212, P3, R10.reuse, R212, 0x1 ;  /* 0x000000d40ad47211 */ /* 0x040fe200078608ff */
[----:B------:R-:W-:Y:S01]  /*34e0*/  IMAD R51, R9, 0x4, R49 ;  /* 0x0000000409337824 */ /* 0x000fe200078e0231 */
[----:B------:R-:W-:Y:S01]  /*34f0*/  LEA.HI.X.SX32 R101, R11, R4, 0x1, P1 ;  /* 0x000000040b657211 */ /* 0x000fe200008f0eff */
[----:B------:R-:W-:Y:S01]  /*3500*/  CS2R R106, SRZ ;  /* 0x00000000006a7805 */ /* 0x000fe2000001ff00 */
[-C--:B------:R-:W-:Y:S01]  /*3510*/  LEA.HI.X.SX32 R217, R7, R12.reuse, 0x1, P2 ;  /* 0x0000000c07d97211 */ /* 0x080fe200010f0eff */
[----:B------:R-:W-:Y:S01]  /*3520*/  CS2R R196, SRZ ;  /* 0x0000000000c47805 */ /* 0x000fe2000001ff00 */
[----:B------:R-:W-:Y:S01]  /*3530*/  LEA R53, R9, R51, 0x2 ;  /* 0x0000003309357211 */ /* 0x000fe200078e10ff */
[----:B------:R0:W-:Y:S01]  /*3540*/  STL.64 [R1+0x428], R100 ;  /* 0x0004286401007387 */ /* 0x0001e20000100a00 */
[----:B------:R-:W-:Y:S01]  /*3550*/  LEA.HI.X.SX32 R213, R10, R12, 0x1, P3 ;  /* 0x0000000c0ad57211 */ /* 0x000fe200018f0eff */
[----:B------:R-:W-:Y:S01]  /*3560*/  CS2R R198, SRZ ;  /* 0x0000000000c67805 */ /* 0x000fe2000001ff00 */
[-C--:B------:R-:W-:Y:S01]  /*3570*/  LEA R104, P2, R13, R8.reuse, 0x1 ;  /* 0x000000080d687211 */ /* 0x080fe200078408ff */
[----:B------:R-:W-:Y:S01]  /*3580*/  IMAD R55, R9, 0x4, R53 ;  /* 0x0000000409377824 */ /* 0x000fe200078e0235 */
[----:B------:R-:W-:Y:S01]  /*3590*/  LEA R102, P3, R15, R8, 0x1 ;  /* 0x000000080f667211 */ /* 0x000fe200078608ff */
[----:B------:R-:W-:Y:S01]  /*35a0*/  CS2R R192, SRZ ;  /* 0x0000000000c07805 */ /* 0x000fe2000001ff00 */
[-C--:B------:R-:W-:Y:S01]  /*35b0*/  LEA.HI.X.SX32 R105, R13, R4.reuse, 0x1, P2 ;  /* 0x000000040d697211 */ /* 0x080fe200010f0eff */
[----:B------:R-:W-:Y:S01]  /*35c0*/  CS2R R194, SRZ ;  /* 0x0000000000c27805 */ /* 0x000fe2000001ff00 */
[----:B------:R-:W-:Y:S01]  /*35d0*/  LEA R57, R9, R55, 0x2 ;  /* 0x0000003709397211 */ /* 0x000fe200078e10ff */
[----:B------:R-:W-:Y:S01]  /*35e0*/  CS2R R188, SRZ ;  /* 0x0000000000bc7805 */ /* 0x000fe2000001ff00 */
[----:B------:R-:W-:Y:S01]  /*35f0*/  LEA.HI.X.SX32 R103, R15, R4, 0x1, P3 ;  /* 0x000000040f677211 */ /* 0x000fe200018f0eff */
[----:B------:R1:W-:Y:S01]  /*3600*/  STL.64 [R1+0x420], R104 ;  /* 0x0004206801007387 */ /* 0x0003e20000100a00 */
[----:B0-----:R-:W-:Y:S01]  /*3610*/  LEA R100, P1, R19, R8, 0x1 ;  /* 0x0000000813647211 */ /* 0x001fe200078208ff */
[----:B------:R-:W-:Y:S01]  /*3620*/  IMAD R59, R9, 0x4, R57 ;  /* 0x00000004093b7824 */ /* 0x000fe200078e0239 */
[----:B------:R-:W-:Y:S01]  /*3630*/  CS2R R190, SRZ ;  /* 0x0000000000be7805 */ /* 0x000fe2000001ff00 */
[----:B------:R0:W-:Y:S01]  /*3640*/  STL.64 [R1+0x418], R102 ;  /* 0x0004186601007387 */ /* 0x0001e20000100a00 */
[----:B------:R-:W-:Y:S01]  /*3650*/  LEA.HI.X.SX32 R101, R19, R4, 0x1, P1 ;  /* 0x0000000413657211 */ /* 0x000fe200008f0eff */
[----:B------:R-:W-:Y:S01]  /*3660*/  CS2R R184, SRZ ;  /* 0x0000000000b87805 */ /* 0x000fe2000001ff00 */
[C---:B------:R-:W-:Y:S01]  /*3670*/  LEA R61, R9.reuse, R59, 0x2 ;  /* 0x0000003b093d7211 */ /* 0x040fe200078e10ff */
[----:B------:R-:W-:Y:S01]  /*3680*/  CS2R R186, SRZ ;  /* 0x0000000000ba7805 */ /* 0x000fe2000001ff00 */
[----:B------:R-:W-:Y:S01]  /*3690*/  CS2R R180, SRZ ;  /* 0x0000000000b47805 */ /* 0x000fe2000001ff00 */
[----:B------:R2:W-:Y:S01]  /*36a0*/  STL.64 [R1+0x410], R100 ;  /* 0x0004106401007387 */ /* 0x0005e20000100a00 */
[----:B------:R-:W-:Y:S01]  /*36b0*/  CS2R R182, SRZ ;  /* 0x0000000000b67805 */ /* 0x000fe2000001ff00 */
[----:B------:R-:W-:Y:S01]  /*36c0*/  IMAD R63, R9, 0x4, R61 ;  /* 0x00000004093f7824 */ /* 0x000fe200078e023d */
[-C--:B-1----:R-:W-:Y:S01]  /*36d0*/  LEA R104, P1, R21, R8.reuse, 0x1 ;  /* 0x0000000815687211 */ /* 0x082fe200078208ff */
[----:B------:R-:W-:Y:S01]  /*36e0*/  CS2R R176, SRZ ;  /* 0x0000000000b07805 */ /* 0x000fe2000001ff00 */
[----:B------:R-:W-:Y:S01]  /*36f0*/  CS2R R178, SRZ ;  /* 0x0000000000b27805 */ /* 0x000fe2000001ff00 */
[----:B0-----:R-:W-:Y:S01]  /*3700*/  LEA R102, P2, R23, R8, 0x1 ;  /* 0x0000000817667211 */ /* 0x001fe200078408ff */
[----:B------:R-:W-:Y:S01]  /*3710*/  CS2R R172, SRZ ;  /* 0x0000000000ac7805 */ /* 0x000fe2000001ff00 */
[----:B------:R-:W-:Y:S01]  /*3720*/  LEA R65, R9, R63, 0x2 ;  /* 0x0000003f09417211 */ /* 0x000fe200078e10ff */
[----:B------:R-:W-:Y:S01]  /*3730*/  CS2R R174, SRZ ;  /* 0x0000000000ae7805 */ /* 0x000fe2000001ff00 */
[----:B------:R-:W-:Y:S01]  /*3740*/  LEA.HI.X.SX32 R105, R21, R4, 0x1, P1 ;  /* 0x0000000415697211 */ /* 0x000fe200008f0eff */
[----:B------:R-:W-:Y:S01]  /*3750*/  CS2R R168, SRZ ;  /* 0x0000000000a87805 */ /* 0x000fe2000001ff00 */
[----:B--2---:R-:W-:Y:S01]  /*3760*/  LEA R100, P3, R25, R8, 0x1 ;  /* 0x0000000819647211 */ /* 0x004fe200078608ff */
[----:B------:R-:W-:Y:S01]  /*3770*/  IMAD R67, R9, 0x4, R65 ;  /* 0x0000000409437824 */ /* 0x000fe200078e0241 */
[-C--:B------:R-:W-:Y:S01]  /*3780*/  LEA.HI.X.SX32 R103, R23, R4.reuse, 0x1, P2 ;  /* 0x0000000417677211 */ /* 0x080fe200010f0eff */
[----:B------:R0:W-:Y:S01]  /*3790*/  STL.64 [R1+0x408], R104 ;  /* 0x0004086801007387 */ /* 0x0001e20000100a00 */
[----:B------:R-:W-:Y:S01]  /*37a0*/  LEA.HI.X.SX32 R101, R25, R4, 0x1, P3 ;  /* 0x0000000419657211 */ /* 0x000fe200018f0eff */
[----:B------:R-:W-:Y:S01]  /*37b0*/  CS2R R170, SRZ ;  /* 0x0000000000aa7805 */ /* 0x000fe2000001ff00 */
[----:B------:R-:W-:Y:S01]  /*37c0*/  LEA R69, R9, R67, 0x2 ;  /* 0x0000004309457211 */ /* 0x000fe200078e10ff */
[----:B------:R1:W-:Y:S01]  /*37d0*/  STL.64 [R1+0x400], R102 ;  /* 0x0004006601007387 */ /* 0x0003e20000100a00 */
[----:B------:R-:W-:Y:S01]  /*37e0*/  LEA R22, P3, R31, R8, 0x1 ;  /* 0x000000081f167211 */ /* 0x000fe200078608ff */
[----:B------:R-:W-:Y:S01]  /*37f0*/  CS2R R164, SRZ ;  /* 0x0000000000a47805 */ /* 0x000fe2000001ff00 */
[----:B------:R-:W-:Y:S01]  /*3800*/  LEA R71, R9, R69, 0x2 ;  /* 0x0000004509477211 */ /* 0x000fe200078e10ff */
[----:B------:R2:W-:Y:S01]  /*3810*/  STL.64 [R1+0x3f8], R100 ;  /* 0x0003f86401007387 */ /* 0x0005e20000100a00 */
[----:B------:R-:W-:Y:S01]  /*3820*/  LEA.HI.X.SX32 R23, R31, R4, 0x1, P3 ;  /* 0x000000041f177211 */ /* 0x000fe200018f0eff */
[----:B------:R-:W-:Y:S01]  /*3830*/  CS2R R166, SRZ ;  /* 0x0000000000a67805 */ /* 0x000fe2000001ff00 */
[----:B------:R-:W-:Y:S01]  /*3840*/  LEA R73, R9, R71, 0x2 ;  /* 0x0000004709497211 */ /* 0x000fe200078e10ff */
[----:B0-----:R-:W-:Y:S01]  /*3850*/  CS2R R104, SRZ ;  /* 0x0000000000687805 */ /* 0x001fe2000001ff00 */
[-C--:B------:R-:W-:Y:S01]  /*3860*/  LEA R26, P3, R37, R8.reuse, 0x1 ;  /* 0x00000008251a7211 */ /* 0x080fe200078608ff */
[----:B------:R-:W-:Y:S01]  /*3870*/  STL.64 [R1+0x3e0], R22 ;  /* 0x0003e01601007387 */ /* 0x000fe20000100a00 */
[----:B------:R-:W-:Y:S01]  /*3880*/  LEA R75, R9, R73, 0x2 ;  /* 0x00000049094b7211 */ /* 0x000fe200078e10ff */
[----:B------:R-:W-:Y:S01]  /*3890*/  CS2R R160, SRZ ;  /* 0x0000000000a07805 */ /* 0x000fe2000001ff00 */
[-C--:B-1----:R-:W-:Y:S01]  /*38a0*/  LEA R102, P1, R27, R8.reuse, 0x1 ;  /* 0x000000081b667211 */ /* 0x082fe200078208ff */
[----:B------:R-:W-:Y:S01]  /*38b0*/  CS2R R162, SRZ ;  /* 0x0000000000a27805 */ /* 0x000fe2000001ff00 */
[----:B------:R-:W-:Y:S01]  /*38c0*/  CS2R R156, SRZ ;  /* 0x00000000009c7805 */ /* 0x000fe2000001ff00 */
[----:B------:R-:W-:Y:S01]  /*38d0*/  IMAD R77, R9, 0x4, R75 ;  /* 0x00000004094d7824 */ /* 0x000fe200078e024b */
[----:B--2---:R-:W-:Y:S01]  /*38e0*/  LEA R100, P2, R29, R8, 0x1 ;  /* 0x000000081d647211 */ /* 0x004fe200078408ff */
[----:B------:R-:W-:Y:S01]  /*38f0*/  CS2R R158, SRZ ;  /* 0x00000000009e7805 */ /* 0x000fe2000001ff00 */
[-C--:B------:R-:W-:Y:S01]  /*3900*/  LEA.HI.X.SX32 R103, R27, R4.reuse, 0x1, P1 ;  /* 0x000000041b677211 */ /* 0x080fe200008f0eff */
[----:B------:R-:W-:Y:S01]  /*3910*/  CS2R R152, SRZ ;  /* 0x0000000000987805 */ /* 0x000fe2000001ff00 */
[----:B------:R-:W-:Y:S01]  /*3920*/  LEA R79, R9, R77, 0x2 ;  /* 0x0000004d094f7211 */ /* 0x000fe200078e10ff */
[----:B------:R-:W-:Y:S01]  /*3930*/  CS2R R154, SRZ ;  /* 0x00000000009a7805 */ /* 0x000fe2000001ff00 */
[----:B------:R-:W-:Y:S01]  /*3940*/  LEA.HI.X.SX32 R101, R29, R4, 0x1, P2 ;  /* 0x000000041d657211 */ /* 0x000fe200010f0eff */
[----:B------:R0:W-:Y:S01]  /*3950*/  STL.64 [R1+0x3f0], R102 ;  /* 0x0003f06601007387 */ /* 0x0001e20000100a00 */
[----:B------:R-:W-:Y:S01]  /*3960*/  LEA R28, P2, R35, R8, 0x1 ;  /* 0x00000008231c7211 */ /* 0x000fe200078408ff */
[----:B------:R-:W-:Y:S01]  /*3970*/  IMAD R81, R9, 0x4, R79 ;  /* 0x0000000409517824 */ /* 0x000fe200078e024f */
[----:B------:R-:W-:Y:S01]  /*3980*/  LEA.HI.X.SX32 R27, R37, R4, 0x1, P3 ;  /* 0x00000004251b7211 */ /* 0x000fe200018f0eff */
[----:B------:R1:W-:Y:S01]  /*3990*/  STL.64 [R1+0x3e8], R100 ;  /* 0x0003e86401007387 */ /* 0x0003e20000100a00 */
[----:B------:R-:W-:Y:S01]  /*39a0*/  LEA R30, P3, R43, R8, 0x1 ;  /* 0x000000082b1e7211 */ /* 0x000fe200078608ff */
[----:B------:R-:W-:Y:S01]  /*39b0*/  IMAD R83, R9, 0x4, R81 ;  /* 0x0000000409537824 */ /* 0x000fe200078e0251 */
[-C--:B------:R-:W-:Y:S01]  /*39c0*/  LEA.HI.X.SX32 R29, R35, R4.reuse, 0x1, P2 ;  /* 0x00000004231d7211 */ /* 0x080fe200010f0eff */
[----:B------:R-:W-:Y:S01]  /*39d0*/  STL.64 [R1+0x3c8], R26 ;  /* 0x0003c81a01007387 */ /* 0x000fe20000100a00 */
[----:B------:R-:W-:-:S02]  /*39e0*/  LEA.HI.X.SX32 R31, R43, R4, 0x1, P3 ;  /* 0x000000042b1f7211 */ /* 0x000fc400018f0eff */
[----:B------:R-:W-:Y:S01]  /*39f0*/  LEA R85, R9, R83, 0x2 ;  /* 0x0000005309557211 */ /* 0x000fe200078e10ff */
[----:B0-----:R-:W-:Y:S01]  /*3a00*/  CS2R R102, SRZ ;  /* 0x0000000000667805 */ /* 0x001fe2000001ff00 */
[----:B------:R-:W-:-:S03]  /*3a10*/  LEA R32, P2, R41, R8, 0x1 ;  /* 0x0000000829207211 */ /* 0x000fc600078408ff */
[----:B------:R-:W-:Y:S01]  /*3a20*/  IMAD R87, R9, 0x4, R85 ;  /* 0x0000000409577824 */ /* 0x000fe200078e0255 */
[----:B-1----:R-:W-:-:S04]  /*3a30*/  LEA R100, P1, R33, R8, 0x1 ;  /* 0x0000000821647211 */ /* 0x002fc800078208ff */
[----:B------:R-:W-:Y:S02]  /*3a40*/  LEA R89, R9, R87, 0x2 ;  /* 0x0000005709597211 */ /* 0x000fe400078e10ff */
[----:B------:R-:W-:Y:S02]  /*3a50*/  LEA.HI.X.SX32 R101, R33, R4, 0x1, P1 ;  /* 0x0000000421657211 */ /* 0x000fe400008f0eff */
[----:B------:R-:W-:Y:S02]  /*3a60*/  LEA R91, R9, R89, 0x2 ;  /* 0x00000059095b7211 */ /* 0x000fe400078e10ff */
[----:B------:R-:W-:Y:S01]  /*3a70*/  LEA R34, P1, R39, R8, 0x1 ;  /* 0x0000000827227211 */ /* 0x000fe200078208ff */
[----:B------:R0:W-:Y:S01]  /*3a80*/  STL.64 [R1+0x3d8], R100 ;  /* 0x0003d86401007387 */ /* 0x0001e20000100a00 */
[----:B------:R-:W-:Y:S02]  /*3a90*/  LEA R93, R9, R91, 0x2 ;  /* 0x0000005b095d7211 */ /* 0x000fe400078e10ff */
[----:B------:R-:W-:Y:S01]  /*3aa0*/  LEA.HI.X.SX32 R35, R39, R4, 0x1, P1 ;  /* 0x0000000427237211 */ /* 0x000fe200008f0eff */
[----:B------:R-:W-:Y:S01]  /*3ab0*/  STL.64 [R1+0x3d0], R28 ;  /* 0x0003d01c01007387 */ /* 0x000fe20000100a00 */
[----:B------:R-:W-:Y:S01]  /*3ac0*/  LEA R38, P1, R45, R8, 0x1 ;  /* 0x000000082d267211 */ /* 0x000fe200078208ff */
[----:B------:R-:W-:Y:S01]  /*3ad0*/  IMAD R95, R9, 0x4, R93 ;  /* 0x00000004095f7824 */ /* 0x000fe200078e025d */
[-C--:B------:R-:W-:Y:S01]  /*3ae0*/  LEA.HI.X.SX32 R33, R41, R4.reuse, 0x1, P2 ;  /* 0x0000000429217211 */ /* 0x080fe200010f0eff */
[----:B------:R-:W-:Y:S01]  /*3af0*/  STL.64 [R1+0x3b0], R30 ;  /* 0x0003b01e01007387 */ /* 0x000fe20000100a00 */
[----:B------:R-:W-:Y:S01]  /*3b00*/  LEA.HI.X.SX32 R39, R45, R4, 0x1, P1 ;  /* 0x000000042d277211 */ /* 0x000fe200008f0eff */
[----:B------:R-:W-:Y:S01]  /*3b10*/  IMAD R97, R9, 0x4, R95 ;  /* 0x0000000409617824 */ /* 0x000fe200078e025f */
[-C--:B------:R-:W-:Y:S01]  /*3b20*/  LEA R36, P2, R47, R8.reuse, 0x1 ;  /* 0x000000082f247211 */ /* 0x080fe200078408ff */
[----:B------:R1:W-:Y:S01]  /*3b30*/  STL.64 [R1+0x3c0], R34 ;  /* 0x0003c02201007387 */ /* 0x0003e20000100a00 */
[----:B------:R-:W-:Y:S01]  /*3b40*/  LEA R42, P1, R51, R8, 0x1 ;  /* 0x00000008332a7211 */ /* 0x000fe200078208ff */
[----:B------:R-:W-:Y:S01]  /*3b50*/  IMAD R99, R9, 0x4, R97 ;  /* 0x0000000409637824 */ /* 0x000fe200078e0261 */
[-C--:B------:R-:W-:Y:S01]  /*3b60*/  LEA.HI.X.SX32 R37, R47, R4.reuse, 0x1, P2 ;  /* 0x000000042f257211 */ /* 0x080fe200010f0eff */
[----:B------:R-:W-:Y:S01]  /*3b70*/  STL.64 [R1+0x3b8], R32 ;  /* 0x0003b82001007387 */ /* 0x000fe20000100a00 */
[----:B------:R-:W-:Y:S01]  /*3b80*/  LEA.HI.X.SX32 R43, R51, R4, 0x1, P1 ;  /* 0x00000004332b7211 */ /* 0x000fe200008f0eff */
[----:B0-----:R-:W-:Y:S01]  /*3b90*/  CS2R R100, SRZ ;  /* 0x0000000000647805 */ /* 0x001fe2000001ff00 */
[----:B------:R-:W-:-:S02]  /*3ba0*/  LEA R5, R9, R99, 0x2 ;  /* 0x0000006309057211 */ /* 0x000fc400078e10ff */
[-C--:B------:R-:W-:Y:S02]  /*3bb0*/  LEA R40, P2, R53, R8.reuse, 0x1 ;  /* 0x0000000835287211 */ /* 0x080fe400078408ff */
[-C--:B------:R-:W-:Y:S01]  /*3bc0*/  LEA R46, P1, R57, R8.reuse, 0x1 ;  /* 0x00000008392e7211 */ /* 0x080fe200078208ff */
[----:B------:R-:W-:Y:S01]  /*3bd0*/  IMAD R7, R9, 0x4, R5 ;  /* 0x0000000409077824 */ /* 0x000fe200078e0205 */
[----:B-1----:R-:W-:Y:S02]  /*3be0*/  LEA R34, P3, R49, R8, 0x1 ;  /* 0x0000000831227211 */ /* 0x002fe400078608ff */
[-C--:B------:R-:W-:Y:S02]  /*3bf0*/  LEA.HI.X.SX32 R41, R53, R4.reuse, 0x1, P2 ;  /* 0x0000000435297211 */ /* 0x080fe400010f0eff */
[----:B------:R-:W-:Y:S02]  /*3c00*/  LEA R11, R9, R7, 0x2 ;  /* 0x00000007090b7211 */ /* 0x000fe400078e10ff */
[----:B------:R-:W-:-:S02]  /*3c10*/  LEA.HI.X.SX32 R35, R49, R4, 0x1, P3 ;  /* 0x0000000431237211 */ /* 0x000fc400018f0eff */
[----:B------:R-:W-:Y:S01]  /*3c20*/  LEA.HI.X.SX32 R47, R57, R4, 0x1, P1 ;  /* 0x00000004392f7211 */ /* 0x000fe200008f0eff */
[----:B------:R-:W-:Y:S01]  /*3c30*/  IMAD R13, R9, 0x4, R11 ;  /* 0x00000004090d7824 */ /* 0x000fe200078e020b */
[-C--:B------:R-:W-:Y:S01]  /*3c40*/  LEA R44, P2, R59, R8.reuse, 0x1 ;  /* 0x000000083b2c7211 */ /* 0x080fe200078408ff */
[----:B------:R-:W-:Y:S01]  /*3c50*/  STL.64 [R1+0x398], R34 ;  /* 0x0003982201007387 */ /* 0x000fe20000100a00 */
[----:B------:R-:W-:Y:S02]  /*3c60*/  LEA R50, P1, R63, R8, 0x1 ;  /* 0x000000083f327211 */ /* 0x000fe400078208ff */
[----:B------:R-:W-:Y:S01]  /*3c70*/  LEA R15, R9, R13, 0x2 ;  /* 0x0000000d090f7211 */ /* 0x000fe200078e10ff */
[----:B------:R0:W-:Y:S01]  /*3c80*/  STL.64 [R1+0x3a8], R38 ;  /* 0x0003a82601007387 */ /* 0x0001e20000100a00 */
[-C--:B------:R-:W-:Y:S02]  /*3c90*/  LEA.HI.X.SX32 R45, R59, R4.reuse, 0x1, P2 ;  /* 0x000000043b2d7211 */ /* 0x080fe400010f0eff */
[----:B------:R-:W-:Y:S01]  /*3ca0*/  LEA.HI.X.SX32 R51, R63, R4, 0x1, P1 ;  /* 0x000000043f337211 */ /* 0x000fe200008f0eff */
[----:B------:R-:W-:Y:S01]  /*3cb0*/  IMAD R19, R9, 0x4, R15 ;  /* 0x0000000409137824 */ /* 0x000fe200078e020f */
[----:B------:R-:W-:Y:S01]  /*3cc0*/  STL.64 [R1+0x3a0], R36 ;  /* 0x0003a02401007387 */ /* 0x000fe20000100a00 */
[----:B------:R-:W-:-:S02]  /*3cd0*/  LEA R48, P2, R65, R8, 0x1 ;  /* 0x0000000841307211 */ /* 0x000fc400078408ff */
[-C--:B------:R-:W-:Y:S02]  /*3ce0*/  LEA R54, P1, R69, R8.reuse, 0x1 ;  /* 0x0000000845367211 */ /* 0x080fe400078208ff */
[----:B------:R-:W-:Y:S02]  /*3cf0*/  LEA R21, R9, R19, 0x2 ;  /* 0x0000001309157211 */ /* 0x000fe400078e10ff */
[----:B0-----:R-:W-:Y:S02]  /*3d00*/  LEA R38, P3, R55, R8, 0x1 ;  /* 0x0000000837267211 */ /* 0x001fe400078608ff */
[-C--:B------:R-:W-:Y:S01]  /*3d10*/  LEA.HI.X.SX32 R49, R65, R4.reuse, 0x1, P2 ;  /* 0x0000000441317211 */ /* 0x080fe200010f0eff */
[----:B------:R-:W-:Y:S01]  /*3d20*/  IMAD R23, R9, 0x4, R21 ;  /* 0x0000000409177824 */ /* 0x000fe200078e0215 */
[-C--:B------:R-:W-:Y:S02]  /*3d30*/  LEA.HI.X.SX32 R39, R55, R4.reuse, 0x1, P3 ;  /* 0x0000000437277211 */ /* 0x080fe400018f0eff */
[----:B------:R-:W-:-:S02]  /*3d40*/  LEA.HI.X.SX32 R55, R69, R4, 0x1, P1 ;  /* 0x0000000445377211 */ /* 0x000fc400008f0eff */
[----:B------:R-:W-:Y:S01]  /*3d50*/  LEA R25, R9, R23, 0x2 ;  /* 0x0000001709197211 */ /* 0x000fe200078e10ff */
[----:B------:R-:W-:Y:S01]  /*3d60*/  STL.64 [R1+0x380], R38 ;  /* 0x0003802601007387 */ /* 0x000fe20000100a00 */
[-C--:B------:R-:W-:Y:S02]  /*3d70*/  LEA R52, P2, R71, R8.reuse, 0x1 ;  /* 0x0000000847347211 */ /* 0x080fe400078408ff */
[----:B------:R-:W-:Y:S01]  /*3d80*/  LEA R58, P1, R75, R8, 0x1 ;  /* 0x000000084b3a7211 */ /* 0x000fe200078208ff */
[----:B------:R-:W-:Y:S01]  /*3d90*/  IMAD R27, R9, 0x4, R25 ;  /* 0x00000004091b7824 */ /* 0x000fe200078e0219 */
[----:B------:R0:W-:Y:S01]  /*3da0*/  STL.64 [R1+0x390], R42 ;  /* 0x0003902a01007387 */ /* 0x0001e20000100a00 */
[-C--:B------:R-:W-:Y:S02]  /*3db0*/  LEA.HI.X.SX32 R53, R71, R4.reuse, 0x1, P2 ;  /* 0x0000000447357211 */ /* 0x080fe400010f0eff */
[----:B------:R-:W-:Y:S01]  /*3dc0*/  LEA.HI.X.SX32 R59, R75, R4, 0x1, P1 ;  /* 0x000000044b3b7211 */ /* 0x000fe200008f0eff */
[----:B------:R1:W-:Y:S01]  /*3dd0*/  STL.64 [R1+0x388], R40 ;  /* 0x0003882801007387 */ /* 0x0003e20000100a00 */
[----:B------:R-:W-:-:S02]  /*3de0*/  LEA R29, R9, R27, 0x2 ;  /* 0x0000001b091d7211 */ /* 0x000fc400078e10ff */
[-C--:B------:R-:W-:Y:S02]  /*3df0*/  LEA R56, P2, R77, R8.reuse, 0x1 ;  /* 0x000000084d387211 */ /* 0x080fe400078408ff */
[----:B------:R-:W-:Y:S01]  /*3e00*/  LEA R62, P1, R81, R8, 0x1 ;  /* 0x00000008513e7211 */ /* 0x000fe200078208ff */
[----:B------:R-:W-:Y:S01]  /*3e10*/  IMAD R31, R9, 0x4, R29 ;  /* 0x00000004091f7824 */ /* 0x000fe200078e021d */
[----:B------:R-:W-:Y:S02]  /*3e20*/  LEA.HI.X.SX32 R57, R77, R4, 0x1, P2 ;  /* 0x000000044d397211 */ /* 0x000fe400010f0eff */
[----:B0-----:R-:W-:Y:S02]  /*3e30*/  LEA R42, P3, R61, R8, 0x1 ;  /* 0x000000083d2a7211 */ /* 0x001fe400078608ff */
[----:B------:R-:W-:Y:S02]  /*3e40*/  LEA R33, R9, R31, 0x2 ;  /* 0x0000001f09217211 */ /* 0x000fe400078e10ff */
[----:B------:R-:W-:-:S02]  /*3e50*/  LEA.HI.X.SX32 R43, R61, R4, 0x1, P3 ;  /* 0x000000043d2b7211 */ /* 0x000fc400018f0eff */
[----:B------:R-:W-:Y:S01]  /*3e60*/  LEA.HI.X.SX32 R63, R81, R4, 0x1, P1 ;  /* 0x00000004513f7211 */ /* 0x000fe200008f0eff */
[----:B------:R-:W-:Y:S01]  /*3e70*/  IMAD R35, R9, 0x4, R33 ;  /* 0x0000000409237824 */ /* 0x000fe200078e0221 */
[-C--:B------:R-:W-:Y:S01]  /*3e80*/  LEA R60, P2, R83, R8.reuse, 0x1 ;  /* 0x00000008533c7211 */ /* 0x080fe200078408ff */
[----:B------:R-:W-:Y:S01]  /*3e90*/  STL.64 [R1+0x360], R42 ;  /* 0x0003602a01007387 */ /* 0x000fe20000100a00 */
[----:B------:R-:W-:Y:S01]  /*3ea0*/  LEA R66, P1, R87, R8, 0x1 ;  /* 0x0000000857427211 */ /* 0x000fe200078208ff */
[----:B------:R-:W-:Y:S01]  /*3eb0*/  CS2R R80, SRZ ;  /* 0x0000000000507805 */ /* 0x000fe2000001ff00 */
[----:B------:R-:W-:Y:S01]  /*3ec0*/  LEA R37, R9, R35, 0x2 ;  /* 0x0000002309257211 */ /* 0x000fe200078e10ff */
[----:B------:R0:W-:Y:S01]  /*3ed0*/  STL.64 [R1+0x378], R46 ;  /* 0x0003782e01007387 */ /* 0x0001e20000100a00 */
[----:B------:R-:W-:Y:S02]  /*3ee0*/  LEA.HI.X.SX32 R61, R83, R4, 0x1, P2 ;  /* 0x00000004533d7211 */ /* 0x000fe400010f0eff */
[----:B------:R-:W-:Y:S01]  /*3ef0*/  LEA R64, P2, R89, R8, 0x1 ;  /* 0x0000000859407211 */ /* 0x000fe200078408ff */
[----:B------:R-:W-:Y:S01]  /*3f00*/  IMAD R39, R9, 0x4, R37 ;  /* 0x0000000409277824 */ /* 0x000fe200078e0225 */
[----:B------:R2:W-:Y:S01]  /*3f10*/  STL.64 [R1+0x370], R44 ;  /* 0x0003702c01007387 */ /* 0x0005e20000100a00 */
[----:B------:R-:W-:Y:S01]  /*3f20*/  LOP3.LUT R38, R200, 0x10, RZ, 0x3c, !PT ;  /* 0x00000010c8267812 */ /* 0x000fe200078e3cff */
[----:B------:R-:W-:Y:S01]  /*3f30*/  CS2R R82, SRZ ;  /* 0x0000000000527805 */ /* 0x000fe2000001ff00 */
[----:B------:R-:W-:-:S02]  /*3f40*/  LEA.HI.X.SX32 R65, R89, R4, 0x1, P2 ;  /* 0x0000000459417211 */ /* 0x000fc400010f0eff */
[----:B-1----:R-:W-:Y:S01]  /*3f50*/  LEA R41, R9, R39, 0x2 ;  /* 0x0000002709297211 */ /* 0x002fe200078e10ff */
[----:B------:R-:W-:Y:S01]  /*3f60*/  CS2R R88, SRZ ;  /* 0x0000000000587805 */ /* 0x000fe2000001ff00 */
[-C--:B0-----:R-:W-:Y:S02]  /*3f70*/  LEA R46, P3, R67, R8.reuse, 0x1 ;  /* 0x00000008432e7211 */ /* 0x081fe400078608ff */
[----:B------:R-:W-:Y:S01]  /*3f80*/  LEA R68, P2, R95, R8, 0x1 ;  /* 0x000000085f447211 */ /* 0x000fe200078408ff */
[----:B------:R-:W-:Y:S01]  /*3f90*/  IMAD R43, R9, 0x4, R41 ;  /* 0x00000004092b7824 */ /* 0x000fe200078e0229 */
[-C--:B------:R-:W-:Y:S02]  /*3fa0*/  LEA.HI.X.SX32 R47, R67, R4.reuse, 0x1, P3 ;  /* 0x00000004432f7211 */ /* 0x080fe400018f0eff */
[----:B------:R-:W-:Y:S02]  /*3fb0*/  LEA.HI.X.SX32 R67, R87, R4, 0x1, P1 ;  /* 0x0000000457437211 */ /* 0x000fe400008f0eff */
[----:B--2---:R-:W-:Y:S01]  /*3fc0*/  LEA R45, R9, R43, 0x2 ;  /* 0x0000002b092d7211 */ /* 0x004fe200078e10ff */
[----:B------:R0:W-:Y:S01]  /*3fd0*/  STL.64 [R1+0x348], R46 ;  /* 0x0003482e01007387 */ /* 0x0001e20000100a00 */
[----:B------:R-:W-:Y:S01]  /*3fe0*/  LEA R70, P1, R93, R8, 0x1 ;  /* 0x000000085d467211 */ /* 0x000fe200078208ff */
[----:B------:R-:W-:Y:S01]  /*3ff0*/  CS2R R86, SRZ ;  /* 0x0000000000567805 */ /* 0x000fe2000001ff00 */
[-C--:B------:R-:W-:Y:S01]  /*4000*/  LEA.HI.X.SX32 R69, R95, R4.reuse, 0x1, P2 ;  /* 0x000000045f457211 */ /* 0x080fe200010f0eff */
[----:B------:R1:W-:Y:S01]  /*4010*/  STL.64 [R1+0x358], R50 ;  /* 0x0003583201007387 */ /* 0x0003e20000100a00 */
[----:B------:R-:W-:Y:S01]  /*4020*/  LEA.HI.X.SX32 R71, R93, R4, 0x1, P1 ;  /* 0x000000045d477211 */ /* 0x000fe200008f0eff */
[----:B------:R-:W-:Y:S01]  /*4030*/  CS2R R94, SRZ ;  /* 0x00000000005e7805 */ /* 0x000fe2000001ff00 */
[-C--:B------:R-:W-:Y:S01]  /*4040*/  LEA R74, P1, R99, R8.reuse, 0x1 ;  /* 0x00000008634a7211 */ /* 0x080fe200078208ff */
[----:B------:R2:W-:Y:S01]  /*4050*/  STL.64 [R1+0x350], R48 ;  /* 0x0003503001007387 */ /* 0x0005e20000100a00 */
[----:B------:R-:W-:Y:S01]  /*4060*/  LEA R72, P2, R5, R8, 0x1 ;  /* 0x0000000805487211 */ /* 0x000fe200078408ff */
[----:B------:R-:W-:Y:S01]  /*4070*/  CS2R R92, SRZ ;  /* 0x00000000005c7805 */ /* 0x000fe2000001ff00 */
[----:B------:R-:W-:Y:S01]  /*4080*/  LEA.HI.X.SX32 R75, R99, R4, 0x1, P1 ;  /* 0x00000004634b7211 */ /* 0x000fe200008f0eff */
[----:B0-----:R-:W-:Y:S01]  /*4090*/  IMAD R47, R9, 0x4, R45 ;  /* 0x00000004092f7824 */ /* 0x001fe200078e022d */
[----:B------:R-:W-:Y:S01]  /*40a0*/  LEA R76, P1, R11, R8, 0x1 ;  /* 0x000000080b4c7211 */ /* 0x000fe200078208ff */
[----:B------:R-:W-:Y:S01]  /*40b0*/  CS2R R98, SRZ ;  /* 0x0000000000627805 */ /* 0x000fe2000001ff00 */
[----:B------:R-:W-:-:S02]  /*40c0*/  LOP3.LUT R38, R200, 0x40, RZ, 0x3c, !PT ;  /* 0x00000040c8267812 */ /* 0x000fc400078e3cff */
[----:B-1----:R-:W-:Y:S02]  /*40d0*/  LEA R50, P3, R73, R8, 0x1 ;  /* 0x0000000849327211 */ /* 0x002fe400078608ff */
[-C--:B------:R-:W-:Y:S02]  /*40e0*/  LEA.HI.X.SX32 R77, R11, R4.reuse, 0x1, P1 ;  /* 0x000000040b4d7211 */ /* 0x080fe400008f0eff */
[-C--:B------:R-:W-:Y:S02]  /*40f0*/  LEA.HI.X.SX32 R51, R73, R4.reuse, 0x1, P3 ;  /* 0x0000000449337211 */ /* 0x080fe400018f0eff */
[----:B--2---:R-:W-:Y:S02]  /*4100*/  LEA R49, R9, R47, 0x2 ;  /* 0x0000002f09317211 */ /* 0x004fe400078e10ff */
[----:B------:R-:W-:Y:S01]  /*4110*/  LEA.HI.X.SX32 R73, R5, R4, 0x1, P2 ;  /* 0x0000000405497211 */ /* 0x000fe200010f0eff */
[----:B------:R0:W-:Y:S04]  /*4120*/  STL.64 [R1+0x330], R50 ;  /* 0x0003303201007387 */ /* 0x0001e80000100a00 */
[----:B------:R1:W-:Y:S04]  /*4130*/  STL.64 [R1+0x340], R54 ;  /* 0x0003403601007387 */ /* 0x0003e80000100a00 */
[----:B------:R2:W-:Y:S01]  /*4140*/  STL.64 [R1+0x338], R52 ;  /* 0x0003383401007387 */ /* 0x0005e20000100a00 */
[----:B0-----:R-:W-:Y:S01]  /*4150*/  IMAD R51, R9, 0x4, R49 ;  /* 0x0000000409337824 */ /* 0x001fe200078e0231 */
[----:B-1----:R-:W-:-:S04]  /*4160*/  LEA R54, P3, R79, R8, 0x1 ;  /* 0x000000084f367211 */ /* 0x002fc800078608ff */
[----:B------:R-:W-:Y:S02]  /*4170*/  LEA.HI.X.SX32 R55, R79, R4, 0x1, P3 ;  /* 0x000000044f377211 */ /* 0x000fe400018f0eff */
[C---:B--2---:R-:W-:Y:S01]  /*4180*/  LEA R53, R9.reuse, R51, 0x2 ;  /* 0x0000003309357211 */ /* 0x044fe200078e10ff */
[----:B------:R-:W-:Y:S02]  /*4190*/  CS2R R78, SRZ ;  /* 0x00000000004e7805 */ /* 0x000fe4000001ff00 */
        /* <DEDUP_REMOVED lines=27> */
[----:B0-----:R-:W-:-:S03]  /*4350*/  IMAD R67, R9, 0x4, R65 ;  /* 0x0000000409437824 */ /* 0x001fc600078e0241 */
[----:B------:R0:W-:Y:S01]  /*4360*/  STL.64 [R1+0x2c8], R74 ;  /* 0x0002c84a01007387 */ /* 0x0001e20000100a00 */
[----:B-1----:R-:W-:-:S03]  /*4370*/  LEA R70, P3, R7, R8, 0x1 ;  /* 0x0000000807467211 */ /* 0x002fc600078608ff */
[----:B------:R1:W-:Y:S01]  /*4380*/  STL.64 [R1+0x2c0], R72 ;  /* 0x0002c04801007387 */ /* 0x0003e20000100a00 */
[----:B--2---:R-:W-:Y:S02]  /*4390*/  LEA R69, R9, R67, 0x2 ;  /* 0x0000004309457211 */ /* 0x004fe400078e10ff */
[----:B------:R-:W-:-:S03]  /*43a0*/  LEA.HI.X.SX32 R71, R7, R4, 0x1, P3 ;  /* 0x0000000407477211 */ /* 0x000fc600018f0eff */
[----:B------:R-:W-:Y:S01]  /*43b0*/  IMAD R5, R9, 0x4, R69 ;  /* 0x0000000409057824 */ /* 0x000fe200078e0245 */
[-C--:B0-----:R-:W-:Y:S01]  /*43c0*/  LEA R74, P2, R13, R8.reuse, 0x1 ;  /* 0x000000080d4a7211 */ /* 0x081fe200078408ff */
[----:B------:R0:W-:Y:S01]  /*43d0*/  STL.64 [R1+0x2b8], R70 ;  /* 0x0002b84601007387 */ /* 0x0001e20000100a00 */
[----:B-1----:R-:W-:-:S03]  /*43e0*/  LEA R72, P3, R15, R8, 0x1 ;  /* 0x000000080f487211 */ /* 0x002fc600078608ff */
[----:B------:R1:W-:Y:S01]  /*43f0*/  STL.64 [R1+0x2b0], R76 ;  /* 0x0002b04c01007387 */ /* 0x0003e20000100a00 */
[-C--:B------:R-:W-:Y:S02]  /*4400*/  LEA.HI.X.SX32 R75, R13, R4.reuse, 0x1, P2 ;  /* 0x000000040d4b7211 */ /* 0x080fe400010f0eff */
[----:B------:R-:W-:Y:S02]  /*4410*/  LEA.HI.X.SX32 R73, R15, R4, 0x1, P3 ;  /* 0x000000040f497211 */ /* 0x000fe400018f0eff */
[-C--:B------:R-:W-:Y:S02]  /*4420*/  LEA R12, P2, R21, R8.reuse, 0x1 ;  /* 0x00000008150c7211 */ /* 0x080fe400078408ff */
[----:B------:R-:W-:Y:S01]  /*4430*/  LEA R6, P3, R23, R8, 0x1 ;  /* 0x0000000817067211 */ /* 0x000fe200078608ff */
[----:B------:R2:W-:Y:S01]  /*4440*/  STL.64 [R1+0x2a0], R72 ;  /* 0x0002a04801007387 */ /* 0x0005e20000100a00 */
[----:B0-----:R-:W-:Y:S02]  /*4450*/  LEA R71, R9, R5, 0x2 ;  /* 0x0000000509477211 */ /* 0x001fe400078e10ff */
[-C--:B------:R-:W-:Y:S01]  /*4460*/  LEA.HI.X.SX32 R13, R21, R4.reuse, 0x1, P2 ;  /* 0x00000004150d7211 */ /* 0x080fe200010f0eff */
[----:B------:R0:W-:Y:S01]  /*4470*/  STL.64 [R1+0x2a8], R74 ;  /* 0x0002a84a01007387 */ /* 0x0001e20000100a00 */
[----:B------:R-:W-:Y:S01]  /*4480*/  LEA.HI.X.SX32 R7, R23, R4, 0x1, P3 ;  /* 0x0000000417077211 */ /* 0x000fe200018f0eff */
[----:B------:R-:W-:Y:S01]  /*4490*/  IMAD R11, R9, 0x4, R71 ;  /* 0x00000004090b7824 */ /* 0x000fe200078e0247 */
[----:B-1----:R-:W-:-:S04]  /*44a0*/  CS2R R76, SRZ ;  /* 0x00000000004c7805 */ /* 0x002fc8000001ff00 */
[----:B------:R-:W-:Y:S02]  /*44b0*/  LEA R15, R9, R11, 0x2 ;  /* 0x0000000b090f7211 */ /* 0x000fe400078e10ff */
[----:B--2---:R-:W-:Y:S01]  /*44c0*/  LEA R72, P1, R19, R8, 0x1 ;  /* 0x0000000813487211 */ /* 0x004fe200078208ff */
[----:B0-----:R-:W-:-:S03]  /*44d0*/  CS2R R74, SRZ ;  /* 0x00000000004a7805 */ /* 0x001fc6000001ff00 */
[----:B------:R-:W-:Y:S01]  /*44e0*/  LEA.HI.X.SX32 R73, R19, R4, 0x1, P1 ;  /* 0x0000000413497211 */ /* 0x000fe200008f0eff */
[----:B------:R-:W-:-:S04]  /*44f0*/  IMAD R19, R9, 0x4, R15 ;  /* 0x0000000409137824 */ /* 0x000fc800078e020f */
[----:B------:R0:W-:Y:S01]  /*4500*/  STL.64 [R1+0x298], R72 ;  /* 0x0002984801007387 */ /* 0x0001e20000100a00 */
[----:B------:R-:W-:-:S03]  /*4510*/  LEA R21, R9, R19, 0x2 ;  /* 0x0000001309157211 */ /* 0x000fc600078e10ff */
[----:B------:R1:W-:Y:S02]  /*4520*/  STL.64 [R1+0x290], R12 ;  /* 0x0002900c01007387 */ /* 0x0003e40000100a00 */
[----:B------:R-:W-:Y:S02]  /*4530*/  IMAD R23, R9, 0x4, R21 ;  /* 0x0000000409177824 */ /* 0x000fe400078e0215 */
[----:B------:R2:W-:Y:S01]  /*4540*/  STL.64 [R1+0x288], R6 ;  /* 0x0002880601007387 */ /* 0x0005e20000100a00 */
[-C--:B0-----:R-:W-:Y:S02]  /*4550*/  LEA R72, P1, R25, R8.reuse, 0x1 ;  /* 0x0000000819487211 */ /* 0x081fe400078208ff */
[----:B-1----:R-:W-:Y:S02]  /*4560*/  LEA R12, P2, R27, R8, 0x1 ;  /* 0x000000081b0c7211 */ /* 0x002fe400078408ff */
[-C--:B------:R-:W-:Y:S02]  /*4570*/  LEA.HI.X.SX32 R73, R25, R4.reuse, 0x1, P1 ;  /* 0x0000000419497211 */ /* 0x080fe400008f0eff */
[----:B------:R-:W-:-:S02]  /*4580*/  LEA.HI.X.SX32 R13, R27, R4, 0x1, P2 ;  /* 0x000000041b0d7211 */ /* 0x000fc400010f0eff */
[-C--:B--2---:R-:W-:Y:S01]  /*4590*/  LEA R6, P3, R29, R8.reuse, 0x1 ;  /* 0x000000081d067211 */ /* 0x084fe200078608ff */
[----:B------:R0:W-:Y:S01]  /*45a0*/  STL.64 [R1+0x280], R72 ;  /* 0x0002804801007387 */ /* 0x0001e20000100a00 */
[----:B------:R-:W-:Y:S02]  /*45b0*/  LEA R24, P1, R31, R8, 0x1 ;  /* 0x000000081f187211 */ /* 0x000fe400078208ff */
[-C--:B------:R-:W-:Y:S01]  /*45c0*/  LEA.HI.X.SX32 R7, R29, R4.reuse, 0x1, P3 ;  /* 0x000000041d077211 */ /* 0x080fe200018f0eff */
[----:B------:R1:W-:Y:S01]  /*45d0*/  STL.64 [R1+0x278], R12 ;  /* 0x0002780c01007387 */ /* 0x0003e20000100a00 */
[----:B------:R-:W-:-:S03]  /*45e0*/  LEA.HI.X.SX32 R25, R31, R4, 0x1, P1 ;  /* 0x000000041f197211 */ /* 0x000fc600008f0eff */
[----:B------:R2:W-:Y:S01]  /*45f0*/  STL.64 [R1+0x270], R6 ;  /* 0x0002700601007387 */ /* 0x0005e20000100a00 */
[----:B0-----:R-:W-:-:S03]  /*4600*/  LEA R73, R9, R23, 0x2 ;  /* 0x0000001709497211 */ /* 0x001fc600078e10ff */
[----:B------:R0:W-:Y:S01]  /*4610*/  STL.64 [R1+0x268], R24 ;  /* 0x0002681801007387 */ /* 0x0001e20000100a00 */
[----:B-1----:R-:W-:-:S04]  /*4620*/  LEA R12, P2, R33, R8, 0x1 ;  /* 0x00000008210c7211 */ /* 0x002fc800078408ff */
[----:B------:R-:W-:Y:S01]  /*4630*/  LEA.HI.X.SX32 R13, R33, R4, 0x1, P2 ;  /* 0x00000004210d7211 */ /* 0x000fe200010f0eff */
[----:B------:R-:W-:Y:S01]  /*4640*/  IMAD R33, R9, 0x4, R73 ;  /* 0x0000000409217824 */ /* 0x000fe200078e0249 */
[-C--:B--2---:R-:W-:Y:S02]  /*4650*/  LEA R6, P3, R35, R8.reuse, 0x1 ;  /* 0x0000000823067211 */ /* 0x084fe400078608ff */
[----:B0-----:R-:W-:Y:S01]  /*4660*/  LEA R24, P1, R37, R8, 0x1 ;  /* 0x0000000825187211 */ /* 0x001fe200078208ff */
[----:B------:R0:W-:Y:S01]  /*4670*/  STL.64 [R1+0x260], R12 ;  /* 0x0002600c01007387 */ /* 0x0001e20000100a00 */
[-C--:B------:R-:W-:Y:S02]  /*4680*/  LEA.HI.X.SX32 R7, R35, R4.reuse, 0x1, P3 ;  /* 0x0000000423077211 */ /* 0x080fe400018f0eff */
[----:B------:R-:W-:Y:S02]  /*4690*/  LEA.HI.X.SX32 R25, R37, R4, 0x1, P1 ;  /* 0x0000000425197211 */ /* 0x000fe400008f0eff */
[C---:B------:R-:W-:Y:S01]  /*46a0*/  LEA R35, R9.reuse, R33, 0x2 ;  /* 0x0000002109237211 */ /* 0x040fe200078e10ff */
[----:B------:R1:W-:Y:S04]  /*46b0*/  STL.64 [R1+0x258], R6 ;  /* 0x0002580601007387 */ /* 0x0003e80000100a00 */
[----:B------:R2:W-:Y:S01]  /*46c0*/  STL.64 [R1+0x250], R24 ;  /* 0x0002501801007387 */ /* 0x0005e20000100a00 */
[----:B------:R-:W-:Y:S01]  /*46d0*/  IMAD R37, R9, 0x4, R35 ;  /* 0x0000000409257824 */ /* 0x000fe200078e0223 */
[----:B0-----:R-:W-:-:S04]  /*46e0*/  LEA R12, P2, R39, R8, 0x1 ;  /* 0x00000008270c7211 */ /* 0x001fc800078408ff */
[----:B------:R-:W-:Y:S02]  /*46f0*/  LEA.HI.X.SX32 R13, R39, R4, 0x1, P2 ;  /* 0x00000004270d7211 */ /* 0x000fe400010f0eff */
[----:B-1----:R-:W-:Y:S02]  /*4700*/  LEA R6, P3, R41, R8, 0x1 ;  /* 0x0000000829067211 */ /* 0x002fe400078608ff */
[----:B------:R-:W-:Y:S01]  /*4710*/  LEA R39, R9, R37, 0x2 ;  /* 0x0000002509277211 */ /* 0x000fe200078e10ff */
[----:B------:R0:W-:Y:S01]  /*4720*/  STL.64 [R1+0x248], R12 ;  /* 0x0002480c01007387 */ /* 0x0001e20000100a00 */
[----:B------:R-:W-:Y:S02]  /*4730*/  LEA.HI.X.SX32 R7, R41, R4, 0x1, P3 ;  /* 0x0000000429077211 */ /* 0x000fe400018f0eff */
[----:B--2---:R-:W-:Y:S01]  /*4740*/  LEA R24, P1, R43, R8, 0x1 ;  /* 0x000000082b187211 */ /* 0x004fe200078208ff */
[----:B------:R-:W-:Y:S02]  /*4750*/  IMAD R41, R9, 0x4, R39 ;  /* 0x0000000409297824 */ /* 0x000fe400078e0227 */
[----:B------:R1:W-:Y:S01]  /*4760*/  STL.64 [R1+0x240], R6 ;  /* 0x0002400601007387 */ /* 0x0003e20000100a00 */
[----:B------:R-:W-:-:S02]  /*4770*/  LEA.HI.X.SX32 R25, R43, R4, 0x1, P1 ;  /* 0x000000042b197211 */ /* 0x000fc400008f0eff */
[----:B------:R-:W-:Y:S02]  /*4780*/  LEA R43, R9, R41, 0x2 ;  /* 0x00000029092b7211 */ /* 0x000fe400078e10ff */
[C---:B0-----:R-:W-:Y:S01]  /*4790*/  LEA R12, P2, R45.reuse, R8, 0x1 ;  /* 0x000000082d0c7211 */ /* 0x041fe200078408ff */
[----:B------:R0:W-:Y:S03]  /*47a0*/  STL.64 [R1+0x238], R24 ;  /* 0x0002381801007387 */ /* 0x0001e60000100a00 */
[----:B------:R-:W-:Y:S01]  /*47b0*/  LEA.HI.X.SX32 R13, R45, R4, 0x1, P2 ;  /* 0x000000042d0d7211 */ /* 0x000fe200010f0eff */
[----:B------:R-:W-:Y:S01]  /*47c0*/  IMAD R45, R9, 0x4, R43 ;  /* 0x00000004092d7824 */ /* 0x000fe200078e022b */
[----:B-1----:R-:W-:-:S03]  /*47d0*/  LEA R6, P3, R47, R8, 0x1 ;  /* 0x000000082f067211 */ /* 0x002fc600078608ff */
[----:B------:R1:W-:Y:S01]  /*47e0*/  STL.64 [R1+0x230], R12 ;  /* 0x0002300c01007387 */ /* 0x0003e20000100a00 */
[----:B------:R-:W-:Y:S02]  /*47f0*/  LEA.HI.X.SX32 R7, R47, R4, 0x1, P3 ;  /* 0x000000042f077211 */ /* 0x000fe400018f0eff */
        /* <DEDUP_REMOVED lines=8> */
[----:B0-----:R-:W-:Y:S02]  /*4880*/  LEA R6, P3, R53, R8, 0x1 ;  /* 0x0000000835067211 */ /* 0x001fe400078608ff */
[----:B------:R-:W-:Y:S01]  /*4890*/  LEA R51, R9, R49, 0x2 ;  /* 0x0000003109337211 */ /* 0x000fe200078e10ff */
[----:B------:R0:W-:Y:S01]  /*48a0*/  STL.64 [R1+0x218], R12 ;  /* 0x0002180c01007387 */ /* 0x0001e20000100a00 */
[----:B------:R-:W-:-:S03]  /*48b0*/  LEA.HI.X.SX32 R7, R53, R4, 0x1, P3 ;  /* 0x0000000435077211 */ /* 0x000fc600018f0eff */
[----:B------:R-:W-:Y:S01]  /*48c0*/  IMAD R53, R9, 0x4, R51 ;  /* 0x0000000409357824 */ /* 0x000fe200078e0233 */
[C---:B-1----:R-:W-:Y:S01]  /*48d0*/  LEA R24, P1, R55.reuse, R8, 0x1 ;  /* 0x0000000837187211 */ /* 0x042fe200078208ff */
[----:B------:R1:W-:Y:S03]  /*48e0*/  STL.64 [R1+0x210], R6 ;  /* 0x0002100601007387 */ /* 0x0003e60000100a00 */
[----:B------:R-:W-:Y:S02]  /*48f0*/  LEA.HI.X.SX32 R25, R55, R4, 0x1, P1 ;  /* 0x0000000437197211 */ /* 0x000fe400008f0eff */
[----:B0-----:R-:W-:-:S03]  /*4900*/  LEA R12, P2, R57, R8, 0x1 ;  /* 0x00000008390c7211 */ /* 0x001fc600078408ff */
[----:B------:R0:W-:Y:S01]  /*4910*/  STL.64 [R1+0x208], R24 ;  /* 0x0002081801007387 */ /* 0x0001e20000100a00 */
[----:B------:R-:W-:Y:S02]  /*4920*/  LEA.HI.X.SX32 R13, R57, R4, 0x1, P2 ;  /* 0x00000004390d7211 */ /* 0x000fe400010f0eff */
[----:B-1----:R-:W-:-:S03]  /*4930*/  LEA R6, P3, R59, R8, 0x1 ;  /* 0x000000083b067211 */ /* 0x002fc600078608ff */
[----:B------:R1:W-:Y:S01]  /*4940*/  STL.64 [R1+0x200], R12 ;  /* 0x0002000c01007387 */ /* 0x0003e20000100a00 */
[----:B------:R-:W-:Y:S02]  /*4950*/  LEA.HI.X.SX32 R7, R59, R4, 0x1, P3 ;  /* 0x000000043b077211 */ /* 0x000fe400018f0eff */
[----:B0-----:R-:W-:-:S03]  /*4960*/  LEA R24, P1, R61, R8, 0x1 ;  /* 0x000000083d187211 */ /* 0x001fc600078208ff */
[----:B------:R0:W-:Y:S01]  /*4970*/  STL.64 [R1+0x1f8], R6 ;  /* 0x0001f80601007387 */ /* 0x0001e20000100a00 */
[----:B------:R-:W-:Y:S02]  /*4980*/  LEA.HI.X.SX32 R25, R61, R4, 0x1, P1 ;  /* 0x000000043d197211 */ /* 0x000fe400008f0eff */
[-C--:B------:R-:W-:Y:S02]  /*4990*/  LEA R26, P1, R67, R8.reuse, 0x1 ;  /* 0x00000008431a7211 */ /* 0x080fe400078208ff */
[----:B-1----:R-:W-:Y:S01]  /*49a0*/  LEA R12, P2, R63, R8, 0x1 ;  /* 0x000000083f0c7211 */ /* 0x002fe200078408ff */
[----:B------:R1:W-:Y:S01]  /*49b0*/  STL.64 [R1+0x1f0], R24 ;  /* 0x0001f01801007387 */ /* 0x0003e20000100a00 */
[-C--:B------:R-:W-:Y:S02]  /*49c0*/  LEA.HI.X.SX32 R27, R67, R4.reuse, 0x1, P1 ;  /* 0x00000004431b7211 */ /* 0x080fe400008f0eff */
[----:B------:R-:W-:Y:S02]  /*49d0*/  LEA.HI.X.SX32 R13, R63, R4, 0x1, P2 ;  /* 0x000000043f0d7211 */ /* 0x000fe400010f0eff */
[----:B0-----:R-:W-:-:S02]  /*49e0*/  LEA R6, P3, R65, R8, 0x1 ;  /* 0x0000000841067211 */ /* 0x001fc400078608ff */
[----:B------:R-:W-:Y:S01]  /*49f0*/  LEA R28, P1, R71, R8, 0x1 ;  /* 0x00000008471c7211 */ /* 0x000fe200078208ff */
[----:B------:R0:W-:Y:S01]  /*4a00*/  STL.64 [R1+0x1e8], R12 ;  /* 0x0001e80c01007387 */ /* 0x0001e20000100a00 */
[-C--:B------:R-:W-:Y:S02]  /*4a10*/  LEA.HI.X.SX32 R7, R65, R4.reuse, 0x1, P3 ;  /* 0x0000000441077211 */ /* 0x080fe400018f0eff */
[----:B------:R-:W-:Y:S02]  /*4a20*/  LEA.HI.X.SX32 R29, R71, R4, 0x1, P1 ;  /* 0x00000004471d7211 */ /* 0x000fe400008f0eff */
[-C--:B-1----:R-:W-:Y:S01]  /*4a30*/  LEA R24, P2, R69, R8.reuse, 0x1 ;  /* 0x0000000845187211 */ /* 0x082fe200078408ff */
[----:B------:R1:W-:Y:S01]  /*4a40*/  STL.64 [R1+0x1e0], R6 ;  /* 0x0001e00601007387 */ /* 0x0003e20000100a00 */
[----:B------:R-:W-:Y:S01]  /*4a50*/  LEA R54, P1, R19, R8, 0x1 ;  /* 0x0000000813367211 */ /* 0x000fe200078208ff */
[----:B------:R-:W-:Y:S01]  /*4a60*/  CS2R R70, SRZ ;  /* 0x0000000000467805 */ /* 0x000fe2000001ff00 */
[----:B------:R-:W-:-:S02]  /*4a70*/  LEA.HI.X.SX32 R25, R69, R4, 0x1, P2 ;  /* 0x0000000445197211 */ /* 0x000fc400010f0eff */
[----:B------:R-:W-:Y:S01]  /*4a80*/  LEA.HI.X.SX32 R55, R19, R4, 0x1, P1 ;  /* 0x0000000413377211 */ /* 0x000fe200008f0eff */
[----:B------:R-:W-:Y:S01]  /*4a90*/  CS2R R68, SRZ ;  /* 0x0000000000447805 */ /* 0x000fe2000001ff00 */
[----:B0-----:R-:W-:-:S04]  /*4aa0*/  LEA R12, P3, R5, R8, 0x1 ;  /* 0x00000008050c7211 */ /* 0x001fc800078608ff */
[----:B------:R-:W-:Y:S02]  /*4ab0*/  LEA.HI.X.SX32 R13, R5, R4, 0x1, P3 ;  /* 0x00000004050d7211 */ /* 0x000fe400018f0eff */
[----:B-1----:R-:W-:-:S03]  /*4ac0*/  LEA R7, R9, R53, 0x2 ;  /* 0x0000003509077211 */ /* 0x002fc600078e10ff */
[----:B------:R0:W-:Y:S04]  /*4ad0*/  STL.64 [R1+0x1c8], R12 ;  /* 0x0001c80c01007387 */ /* 0x0001e80000100a00 */
[----:B------:R1:W-:Y:S04]  /*4ae0*/  STL.64 [R1+0x1d8], R26 ;  /* 0x0001d81a01007387 */ /* 0x0003e80000100a00 */
[----:B------:R2:W-:Y:S01]  /*4af0*/  STL.64 [R1+0x1d0], R24 ;  /* 0x0001d01801007387 */ /* 0x0005e20000100a00 */
[----:B0-----:R-:W-:Y:S01]  /*4b00*/  IMAD R13, R9, 0x4, R7 ;  /* 0x00000004090d7824 */ /* 0x001fe200078e0207 */
[----:B-1----:R-:W-:-:S04]  /*4b10*/  LEA R26, P2, R11, R8, 0x1 ;  /* 0x000000080b1a7211 */ /* 0x002fc800078408ff */
[----:B------:R-:W-:Y:S02]  /*4b20*/  LEA R31, R9, R13, 0x2 ;  /* 0x0000000d091f7211 */ /* 0x000fe400078e10ff */
[----:B--2---:R-:W-:Y:S02]  /*4b30*/  LEA R24, P3, R15, R8, 0x1 ;  /* 0x000000080f187211 */ /* 0x004fe400078608ff */
[-C--:B------:R-:W-:Y:S02]  /*4b40*/  LEA.HI.X.SX32 R27, R11, R4.reuse, 0x1, P2 ;  /* 0x000000040b1b7211 */ /* 0x080fe400010f0eff */
[----:B------:R-:W-:Y:S02]  /*4b50*/  LEA.HI.X.SX32 R25, R15, R4, 0x1, P3 ;  /* 0x000000040f197211 */ /* 0x000fe400018f0eff */
[----:B------:R-:W-:-:S03]  /*4b60*/  LEA R10, P3, R23, R8, 0x1 ;  /* 0x00000008170a7211 */ /* 0x000fc600078608ff */
[----:B------:R0:W-:Y:S01]  /*4b70*/  STL.64 [R1+0x1b0], R24 ;  /* 0x0001b01801007387 */ /* 0x0001e20000100a00 */
[----:B------:R-:W-:Y:S02]  /*4b80*/  LEA.HI.X.SX32 R11, R23, R4, 0x1, P3 ;  /* 0x00000004170b7211 */ /* 0x000fe400018f0eff */
[C---:B------:R-:W-:Y:S01]  /*4b90*/  LEA R14, P3, R35.reuse, R8, 0x1 ;  /* 0x00000008230e7211 */ /* 0x040fe200078608ff */
[----:B------:R1:W-:Y:S03]  /*4ba0*/  STL.64 [R1+0x1c0], R28 ;  /* 0x0001c01c01007387 */ /* 0x0003e60000100a00 */
[----:B------:R-:W-:Y:S01]  /*4bb0*/  LEA.HI.X.SX32 R15, R35, R4, 0x1, P3 ;  /* 0x00000004230f7211 */ /* 0x000fe200018f0eff */
[----:B------:R2:W-:Y:S01]  /*4bc0*/  STL.64 [R1+0x1b8], R26 ;  /* 0x0001b81a01007387 */ /* 0x0005e20000100a00 */
[----:B0-----:R-:W-:Y:S01]  /*4bd0*/  IMAD R25, R9, 0x4, R31 ;  /* 0x0000000409197824 */ /* 0x001fe200078e021f */
[----:B-1----:R-:W-:-:S04]  /*4be0*/  LEA R28, P2, R21, R8, 0x1 ;  /* 0x00000008151c7211 */ /* 0x002fc800078408ff */
[----:B------:R-:W-:Y:S02]  /*4bf0*/  LEA.HI.X.SX32 R29, R21, R4, 0x1, P2 ;  /* 0x00000004151d7211 */ /* 0x000fe400010f0eff */
[----:B--2---:R-:W-:Y:S02]  /*4c00*/  LEA R27, R9, R25, 0x2 ;  /* 0x00000019091b7211 */ /* 0x004fe400078e10ff */
[C---:B------:R-:W-:Y:S01]  /*4c10*/  LEA R18, P2, R33.reuse, R8, 0x1 ;  /* 0x0000000821127211 */ /* 0x040fe200078408ff */
[----:B------:R0:W-:Y:S03]  /*4c20*/  STL.64 [R1+0x1a0], R28 ;  /* 0x0001a01c01007387 */ /* 0x0001e60000100a00 */
[----:B------:R-:W-:Y:S01]  /*4c30*/  LEA.HI.X.SX32 R19, R33, R4, 0x1, P2 ;  /* 0x0000000421137211 */ /* 0x000fe200010f0eff */
[----:B------:R1:W-:Y:S01]  /*4c40*/  STL.64 [R1+0x1a8], R54 ;  /* 0x0001a83601007387 */ /* 0x0003e20000100a00 */
[----:B------:R-:W-:-:S03]  /*4c50*/  LEA R32, P2, R39, R8, 0x1 ;  /* 0x0000000827207211 */ /* 0x000fc600078408ff */
[----:B------:R2:W-:Y:S01]  /*4c60*/  STL.64 [R1+0x198], R10 ;  /* 0x0001980a01007387 */ /* 0x0005e20000100a00 */
[----:B------:R-:W-:Y:S02]  /*4c70*/  LEA.HI.X.SX32 R33, R39, R4, 0x1, P2 ;  /* 0x0000000427217211 */ /* 0x000fe400010f0eff */
[----:B------:R-:W-:Y:S01]  /*4c80*/  LEA R34, P2, R45, R8, 0x1 ;  /* 0x000000082d227211 */ /* 0x000fe200078408ff */
[----:B0-----:R-:W-:Y:S01]  /*4c90*/  IMAD R29, R9, 0x4, R27 ;  /* 0x00000004091d7824 */ /* 0x001fe200078e021b */
[----:B------:R0:W-:Y:S02]  /*4ca0*/  STL.64 [R1+0x180], R14 ;  /* 0x0001800e01007387 */ /* 0x0001e40000100a00 */
[----:B------:R-:W-:Y:S02]  /*4cb0*/  LEA.HI.X.SX32 R35, R45, R4, 0x1, P2 ;  /* 0x000000042d237211 */ /* 0x000fe400010f0eff */
[----:B-1----:R-:W-:Y:S02]  /*4cc0*/  LEA R54, P1, R73, R8, 0x1 ;  /* 0x0000000849367211 */ /* 0x002fe400078208ff */
[----:B--2---:R-:W-:-:S02]  /*4cd0*/  LEA R11, R9, R29, 0x2 ;  /* 0x0000001d090b7211 */ /* 0x004fc400078e10ff */
[----:B------:R-:W-:Y:S02]  /*4ce0*/  LEA.HI.X.SX32 R55, R73, R4, 0x1, P1 ;  /* 0x0000000449377211 */ /* 0x000fe400008f0eff */
[----:B------:R-:W-:Y:S01]  /*4cf0*/  CS2R R72, SRZ ;  /* 0x0000000000487805 */ /* 0x000fe2000001ff00 */
[C---:B0-----:R-:W-:Y:S02]  /*4d00*/  IMAD R15, R9.reuse, 0x4, R11 ;  /* 0x00000004090f7824 */ /* 0x041fe400078e020b */
[----:B------:R0:W-:Y:S03]  /*4d10*/  STL.64 [R1+0x190], R54 ;  /* 0x0001903601007387 */ /* 0x0001e60000100a00 */
[C---:B------:R-:W-:Y:S01]  /*4d20*/  LEA R23, R9.reuse, R15, 0x2 ;  /* 0x0000000f09177211 */ /* 0x040fe200078e10ff */
[----:B------:R1:W-:Y:S04]  /*4d30*/  STL.64 [R1+0x188], R18 ;  /* 0x0001881201007387 */ /* 0x0003e80000100a00 */
[----:B------:R-:W-:Y:S01]  /*4d40*/  IMAD R5, R9, 0x4, R23 ;  /* 0x0000000409057824 */ /* 0x000fe200078e0217 */
[----:B0-----:R-:W-:-:S02]  /*4d50*/  LEA R54, P1, R37, R8, 0x1 ;  /* 0x0000000825367211 */ /* 0x001fc400078208ff */
[----:B-1----:R-:W-:Y:S02]  /*4d60*/  LEA R18, P3, R41, R8, 0x1 ;  /* 0x0000000829127211 */ /* 0x002fe400078608ff */
[-C--:B------:R-:W-:Y:S02]  /*4d70*/  LEA.HI.X.SX32 R55, R37, R4.reuse, 0x1, P1 ;  /* 0x0000000425377211 */ /* 0x080fe400008f0eff */
[----:B------:R-:W-:Y:S02]  /*4d80*/  LEA.HI.X.SX32 R19, R41, R4, 0x1, P3 ;  /* 0x0000000429137211 */ /* 0x000fe400018f0eff */
[C---:B------:R-:W-:Y:S01]  /*4d90*/  LEA R36, P1, R43.reuse, R8, 0x1 ;  /* 0x000000082b247211 */ /* 0x040fe200078208ff */
[----:B------:R-:W-:Y:S03]  /*4da0*/  STL.64 [R1+0x178], R54 ;  /* 0x0001783601007387 */ /* 0x000fe60000100a00 */
[----:B------:R-:W-:Y:S01]  /*4db0*/  LEA.HI.X.SX32 R37, R43, R4, 0x1, P1 ;  /* 0x000000042b257211 */ /* 0x000fe200008f0eff */
[----:B------:R0:W-:Y:S04]  /*4dc0*/  STL.64 [R1+0x170], R32 ;  /* 0x0001702001007387 */ /* 0x0001e80000100a00 */
[----:B------:R1:W-:Y:S04]  /*4dd0*/  STL.64 [R1+0x168], R18 ;  /* 0x0001681201007387 */ /* 0x0003e80000100a00 */
[----:B------:R2:W-:Y:S01]  /*4de0*/  STL.64 [R1+0x160], R36 ;  /* 0x0001602401007387 */ /* 0x0005e20000100a00 */
[----:B0-----:R-:W-:-:S03]  /*4df0*/  LEA R32, P3, R47, R8, 0x1 ;  /* 0x000000082f207211 */ /* 0x001fc600078608ff */
[----:B------:R0:W-:Y:S01]  /*4e00*/  STL.64 [R1+0x158], R34 ;  /* 0x0001582201007387 */ /* 0x0001e20000100a00 */
[----:B-1----:R-:W-:Y:S02]  /*4e10*/  LEA R19, R9, R5, 0x2 ;  /* 0x0000000509137211 */ /* 0x002fe400078e10ff */
[----:B------:R-:W-:Y:S02]  /*4e20*/  LEA.HI.X.SX32 R33, R47, R4, 0x1, P3 ;  /* 0x000000042f217211 */ /* 0x000fe400018f0eff */
[----:B--2---:R-:W-:Y:S01]  /*4e30*/  LEA R36, P1, R49, R8, 0x1 ;  /* 0x0000000831247211 */ /* 0x004fe200078208ff */
[----:B------:R-:W-:Y:S02]  /*4e40*/  IMAD R21, R9, 0x4, R19 ;  /* 0x0000000409157824 */ /* 0x000fe400078e0213 */
[----:B------:R1:W-:Y:S01]  /*4e50*/  STL.64 [R1+0x150], R32 ;  /* 0x0001502001007387 */ /* 0x0003e20000100a00 */
[----:B------:R-:W-:Y:S02]  /*4e60*/  LEA.HI.X.SX32 R37, R49, R4, 0x1, P1 ;  /* 0x0000000431257211 */ /* 0x000fe400008f0eff */
[----:B0-----:R-:W-:-:S02]  /*4e70*/  LEA R34, P2, R51, R8, 0x1 ;  /* 0x0000000833227211 */ /* 0x001fc400078408ff */
[----:B------:R-:W-:Y:S01]  /*4e80*/  LEA R6, R9, R21, 0x2 ;  /* 0x0000001509067211 */ /* 0x000fe200078e10ff */
[----:B------:R0:W-:Y:S01]  /*4e90*/  STL.64 [R1+0x148], R36 ;  /* 0x0001482401007387 */ /* 0x0001e20000100a00 */
[----:B------:R-:W-:-:S03]  /*4ea0*/  LEA.HI.X.SX32 R35, R51, R4, 0x1, P2 ;  /* 0x0000000433237211 */ /* 0x000fc600010f0eff */
[----:B------:R-:W-:Y:S01]  /*4eb0*/  IMAD R14, R9, 0x4, R6 ;  /* 0x00000004090e7824 */ /* 0x000fe200078e0206 */
[----:B-1----:R-:W-:Y:S01]  /*4ec0*/  LEA R32, P3, R53, R8, 0x1 ;  /* 0x0000000835207211 */ /* 0x002fe200078608ff */
[----:B------:R1:W-:Y:S03]  /*4ed0*/  STL.64 [R1+0x140], R34 ;  /* 0x0001402201007387 */ /* 0x0003e60000100a00 */
[----:B------:R-:W-:Y:S02]  /*4ee0*/  LEA R18, R9, R14, 0x2 ;  /* 0x0000000e09127211 */ /* 0x000fe400078e10ff */
[----:B------:R-:W-:Y:S02]  /*4ef0*/  LEA.HI.X.SX32 R33, R53, R4, 0x1, P3 ;  /* 0x0000000435217211 */ /* 0x000fe400018f0eff */
[----:B0-----:R-:W-:-:S03]  /*4f00*/  LEA R36, P1, R7, R8, 0x1 ;  /* 0x0000000807247211 */ /* 0x001fc600078208ff */
[----:B------:R0:W-:Y:S01]  /*4f10*/  STL.64 [R1+0x138], R32 ;  /* 0x0001382001007387 */ /* 0x0001e20000100a00 */
[----:B------:R-:W-:Y:S01]  /*4f20*/  LEA.HI.X.SX32 R37, R7, R4, 0x1, P1 ;  /* 0x0000000407257211 */ /* 0x000fe200008f0eff */
[----:B------:R-:W-:Y:S01]  /*4f30*/  IMAD R7, R9, 0x4, R18 ;  /* 0x0000000409077824 */ /* 0x000fe200078e0212 */
[----:B-1----:R-:W-:-:S03]  /*4f40*/  LEA R34, P2, R13, R8, 0x1 ;  /* 0x000000080d227211 */ /* 0x002fc600078408ff */
[----:B------:R1:W-:Y:S01]  /*4f50*/  STL.64 [R1+0x130], R36 ;  /* 0x0001302401007387 */ /* 0x0003e20000100a00 */
[----:B------:R-:W-:Y:S02]  /*4f60*/  LEA.HI.X.SX32 R35, R13, R4, 0x1, P2 ;  /* 0x000000040d237211 */ /* 0x000fe400010f0eff */
[----:B------:R-:W-:Y:S02]  /*4f70*/  LEA R13, R9, R7, 0x2 ;  /* 0x00000007090d7211 */ /* 0x000fe400078e10ff */
[----:B0-----:R-:W-:Y:S01]  /*4f80*/  LEA R32, P3, R31, R8, 0x1 ;  /* 0x000000081f207211 */ /* 0x001fe200078608ff */
[----:B------:R0:W-:Y:S02]  /*4f90*/  STL.64 [R1+0x128], R34 ;  /* 0x0001282201007387 */ /* 0x0001e40000100a00 */
[----:B------:R-:W-:Y:S01]  /*4fa0*/  IMAD R16, R9, 0x4, R13 ;  /* 0x0000000409107824 */ /* 0x000fe200078e020d */
[----:B------:R-:W-:Y:S02]  /*4fb0*/  LEA.HI.X.SX32 R33, R31, R4, 0x1, P3 ;  /* 0x000000041f217211 */ /* 0x000fe400018f0eff */
[----:B-1----:R-:W-:-:S02]  /*4fc0*/  LEA R36, P1, R25, R8, 0x1 ;  /* 0x0000000819247211 */ /* 0x002fc400078208ff */
[----:B------:R-:W-:Y:S01]  /*4fd0*/  LEA R10, R9, R16, 0x2 ;  /* 0x00000010090a7211 */ /* 0x000fe200078e10ff */
[----:B------:R1:W-:Y:S01]  /*4fe0*/  STL.64 [R1+0x120], R32 ;  /* 0x0001202001007387 */ /* 0x0003e20000100a00 */
[----:B------:R-:W-:Y:S02]  /*4ff0*/  LEA.HI.X.SX32 R37, R25, R4, 0x1, P1 ;  /* 0x0000000419257211 */ /* 0x000fe400008f0eff */
[-C--:B------:R-:W-:Y:S02]  /*5000*/  LEA R30, P1, R11, R8.reuse, 0x1 ;  /* 0x000000080b1e7211 */ /* 0x080fe400078208ff */
[----:B0-----:R-:W-:Y:S01]  /*5010*/  LEA R34, P2, R27, R8, 0x1 ;  /* 0x000000081b227211 */ /* 0x001fe200078408ff */
[----:B------:R0:W-:Y:S01]  /*5020*/  STL.64 [R1+0x118], R36 ;  /* 0x0001182401007387 */ /* 0x0001e20000100a00 */
[-C--:B------:R-:W-:Y:S01]  /*5030*/  LEA.HI.X.SX32 R31, R11, R4.reuse, 0x1, P1 ;  /* 0x000000040b1f7211 */ /* 0x080fe200008f0eff */
[----:B------:R-:W-:Y:S01]  /*5040*/  IMAD R11, R9, 0x4, R10 ;  /* 0x00000004090b7824 */ /* 0x000fe200078e020a */
[----:B------:R-:W-:-:S02]  /*5050*/  LEA.HI.X.SX32 R35, R27, R4, 0x1, P2 ;  /* 0x000000041b237211 */ /* 0x000fc400010f0eff */
[-C--:B------:R-:W-:Y:S02]  /*5060*/  LEA R26, P2, R15, R8.reuse, 0x1 ;  /* 0x000000080f1a7211 */ /* 0x080fe400078408ff */
[----:B-1----:R-:W-:Y:S01]  /*5070*/  LEA R32, P3, R29, R8, 0x1 ;  /* 0x000000081d207211 */ /* 0x002fe200078608ff */
[----:B------:R-:W-:Y:S01]  /*5080*/  STL.64 [R1+0x110], R34 ;  /* 0x0001102201007387 */ /* 0x000fe20000100a00 */
[-C--:B------:R-:W-:Y:S02]  /*5090*/  LEA.HI.X.SX32 R27, R15, R4.reuse, 0x1, P2 ;  /* 0x000000040f1b7211 */ /* 0x080fe400010f0eff */
[----:B------:R-:W-:Y:S02]  /*50a0*/  LEA.HI.X.SX32 R33, R29, R4, 0x1, P3 ;  /* 0x000000041d217211 */ /* 0x000fe400018f0eff */
[-C--:B------:R-:W-:Y:S02]  /*50b0*/  LEA R24, P3, R23, R8.reuse, 0x1 ;  /* 0x0000000817187211 */ /* 0x080fe400078608ff */
[----:B------:R-:W-:Y:S01]  /*50c0*/  LEA R28, P1, R5, R8, 0x1 ;  /* 0x00000008051c7211 */ /* 0x000fe200078208ff */
[----:B------:R-:W-:Y:S01]  /*50d0*/  STL.64 [R1+0x108], R32 ;  /* 0x0001082001007387 */ /* 0x000fe20000100a00 */
[----:B------:R-:W-:-:S02]  /*50e0*/  LEA.HI.X.SX32 R25, R23, R4, 0x1, P3 ;  /* 0x0000000417197211 */ /* 0x000fc400018f0eff */
[----:B------:R-:W-:Y:S01]  /*50f0*/  LEA.HI.X.SX32 R29, R5, R4, 0x1, P1 ;  /* 0x00000004051d7211 */ /* 0x000fe200008f0eff */
[----:B------:R-:W-:Y:S01]  /*5100*/  STL.64 [R1+0x100], R30 ;  /* 0x0001001e01007387 */ /* 0x000fe20000100a00 */
[C---:B------:R-:W-:Y:S02]  /*5110*/  LEA R15, R9.reuse, R11, 0x2 ;  /* 0x0000000b090f7211 */ /* 0x040fe400078e10ff */
[C---:B0-----:R-:W-:Y:S01]  /*5120*/  LOP3.LUT R37, R200.reuse, 0x30, RZ, 0x3c, !PT ;  /* 0x00000030c8257812 */ /* 0x041fe200078e3cff */
[----:B------:R0:W-:Y:S01]  /*5130*/  STL.64 [R1+0xf8], R26 ;  /* 0x0000f81a01007387 */ /* 0x0001e20000100a00 */
[C---:B------:R-:W-:Y:S01]  /*5140*/  LOP3.LUT R37, R200.reuse, 0x60, RZ, 0x3c, !PT ;  /* 0x00000060c8257812 */ /* 0x040fe200078e3cff */
[----:B------:R-:W-:Y:S01]  /*5150*/  IMAD R5, R9, 0x4, R15 ;  /* 0x0000000409057824 */ /* 0x000fe200078e020f */
[----:B------:R-:W-:Y:S01]  /*5160*/  LOP3.LUT R36, R200, 0x20, RZ, 0x3c, !PT ;  /* 0x00000020c8247812 */ /* 0x000fe200078e3cff */
[----:B------:R1:W-:Y:S01]  /*5170*/  STL.64 [R1+0xf0], R24 ;  /* 0x0000f01801007387 */ /* 0x0003e20000100a00 */
[----:B------:R-:W-:-:S02]  /*5180*/  LOP3.LUT R37, R17, 0x20, RZ, 0x3c, !PT ;  /* 0x0000002011257812 */ /* 0x000fc400078e3cff */
[----:B------:R-:W-:Y:S01]  /*5190*/  LEA R12, R9, R5, 0x2 ;  /* 0x00000005090c7211 */ /* 0x000fe200078e10ff */
[----:B------:R-:W-:Y:S01]  /*51a0*/  STL.64 [R1+0xe8], R28 ;  /* 0x0000e81c01007387 */ /* 0x000fe20000100a00 */
[C---:B------:R-:W-:Y:S02]  /*51b0*/  LOP3.LUT R36, R200.reuse, 0x50, RZ, 0x3c, !PT ;  /* 0x00000050c8247812 */ /* 0x040fe400078e3cff */
[----:B------:R-:W-:Y:S02]  /*51c0*/  LOP3.LUT R36, R200, 0x70, RZ, 0x3c, !PT ;  /* 0x00000070c8247812 */ /* 0x000fe400078e3cff */
[-C--:B0-----:R-:W-:Y:S02]  /*51d0*/  LEA R26, P2, R19, R8.reuse, 0x1 ;  /* 0x00000008131a7211 */ /* 0x081fe400078408ff */
[----:B------:R-:W-:Y:S02]  /*51e0*/  LOP3.LUT R36, R3, 0x20, RZ, 0x3c, !PT ;  /* 0x0000002003247812 */ /* 0x000fe400078e3cff */
[----:B-1----:R-:W-:-:S02]  /*51f0*/  LEA R24, P3, R21, R8, 0x1 ;  /* 0x0000000815187211 */ /* 0x002fc400078608ff */
[-C--:B------:R-:W-:Y:S02]  /*5200*/  LEA.HI.X.SX32 R27, R19, R4.reuse, 0x1, P2 ;  /* 0x00000004131b7211 */ /* 0x080fe400010f0eff */
[----:B------:R-:W-:Y:S02]  /*5210*/  LEA.HI.X.SX32 R25, R21, R4, 0x1, P3 ;  /* 0x0000000415197211 */ /* 0x000fe400018f0eff */
[C---:B------:R-:W-:Y:S01]  /*5220*/  LEA R22, P3, R18.reuse, R8, 0x1 ;  /* 0x0000000812167211 */ /* 0x040fe200078608ff */
[----:B------:R0:W-:Y:S01]  /*5230*/  STL.64 [R1+0xe0], R26 ;  /* 0x0000e01a01007387 */ /* 0x0001e20000100a00 */
[----:B------:R-:W-:Y:S02]  /*5240*/  LOP3.LUT R17, R203, 0x40, RZ, 0x3c, !PT ;  /* 0x00000040cb117812 */ /* 0x000fe400078e3cff */
[----:B------:R-:W-:Y:S01]  /*5250*/  LEA.HI.X.SX32 R23, R18, R4, 0x1, P3 ;  /* 0x0000000412177211 */ /* 0x000fe200018f0eff */
[----:B------:R1:W-:Y:S01]  /*5260*/  STL.64 [R1+0xd8], R24 ;  /* 0x0000d81801007387 */ /* 0x0003e20000100a00 */
[----:B0-----:R-:W-:-:S02]  /*5270*/  LEA R26, P1, R6, R8, 0x1 ;  /* 0x00000008061a7211 */ /* 0x001fc400078208ff */
[----:B-1----:R-:W-:Y:S02]  /*5280*/  LEA R24, P2, R14, R8, 0x1 ;  /* 0x000000080e187211 */ /* 0x002fe400078408ff */
[-C--:B------:R-:W-:Y:S02]  /*5290*/  LEA.HI.X.SX32 R27, R6, R4.reuse, 0x1, P1 ;  /* 0x00000004061b7211 */ /* 0x080fe400008f0eff */
[----:B------:R-:W-:Y:S01]  /*52a0*/  LEA.HI.X.SX32 R25, R14, R4, 0x1, P2 ;  /* 0x000000040e197211 */ /* 0x000fe200010f0eff */
[C---:B------:R-:W-:Y:S02]  /*52b0*/  IMAD R14, R9.reuse, 0x4, R12 ;  /* 0x00000004090e7824 */ /* 0x040fe400078e020c */
[----:B------:R0:W-:Y:S03]  /*52c0*/  STL.64 [R1+0xd0], R26 ;  /* 0x0000d01a01007387 */ /* 0x0001e60000100a00 */
[----:B------:R-:W-:Y:S01]  /*52d0*/  LEA R6, R9, R14, 0x2 ;  /* 0x0000000e09067211 */ /* 0x000fe200078e10ff */
[----:B------:R1:W-:Y:S04]  /*52e0*/  STL.64 [R1+0xc8], R24 ;  /* 0x0000c81801007387 */ /* 0x0003e80000100a00 */
[----:B------:R2:W-:Y:S01]  /*52f0*/  STL.64 [R1+0xc0], R22 ;  /* 0x0000c01601007387 */ /* 0x0005e20000100a00 */
[----:B0-----:R-:W-:-:S02]  /*5300*/  LEA R26, P1, R7, R8, 0x1 ;  /* 0x00000008071a7211 */ /* 0x001fc400078208ff */
[----:B-1----:R-:W-:Y:S02]  /*5310*/  LEA R24, P2, R13, R8, 0x1 ;  /* 0x000000080d187211 */ /* 0x002fe400078408ff */
[----:B------:R-:W-:Y:S01]  /*5320*/  LEA.HI.X.SX32 R27, R7, R4, 0x1, P1 ;  /* 0x00000004071b7211 */ /* 0x000fe200008f0eff */
[----:B------:R-:W-:Y:S01]  /*5330*/  IMAD R7, R9, 0x4, R6 ;  /* 0x0000000409077824 */ /* 0x000fe200078e0206 */
[C---:B--2---:R-:W-:Y:S02]  /*5340*/  LEA R22, P3, R16.reuse, R8, 0x1 ;  /* 0x0000000810167211 */ /* 0x044fe400078608ff */
[-C--:B------:R-:W-:Y:S01]  /*5350*/  LEA.HI.X.SX32 R25, R13, R4.reuse, 0x1, P2 ;  /* 0x000000040d197211 */ /* 0x080fe200010f0eff */
[----:B------:R-:W-:Y:S01]  /*5360*/  STL.64 [R1+0xb8], R26 ;  /* 0x0000b81a01007387 */ /* 0x000fe20000100a00 */
[----:B------:R-:W-:Y:S02]  /*5370*/  LEA.HI.X.SX32 R23, R16, R4, 0x1, P3 ;  /* 0x0000000410177211 */ /* 0x000fe400018f0eff */
[----:B------:R-:W-:Y:S01]  /*5380*/  LEA R18, P3, R15, R8, 0x1 ;  /* 0x000000080f127211 */ /* 0x000fe200078608ff */
[----:B------:R0:W-:Y:S01]  /*5390*/  STL.64 [R1+0xb0], R24 ;  /* 0x0000b01801007387 */ /* 0x0001e20000100a00 */
[----:B------:R-:W-:-:S02]  /*53a0*/  LEA R13, R9, R7, 0x2 ;  /* 0x00000007090d7211 */ /* 0x000fc400078e10ff */
[----:B------:R-:W-:Y:S01]  /*53b0*/  LEA.HI.X.SX32 R19, R15, R4, 0x1, P3 ;  /* 0x000000040f137211 */ /* 0x000fe200018f0eff */
[----:B------:R1:W-:Y:S01]  /*53c0*/  STL.64 [R1+0xa8], R22 ;  /* 0x0000a81601007387 */ /* 0x0003e20000100a00 */
[CC--:B0-----:R-:W-:Y:S02]  /*53d0*/  LEA R24, P1, R10.reuse, R8.reuse, 0x1 ;  /* 0x000000080a187211 */ /* 0x0c1fe400078208ff */
[----:B-1----:R-:W-:Y:S02]  /*53e0*/  LEA R22, P2, R11, R8, 0x1 ;  /* 0x000000080b167211 */ /* 0x002fe400078408ff */
[-C--:B------:R-:W-:Y:S01]  /*53f0*/  LEA.HI.X.SX32 R25, R10, R4.reuse, 0x1, P1 ;  /* 0x000000040a197211 */ /* 0x080fe200008f0eff */
[----:B------:R-:W-:Y:S01]  /*5400*/  IMAD R10, R9, 0x4, R13 ;  /* 0x00000004090a7824 */ /* 0x000fe200078e020d */
[----:B------:R-:W-:-:S03]  /*5410*/  LEA.HI.X.SX32 R23, R11, R4, 0x1, P2 ;  /* 0x000000040b177211 */ /* 0x000fc600010f0eff */
[----:B------:R0:W-:Y:S01]  /*5420*/  STL.64 [R1+0xa0], R24 ;  /* 0x0000a01801007387 */ /* 0x0001e20000100a00 */
[----:B------:R-:W-:-:S03]  /*5430*/  LEA R11, R9, R10, 0x2 ;  /* 0x0000000a090b7211 */ /* 0x000fc600078e10ff */
[----:B------:R1:W-:Y:S04]  /*5440*/  STL.64 [R1+0x98], R22 ;  /* 0x0000981601007387 */ /* 0x0003e80000100a00 */
[----:B------:R2:W-:Y:S01]  /*5450*/  STL.64 [R1+0x90], R18 ;  /* 0x0000901201007387 */ /* 0x0005e20000100a00 */
[CC--:B0-----:R-:W-:Y:S02]  /*5460*/  LEA R24, P1, R5.reuse, R8.reuse, 0x1 ;  /* 0x0000000805187211 */ /* 0x0c1fe400078208ff */
[----:B-1----:R-:W-:Y:S02]  /*5470*/  LEA R22, P2, R12, R8, 0x1 ;  /* 0x000000080c167211 */ /* 0x002fe400078408ff */
[----:B------:R-:W-:Y:S02]  /*5480*/  LEA.HI.X.SX32 R25, R5, R4, 0x1, P1 ;  /* 0x0000000405197211 */ /* 0x000fe400008f0eff */
[----:B--2---:R-:W-:-:S02]  /*5490*/  LEA R18, P3, R14, R8, 0x1 ;  /* 0x000000080e127211 */ /* 0x004fc400078608ff */
[-C--:B------:R-:W-:Y:S01]  /*54a0*/  LEA.HI.X.SX32 R23, R12, R4.reuse, 0x1, P2 ;  /* 0x000000040c177211 */ /* 0x080fe200010f0eff */
[C---:B------:R-:W-:Y:S01]  /*54b0*/  IMAD R12, R9.reuse, 0x4, R11 ;  /* 0x00000004090c7824 */ /* 0x040fe200078e020b */
[----:B------:R-:W-:Y:S01]  /*54c0*/  LEA.HI.X.SX32 R19, R14, R4, 0x1, P3 ;  /* 0x000000040e137211 */ /* 0x000fe200018f0eff */
        /* <DEDUP_REMOVED lines=8> */
[----:B--2---:R-:W-:Y:S02]  /*5550*/  LEA R18, P3, R13, R8, 0x1 ;  /* 0x000000080d127211 */ /* 0x004fe400078608ff */
[-C--:B------:R-:W-:Y:S01]  /*5560*/  LEA.HI.X.SX32 R23, R7, R4.reuse, 0x1, P2 ;  /* 0x0000000407177211 */ /* 0x080fe200010f0eff */
[----:B------:R-:W-:Y:S01]  /*5570*/  STL.64 [R1+0x70], R24 ;  /* 0x0000701801007387 */ /* 0x000fe20000100a00 */
[----:B------:R-:W-:Y:S02]  /*5580*/  LEA.HI.X.SX32 R19, R13, R4, 0x1, P3 ;  /* 0x000000040d137211 */ /* 0x000fe400018f0eff */
[----:B------:R-:W-:Y:S01]  /*5590*/  LEA R14, P3, R12, R8, 0x1 ;  /* 0x000000080c0e7211 */ /* 0x000fe200078608ff */
[----:B------:R0:W-:Y:S01]  /*55a0*/  STL.64 [R1+0x68], R22 ;  /* 0x0000681601007387 */ /* 0x0001e20000100a00 */
[----:B------:R-:W-:-:S02]  /*55b0*/  LEA R7, R9, R6, 0x2 ;  /* 0x0000000609077211 */ /* 0x000fc400078e10ff */
[----:B------:R-:W-:Y:S01]  /*55c0*/  LEA.HI.X.SX32 R15, R12, R4, 0x1, P3 ;  /* 0x000000040c0f7211 */ /* 0x000fe200018f0eff */
[----:B------:R1:W-:Y:S02]  /*55d0*/  STL.64 [R1+0x60], R18 ;  /* 0x0000601201007387 */ /* 0x0003e40000100a00 */
[----:B------:R-:W-:Y:S01]  /*55e0*/  IMAD R9, R9, 0x4, R7 ;  /* 0x0000000409097824 */ /* 0x000fe200078e0207 */
[CC--:B0-----:R-:W-:Y:S02]  /*55f0*/  LEA R22, P1, R10.reuse, R8.reuse, 0x1 ;  /* 0x000000080a167211 */ /* 0x0c1fe400078208ff */
[C---:B-1----:R-:W-:Y:S02]  /*5600*/  LEA R18, P2, R11.reuse, R8, 0x1 ;  /* 0x000000080b127211 */ /* 0x042fe400078408ff */
[-C--:B------:R-:W-:Y:S02]  /*5610*/  LEA.HI.X.SX32 R23, R10, R4.reuse, 0x1, P1 ;  /* 0x000000040a177211 */ /* 0x080fe400008f0eff */
[----:B------:R-:W-:-:S02]  /*5620*/  LEA.HI.X.SX32 R19, R11, R4, 0x1, P2 ;  /* 0x000000040b137211 */ /* 0x000fc400010f0eff */
[C---:B------:R-:W-:Y:S01]  /*5630*/  LEA R10, P4, R9.reuse, R8, 0x1 ;  /* 0x00000008090a7211 */ /* 0x040fe200078808ff */
[----:B------:R0:W-:Y:S03]  /*5640*/  STL.64 [R1+0x58], R22 ;  /* 0x0000581601007387 */ /* 0x0001e60000100a00 */
[----:B------:R-:W-:Y:S01]  /*5650*/  LEA.HI.X.SX32 R11, R9, R4, 0x1, P4 ;  /* 0x00000004090b7211 */ /* 0x000fe200020f0eff */
[----:B------:R1:W-:Y:S04]  /*5660*/  STL.64 [R1+0x50], R18 ;  /* 0x0000501201007387 */ /* 0x0003e80000100a00 */
[----:B------:R2:W-:Y:S01]  /*5670*/  STL.64 [R1+0x48], R14 ;  /* 0x0000480e01007387 */ /* 0x0005e20000100a00 */
[----:B0-----:R-:W-:-:S02]  /*5680*/  LEA R22, P1, R5, R8, 0x1 ;  /* 0x0000000805167211 */ /* 0x001fc400078208ff */
[C---:B-1----:R-:W-:Y:S02]  /*5690*/  LEA R18, P2, R6.reuse, R8, 0x1 ;  /* 0x0000000806127211 */ /* 0x042fe400078408ff */
[----:B------:R-:W-:Y:S01]  /*56a0*/  LEA.HI.X.SX32 R23, R5, R4, 0x1, P1 ;  /* 0x0000000405177211 */ /* 0x000fe200008f0eff */
[----:B------:R-:W-:Y:S01]  /*56b0*/  IMAD.MOV.U32 R5, RZ, RZ, -0x800000 ;  /* 0xff800000ff057424 */ /* 0x000fe200078e00ff */
[C---:B--2---:R-:W-:Y:S02]  /*56c0*/  LEA R14, P3, R7.reuse, R8, 0x1 ;  /* 0x00000008070e7211 */ /* 0x044fe400078608ff */
[-C--:B------:R-:W-:Y:S01]  /*56d0*/  LEA.HI.X.SX32 R19, R6, R4.reuse, 0x1, P2 ;  /* 0x0000000406137211 */ /* 0x080fe200010f0eff */
[----:B------:R-:W-:Y:S01]  /*56e0*/  STL.64 [R1+0x40], R22 ;  /* 0x0000401601007387 */ /* 0x000fe20000100a00 */
[----:B------:R-:W-:Y:S02]  /*56f0*/  LEA.HI.X.SX32 R15, R7, R4, 0x1, P3 ;  /* 0x00000004070f7211 */ /* 0x000fe400018f0eff */
[----:B------:R-:W-:Y:S01]  /*5700*/  MOV R6, 0x3f800000 ;  /* 0x3f80000000067802 */ /* 0x000fe20000000f00 */
[----:B------:R-:W-:Y:S01]  /*5710*/  STL.64 [R1+0x38], R18 ;  /* 0x0000381201007387 */ /* 0x000fe20000100a00 */
[----:B------:R-:W-:-:S02]  /*5720*/  MOV R7, 0xff800000 ;  /* 0xff80000000077802 */ /* 0x000fc40000000f00 */
[----:B------:R-:W-:Y:S01]  /*5730*/  MOV R4, c[0x0][0x1a4] ;  /* 0x0000690000047a02 */ /* 0x000fe20000000f00 */
[----:B------:R-:W-:Y:S01]  /*5740*/  STL.64 [R1+0x30], R14 ;  /* 0x0000300e01007387 */ /* 0x000fe20000100a00 */
[----:B------:R-:W-:Y:S02]  /*5750*/  LOP3.LUT P1, RZ, R204, 0x3, RZ, 0xc0, !PT ;  /* 0x00000003ccff7812 */ /* 0x000fe4000782c0ff */
[C---:B------:R-:W-:Y:S01]  /*5760*/  SHF.L.U32 R20, R4.reuse, 0x4, RZ ;  /* 0x0000000404147819 */ /* 0x040fe200000006ff */
[----:B------:R0:W-:Y:S01]  /*5770*/  STL.64 [R1+0x28], R10 ;  /* 0x0000280a01007387 */ /* 0x0001e20000100a00 */
[----:B------:R-:W-:-:S03]  /*5780*/  IMAD.WIDE R40, R4, 0x2, R218 ;  /* 0x0000000204287825 */ /* 0x000fc600078e02da */
[----:B------:R1:W-:Y:S01]  /*5790*/  STL [R1+0x24], R6 ;  /* 0x0000240601007387 */ /* 0x0003e20000100800 */
[C---:B------:R-:W-:Y:S02]  /*57a0*/  IMAD R8, R4.reuse, 0x5, RZ ;  /* 0x0000000504087824 */ /* 0x040fe400078e02ff */
[C---:B------:R-:W-:Y:S01]  /*57b0*/  IMAD R9, R4.reuse, 0x6, RZ ;  /* 0x0000000604097824 */ /* 0x040fe200078e02ff */
[----:B------:R-:W-:Y:S01]  /*57c0*/  STL [R1], R5 ;  /* 0x0000000501007387 */ /* 0x000fe20000100800 */
[C---:B------:R-:W-:Y:S02]  /*57d0*/  IMAD R12, R4.reuse, 0x9, RZ ;  /* 0x00000009040c7824 */ /* 0x040fe400078e02ff */
[C---:B------:R-:W-:Y:S01]  /*57e0*/  IMAD R13, R4.reuse, 0xa, RZ ;  /* 0x0000000a040d7824 */ /* 0x040fe200078e02ff */
[----:B------:R2:W-:Y:S01]  /*57f0*/  STL [R1+0x4], R7 ;  /* 0x0000040701007387 */ /* 0x0005e20000100800 */
[----:B0-----:R-:W-:Y:S02]  /*5800*/  IMAD R10, R4, 0x7, RZ ;  /* 0x00000007040a7824 */ /* 0x001fe400078e02ff */
[----:B-1----:R-:W-:-:S02]  /*5810*/  IMAD.MOV.U32 R6, RZ, RZ, -0x800000 ;  /* 0xff800000ff067424 */ /* 0x002fc400078e00ff */
[C---:B------:R-:W-:Y:S02]  /*5820*/  IMAD.SHL.U32 R11, R4.reuse, 0x8, RZ ;  /* 0x00000008040b7824 */ /* 0x040fe400078e00ff */
[C---:B------:R-:W-:Y:S01]  /*5830*/  IMAD R14, R4.reuse, 0xb, RZ ;  /* 0x0000000b040e7824 */ /* 0x040fe200078e02ff */
[----:B------:R0:W-:Y:S01]  /*5840*/  STL [R1+0xc], R6 ;  /* 0x00000c0601007387 */ /* 0x0001e20000100800 */
[C---:B------:R-:W-:Y:S01]  /*5850*/  IMAD R15, R4.reuse, 0xc, RZ ;  /* 0x0000000c040f7824 */ /* 0x040fe200078e02ff */
[----:B--2---:R-:W-:Y:S01]  /*5860*/  MOV R7, 0x3f800000 ;  /* 0x3f80000000077802 */ /* 0x004fe20000000f00 */
[C---:B------:R-:W-:Y:S01]  /*5870*/  IMAD R16, R4.reuse, 0xd, RZ ;  /* 0x0000000d04107824 */ /* 0x040fe200078e02ff */
[----:B------:R-:W-:Y:S01]  /*5880*/  STL [R1+0x14], RZ ;  /* 0x000014ff01007387 */ /* 0x000fe20000100800 */
[C---:B------:R-:W-:Y:S02]  /*5890*/  IMAD R18, R4.reuse, 0xe, RZ ;  /* 0x0000000e04127824 */ /* 0x040fe400078e02ff */
[C---:B------:R-:W-:Y:S01]  /*58a0*/  IMAD R19, R4.reuse, 0xf, RZ ;  /* 0x0000000f04137824 */ /* 0x040fe200078e02ff */
[----:B------:R1:W-:Y:S01]  /*58b0*/  STL [R1+0x10], R5 ;  /* 0x0000100501007387 */ /* 0x0003e20000100800 */
[----:B------:R-:W-:-:S02]  /*58c0*/  IMAD R21, R4, 0x11, RZ ;  /* 0x0000001104157824 */ /* 0x000fc400078e02ff */
[----:B0-----:R-:W-:Y:S01]  /*58d0*/  IMAD.MOV.U32 R6, RZ, RZ, 0x3f800000 ;  /* 0x3f800000ff067424 */ /* 0x001fe200078e00ff */
[----:B------:R0:W-:Y:S01]  /*58e0*/  STL [R1+0x20], R7 ;  /* 0x0000200701007387 */ /* 0x0001e20000100800 */
[C---:B------:R-:W-:Y:S02]  /*58f0*/  IMAD R22, R4.reuse, 0x12, RZ ;  /* 0x0000001204167824 */ /* 0x040fe400078e02ff */
[C---:B------:R-:W-:Y:S01]  /*5900*/  IMAD R23, R4.reuse, 0x13, RZ ;  /* 0x0000001304177824 */ /* 0x040fe200078e02ff */
[----:B------:R2:W-:Y:S01]  /*5910*/  STL [R1+0x1c], R6 ;  /* 0x00001c0601007387 */ /* 0x0005e20000100800 */
[C---:B------:R-:W-:Y:S01]  /*5920*/  IMAD R24, R4.reuse, 0x14, RZ ;  /* 0x0000001404187824 */ /* 0x040fe200078e02ff */
[----:B-1----:R-:W-:Y:S01]  /*5930*/  MOV R5, 0x3f800000 ;  /* 0x3f80000000057802 */ /* 0x002fe20000000f00 */
[C---:B------:R-:W-:Y:S02]  /*5940*/  IMAD R25, R4.reuse, 0x15, RZ ;  /* 0x0000001504197824 */ /* 0x040fe400078e02ff */
[C---:B------:R-:W-:Y:S01]  /*5950*/  IMAD R26, R4.reuse, 0x16, RZ ;  /* 0x00000016041a7824 */ /* 0x040fe200078e02ff */
[C---:B0-----:R-:W-:Y:S01]  /*5960*/  SHF.L.U32 R7, R4.reuse, 0x2, RZ ;  /* 0x0000000204077819 */ /* 0x041fe200000006ff */
[----:B------:R0:W-:Y:S01]  /*5970*/  STL [R1+0x18], R5 ;  /* 0x0000180501007387 */ /* 0x0001e20000100800 */
[----:B------:R-:W-:-:S02]  /*5980*/  IMAD R27, R4, 0x17, RZ ;  /* 0x00000017041b7824 */ /* 0x000fc400078e02ff */
[C---:B--2---:R-:W-:Y:S01]  /*5990*/  IMAD R6, R4.reuse, 0x3, RZ ;  /* 0x0000000304067824 */ /* 0x044fe200078e02ff */
[----:B------:R1:W-:Y:S01]  /*59a0*/  STL [R1+0x840], R37 ;  /* 0x0008402501007387 */ /* 0x0003e20000100800 */
[C---:B------:R-:W-:Y:S02]  /*59b0*/  IMAD R28, R4.reuse, 0x18, RZ ;  /* 0x00000018041c7824 */ /* 0x040fe400078e02ff */
[C---:B------:R-:W-:Y:S01]  /*59c0*/  IMAD R29, R4.reuse, 0x19, RZ ;  /* 0x00000019041d7824 */ /* 0x040fe200078e02ff */
[----:B------:R2:W-:Y:S01]  /*59d0*/  STL.64 [R1+0x838], R40 ;  /* 0x0008382801007387 */ /* 0x0005e20000100a00 */
[C---:B------:R-:W-:Y:S02]  /*59e0*/  IMAD R30, R4.reuse, 0x1a, RZ ;  /* 0x0000001a041e7824 */ /* 0x040fe400078e02ff */
[C---:B0-----:R-:W-:Y:S02]  /*59f0*/  IMAD.SHL.U32 R5, R4.reuse, 0x2, RZ ;  /* 0x0000000204057824 */ /* 0x041fe400078e00ff */
[----:B------:R-:W-:-:S02]  /*5a00*/  IMAD R31, R4, 0x1b, RZ ;  /* 0x0000001b041f7824 */ /* 0x000fc400078e02ff */
[----:B-1----:R-:W-:-:S04]  /*5a10*/  IMAD.WIDE R36, R4, 0x2, R216 ;  /* 0x0000000204247825 */ /* 0x002fc800078e02d8 */
[C---:B------:R-:W-:Y:S01]  /*5a20*/  IMAD.WIDE R38, R5.reuse, 0x2, R218 ;  /* 0x0000000205267825 */ /* 0x040fe200078e02da */
[----:B------:R0:W-:Y:S03]  /*5a30*/  STL.64 [R1+0x830], R36 ;  /* 0x0008302401007387 */ /* 0x0001e60000100a00 */
[----:B--2---:R-:W-:Y:S01]  /*5a40*/  IMAD.WIDE R40, R5, 0x2, R216 ;  /* 0x0000000205287825 */ /* 0x004fe200078e02d8 */
[----:B------:R1:W-:Y:S03]  /*5a50*/  STL.64 [R1+0x818], R38 ;  /* 0x0008182601007387 */ /* 0x0003e60000100a00 */
[C---:B------:R-:W-:Y:S01]  /*5a60*/  IMAD R32, R4.reuse, 0x1c, RZ ;  /* 0x0000001c04207824 */ /* 0x040fe200078e02ff */
[----:B------:R2:W-:Y:S01]  /*5a70*/  STL.64 [R1+0x810], R40 ;  /* 0x0008102801007387 */ /* 0x0005e20000100a00 */
[----:B------:R-:W-:-:S02]  /*5a80*/  IMAD R33, R4, 0x1d, RZ ;  /* 0x0000001d04217824 */ /* 0x000fc400078e02ff */
[----:B------:R-:W-:Y:S02]  /*5a90*/  IMAD R34, R4, 0x1e, RZ ;  /* 0x0000001e04227824 */ /* 0x000fe400078e02ff */
[----:B0-----:R-:W-:-:S04]  /*5aa0*/  IMAD.WIDE R36, R6, 0x2, R218 ;  /* 0x0000000206247825 */ /* 0x001fc800078e02da */
[----:B-1----:R-:W-:Y:S01]  /*5ab0*/  IMAD.WIDE R38, R6, 0x2, R216 ;  /* 0x0000000206267825 */ /* 0x002fe200078e02d8 */
[----:B------:R0:W-:Y:S03]  /*5ac0*/  STL.64 [R1+0x800], R36 ;  /* 0x0008002401007387 */ /* 0x0001e60000100a00 */
[C---:B--2---:R-:W-:Y:S01]  /*5ad0*/  IMAD.WIDE R40, R7.reuse, 0x2, R218 ;  /* 0x0000000207287825 */ /* 0x044fe200078e02da */
[----:B------:R1:W-:Y:S03]  /*5ae0*/  STL.64 [R1+0x7f8], R38 ;  /* 0x0007f82601007387 */ /* 0x0003e60000100a00 */
[----:B------:R-:W-:Y:S01]  /*5af0*/  IMAD R35, R4, 0x1f, RZ ;  /* 0x0000001f04237824 */ /* 0x000fe200078e02ff */
[----:B------:R2:W-:Y:S01]  /*5b00*/  STL.64 [R1+0x7e8], R40 ;  /* 0x0007e82801007387 */ /* 0x0005e20000100a00 */
[----:B0-----:R-:W-:-:S04]  /*5b10*/  IMAD.WIDE R36, R7, 0x2, R216 ;  /* 0x0000000207247825 */ /* 0x001fc800078e02d8 */
[C---:B-1----:R-:W-:Y:S01]  /*5b20*/  IMAD.WIDE R38, R8.reuse, 0x2, R218 ;  /* 0x0000000208267825 */ /* 0x042fe200078e02da */
[----:B------:R0:W-:Y:S03]  /*5b30*/  STL.64 [R1+0x7e0], R36 ;  /* 0x0007e02401007387 */ /* 0x0001e60000100a00 */
[----:B--2---:R-:W-:Y:S01]  /*5b40*/  IMAD.WIDE R40, R8, 0x2, R216 ;  /* 0x0000000208287825 */ /* 0x004fe200078e02d8 */
[----:B------:R1:W-:Y:S04]  /*5b50*/  STL.64 [R1+0x7d0], R38 ;  /* 0x0007d02601007387 */ /* 0x0003e80000100a00 */
[----:B------:R2:W-:Y:S01]  /*5b60*/  STL.64 [R1+0x7c8], R40 ;  /* 0x0007c82801007387 */ /* 0x0005e20000100a00 */
[----:B0-----:R-:W-:-:S04]  /*5b70*/  IMAD.WIDE R36, R9, 0x2, R218 ;  /* 0x0000000209247825 */ /* 0x001fc800078e02da */
[----:B-1----:R-:W-:Y:S01]  /*5b80*/  IMAD.WIDE R38, R9, 0x2, R216 ;  /* 0x0000000209267825 */ /* 0x002fe200078e02d8 */
[----:B------:R0:W-:Y:S03]  /*5b90*/  STL.64 [R1+0x7b8], R36 ;  /* 0x0007b82401007387 */ /* 0x0001e60000100a00 */
[C---:B--2---:R-:W-:Y:S01]  /*5ba0*/  IMAD.WIDE R40, R10.reuse, 0x2, R218 ;  /* 0x000000020a287825 */ /* 0x044fe200078e02da */
[----:B------:R1:W-:Y:S04]  /*5bb0*/  STL.64 [R1+0x7b0], R38 ;  /* 0x0007b02601007387 */ /* 0x0003e80000100a00 */
        /* <DEDUP_REMOVED lines=74> */
[----:B-1----:R-:W-:Y:S01]  /*6060*/  IMAD.WIDE R38, R30, 0x2, R218 ;  /* 0x000000021e267825 */ /* 0x002fe200078e02da */
[----:B------:R0:W-:Y:S03]  /*6070*/  STL.64 [R1+0x5e8], R36 ;  /* 0x0005e82401007387 */ /* 0x0001e60000100a00 */
[--C-:B--2---:R-:W-:Y:S01]  /*6080*/  IMAD.WIDE R40, R4, 0x2, R214.reuse ;  /* 0x0000000204287825 */ /* 0x104fe200078e02d6 */
[----:B------:R1:W-:Y:S04]  /*6090*/  STL.64 [R1+0x5d8], R38 ;  /* 0x0005d82601007387 */ /* 0x0003e80000100a00 */
[----:B------:R2:W-:Y:S01]  /*60a0*/  STL.64 [R1+0x828], R40 ;  /* 0x0008282801007387 */ /* 0x0005e20000100a00 */
[----:B0-----:R-:W-:-:S04]  /*60b0*/  IMAD.WIDE R36, R5, 0x2, R214 ;  /* 0x0000000205247825 */ /* 0x001fc800078e02d6 */
[--C-:B-1----:R-:W-:Y:S01]  /*60c0*/  IMAD.WIDE R38, R6, 0x2, R214.reuse ;  /* 0x0000000206267825 */ /* 0x102fe200078e02d6 */
        /* <DEDUP_REMOVED lines=43> */
[----:B--2---:R-:W-:Y:S01]  /*6380*/  IMAD.WIDE R40, R29, 0x2, R214 ;  /* 0x000000021d287825 */ /* 0x004fe200078e02d6 */
[----:B------:R1:W-:Y:S04]  /*6390*/  STL.64 [R1+0x5f8], R38 ;  /* 0x0005f82601007387 */ /* 0x0003e80000100a00 */
[----:B------:R-:W-:Y:S01]  /*63a0*/  STL.64 [R1+0x5e0], R40 ;  /* 0x0005e02801007387 */ /* 0x000fe20000100a00 */
[----:B0-----:R-:W-:-:S04]  /*63b0*/  IMAD.WIDE R36, R4, 0x2, R212 ;  /* 0x0000000204247825 */ /* 0x001fc800078e02d4 */
[--C-:B-1----:R-:W-:Y:S01]  /*63c0*/  IMAD.WIDE R38, R5, 0x2, R212.reuse ;  /* 0x0000000205267825 */ /* 0x102fe200078e02d4 */
[----:B------:R0:W-:Y:S03]  /*63d0*/  STL.64 [R1+0x820], R36 ;  /* 0x0008202401007387 */ /* 0x0001e60000100a00 */
[--C-:B------:R-:W-:Y:S01]  /*63e0*/  IMAD.WIDE R4, R6, 0x2, R212.reuse ;  /* 0x0000000206047825 */ /* 0x100fe200078e02d4 */
[----:B------:R-:W-:Y:S04]  /*63f0*/  STL.64 [R1+0x5d0], R38 ;  /* 0x0005d02601007387 */ /* 0x000fe80000100a00 */
[----:B------:R1:W-:Y:S01]  /*6400*/  STL.64 [R1+0x5c8], R4 ;  /* 0x0005c80401007387 */ /* 0x0003e20000100a00 */
[----:B0-----:R-:W-:-:S04]  /*6410*/  IMAD.WIDE R36, R7, 0x2, R212 ;  /* 0x0000000207247825 */ /* 0x001fc800078e02d4 */
[--C-:B------:R-:W-:Y:S01]  /*6420*/  IMAD.WIDE R6, R8, 0x2, R212.reuse ;  /* 0x0000000208067825 */ /* 0x100fe200078e02d4 */
[----:B------:R-:W-:Y:S03]  /*6430*/  STL.64 [R1+0x5c0], R36 ;  /* 0x0005c02401007387 */ /* 0x000fe60000100a00 */
[--C-:B-1----:R-:W-:Y:S01]  /*6440*/  IMAD.WIDE R4, R9, 0x2, R212.reuse ;  /* 0x0000000209047825 */ /* 0x102fe200078e02d4 */
[----:B------:R0:W-:Y:S03]  /*6450*/  STL.64 [R1+0x5b8], R6 ;  /* 0x0005b80601007387 */ /* 0x0001e60000100a00 */
[--C-:B------:R-:W-:Y:S01]  /*6460*/  IMAD.WIDE R8, R10, 0x2, R212.reuse ;  /* 0x000000020a087825 */ /* 0x100fe200078e02d4 */
        /* <DEDUP_REMOVED lines=45> */
[C---:B-1----:R-:W-:Y:S01]  /*6740*/  IMAD.WIDE R4, R31.reuse, 0x2, R216 ;  /* 0x000000021f047825 */ /* 0x042fe200078e02d8 */
[----:B------:R0:W-:Y:S03]  /*6750*/  STL.64 [R1+0x4f8], R6 ;  /* 0x0004f80601007387 */ /* 0x0001e60000100a00 */
[C---:B--2---:R-:W-:Y:S01]  /*6760*/  IMAD.WIDE R8, R31.reuse, 0x2, R214 ;  /* 0x000000021f087825 */ /* 0x044fe200078e02d6 */
        /* <DEDUP_REMOVED lines=33> */
[----:B-1----:R-:W-:-:S05]  /*6980*/  IMAD.WIDE R4, R35, 0x2, R212 ;  /* 0x0000000223047825 */ /* 0x002fca00078e02d4 */
[----:B------:R2:W-:Y:S04]  /*6990*/  STL.64 [R1+0x460], R4 ;  /* 0x0004600401007387 */ /* 0x0005e80000100a00 */
[----:B------:R2:W-:Y:S02]  /*69a0*/  STL.64 [R1+0x468], R6 ;  /* 0x0004680601007387 */ /* 0x0005e40000100a00 */
.L_x_1:
[----:B------:R-:W3:Y:S04]  /*69b0*/  LDL.64 R30, [R1+0x830] ;  /* 0x00083000011e7983 */ /* 0x000ee80000100a00 */
[----:B--2---:R-:W2:Y:S04]  /*69c0*/  LDL.64 R8, [R1+0x838] ;  /* 0x0008380001087983 */ /* 0x004ea80000100a00 */
[----:B------:R-:W2:Y:S04]  /*69d0*/  LDL.64 R34, [R1+0x828] ;  /* 0x0008280001227983 */ /* 0x000ea80000100a00 */
        /* <DEDUP_REMOVED lines=8> */
[----:B------:R-:W-:Y:S04]  /*6a60*/  STL [R1+0x8e8], R189 ;  /* 0x0008e8bd01007387 */ /* 0x000fe80000100800 */
[----:B------:R0:W-:Y:S04]  /*6a70*/  STL [R1+0x8e4], R190 ;  /* 0x0008e4be01007387 */ /* 0x0001e80000100800 */
[----:B------:R-:W-:Y:S04]  /*6a80*/  STL [R1+0x8e0], R191 ;  /* 0x0008e0bf01007387 */ /* 0x000fe80000100800 */
        /* <DEDUP_REMOVED lines=19> */
[----:B------:R1:W-:Y:S04]  /*6bc0*/  STL [R1+0x890], R171 ;  /* 0x000890ab01007387 */ /* 0x0003e80000100800 */
[----:B------:R-:W-:Y:S04]  /*6bd0*/  STL [R1+0x88c], R164 ;  /* 0x00088ca401007387 */ /* 0x000fe80000100800 */
[----:B------:R-:W-:Y:S04]  /*6be0*/  STL [R1+0x888], R165 ;  /* 0x000888a501007387 */ /* 0x000fe80000100800 */
[----:B------:R0:W-:Y:S04]  /*6bf0*/  STL [R1+0x884], R166 ;  /* 0x000884a601007387 */ /* 0x0001e80000100800 */
[----:B------:R-:W-:Y:S04]  /*6c00*/  STL [R1+0x880], R167 ;  /* 0x000880a701007387 */ /* 0x000fe80000100800 */
[----:B------:R-:W-:Y:S04]  /*6c10*/  STL [R1+0x87c], R160 ;  /* 0x00087ca001007387 */ /* 0x000fe80000100800 */
[----:B------:R-:W-:Y:S04]  /*6c20*/  STL [R1+0x878], R161 ;  /* 0x000878a101007387 */ /* 0x000fe80000100800 */
[----:B------:R-:W-:Y:S04]  /*6c30*/  STL [R1+0x874], R162 ;  /* 0x000874a201007387 */ /* 0x000fe80000100800 */
[----:B------:R-:W-:Y:S01]  /*6c40*/  STL [R1+0x870], R163 ;  /* 0x000870a301007387 */ /* 0x000fe20000100800 */
[----:B-----5:R-:W-:-:S03]  /*6c50*/  IMAD.WIDE R6, R202, 0x2, R218 ;  /* 0x00000002ca067825 */ /* 0x020fc600078e02da */
        /* <DEDUP_REMOVED lines=9> */
[----:B0-----:R3:W4:Y:S04]  /*6cf0*/  LDG.E.U16 R190, [R6.64] ;  /* 0x0000000406be7981 */ /* 0x001728000c1e1500 */
[----:B------:R0:W-:Y:S01]  /*6d00*/  STL [R1+0x848], R219 ;  /* 0x000848db01007387 */ /* 0x0001e20000100800 */
[----:B------:R-:W-:-:S03]  /*6d10*/  IMAD.WIDE R4, R202, 0x2, R216 ;  /* 0x00000002ca047825 */ /* 0x000fc600078e02d8 */
[----:B------:R-:W4:Y:S01]  /*6d20*/  LDL.64 R32, [R1+0x5c8] ;  /* 0x0005c80001207983 */ /* 0x000f220000100a00 */
[----:B------:R-:W-:-:S03]  /*6d30*/  IMAD.WIDE R12, R202, 0x2, R214 ;  /* 0x00000002ca0c7825 */ /* 0x000fc600078e02d6 */
[----:B------:R0:W4:Y:S01]  /*6d40*/  LDG.E.U16 R189, [R4.64] ;  /* 0x0000000404bd7981 */ /* 0x000122000c1e1500 */
[----:B------:R-:W-:-:S03]  /*6d50*/  IMAD.WIDE R10, R202, 0x2, R212 ;  /* 0x00000002ca0a7825 */ /* 0x000fc600078e02d4 */
[----:B-1----:R1:W4:Y:S04]  /*6d60*/  LDG.E.U16 R171, [R12.64] ;  /* 0x000000040cab7981 */ /* 0x002328000c1e1500 */
[----:B------:R-:W4:Y:S04]  /*6d70*/  LDL.64 R36, [R1+0x7e0] ;  /* 0x0007e00001247983 */ /* 0x000f280000100a00 */
[----:B------:R0:W4:Y:S04]  /*6d80*/  LDG.E.U16 R166, [R10.64] ;  /* 0x000000040aa67981 */ /* 0x000128000c1e1500 */
[----:B------:R-:W4:Y:S04]  /*6d90*/  LDL.64 R38, [R1+0x768] ;  /* 0x0007680001267983 */ /* 0x000f280000100a00 */
        /* <DEDUP_REMOVED lines=13> */
[----:B0-----:R-:W4:Y:S04]  /*6e70*/  LDL.64 R218, [R1+0x4a0] ;  /* 0x0004a00001da7983 */ /* 0x001f280000100a00 */
[----:B------:R-:W4:Y:S01]  /*6e80*/  LDL.64 R186, [R1+0x498] ;  /* 0x0004980001ba7983 */ /* 0x000f220000100a00 */
[----:B---3--:R-:W-:-:S03]  /*6e90*/  IMAD.WIDE R6, R202, 0x2, R30 ;  /* 0x00000002ca067825 */ /* 0x008fc600078e021e */
[----:B------:R-:W3:Y:S01]  /*6ea0*/  LDL.64 R30, [R1+0x7e8] ;  /* 0x0007e800011e7983 */ /* 0x000ee20000100a00 */
[----:B--2---:R-:W-:-:S03]  /*6eb0*/  IMAD.WIDE R8, R202, 0x2, R8 ;  /* 0x00000002ca087825 */ /* 0x004fc600078e0208 */
[----:B------:R0:W2:Y:S01]  /*6ec0*/  LDG.E.U16 R169, [R6.64] ;  /* 0x0000000406a97981 */ /* 0x0000a2000c1e1500 */
[----:B------:R-:W-:-:S03]  /*6ed0*/  IMAD.WIDE R4, R202, 0x2, R34 ;  /* 0x00000002ca047825 */ /* 0x000fc600078e0222 */
[----:B------:R0:W2:Y:S01]  /*6ee0*/  LDG.E.U16 R170, [R8.64] ;  /* 0x0000000408aa7981 */ /* 0x0000a2000c1e1500 */
[----:B-1----:R-:W-:-:S03]  /*6ef0*/  IMAD.WIDE R12, R202, 0x2, R24 ;  /* 0x00000002ca0c7825 */ /* 0x002fc600078e0218 */
[----:B------:R-:W2:Y:S04]  /*6f00*/  LDL.64 R24, [R1+0x7d8] ;  /* 0x0007d80001187983 */ /* 0x000ea80000100a00 */
[----:B------:R1:W2:Y:S01]  /*6f10*/  LDG.E.U16 R168, [R4.64] ;  /* 0x0000000404a87981 */ /* 0x0002a2000c1e1500 */
[----:B0-----:R-:W-:-:S03]  /*6f20*/  IMAD.WIDE R8, R202, 0x2, R22 ;  /* 0x00000002ca087825 */ /* 0x001fc600078e0216 */
[----:B------:R-:W2:Y:S01]  /*6f30*/  LDL.64 R22, [R1+0x7d0] ;  /* 0x0007d00001167983 */ /* 0x000ea20000100a00 */
[----:B------:R-:W-:-:S03]  /*6f40*/  IMAD.WIDE R10, R202, 0x2, R14 ;  /* 0x00000002ca0a7825 */ /* 0x000fc600078e020e */
[----:B------:R-:W2:Y:S01]  /*6f50*/  LDL.64 R14, [R1+0x5c0] ;  /* 0x0005c000010e7983 */ /* 0x000ea20000100a00 */
[----:B-1----:R-:W-:-:S03]  /*6f60*/  IMAD.WIDE R4, R202, 0x2, R20 ;  /* 0x00000002ca047825 */ /* 0x002fc600078e0214 */
[----:B------:R-:W2:Y:S01]  /*6f70*/  LDL.64 R20, [R1+0x7c0] ;  /* 0x0007c00001147983 */ /* 0x000ea20000100a00 */
[----:B------:R-:W-:-:S03]  /*6f80*/  IMAD.WIDE R6, R202, 0x2, R28 ;  /* 0x00000002ca067825 */ /* 0x000fc600078e021c */
[----:B------:R-:W2:Y:S04]  /*6f90*/  LDL.64 R28, [R1+0x7c8] ;  /* 0x0007c800011c7983 */ /* 0x000ea80000100a00 */
[----:B------:R0:W2:Y:S04]  /*6fa0*/  LDG.E.U16 R167, [R12.64] ;  /* 0x000000040ca77981 */ /* 0x0000a8000c1e1500 */
[----:B------:R1:W2:Y:S04]  /*6fb0*/  LDG.E.U16 R165, [R10.64] ;  /* 0x000000040aa57981 */ /* 0x0002a8000c1e1500 */
[----:B------:R3:W2:Y:S01]  /*6fc0*/  LDG.E.U16 R162, [R4.64] ;  /* 0x0000000404a27981 */ /* 0x0006a2000c1e1500 */
[----:B0-----:R-:W-:-:S03]  /*6fd0*/  IMAD.WIDE R12, R202, 0x2, R26 ;  /* 0x00000002ca0c7825 */ /* 0x001fc600078e021a */
[----:B------:R-:W2:Y:S01]  /*6fe0*/  LDL.64 R26, [R1+0x5b8] ;  /* 0x0005b800011a7983 */ /* 0x000ea20000100a00 */
[----:B-1----:R-:W-:-:S03]  /*6ff0*/  IMAD.WIDE R10, R202, 0x2, R18 ;  /* 0x00000002ca0a7825 */ /* 0x002fc600078e0212 */
[----:B------:R-:W2:Y:S04]  /*7000*/  LDL.64 R18, [R1+0x7b8] ;  /* 0x0007b80001127983 */ /* 0x000ea80000100a00 */
[----:B------:R0:W2:Y:S04]  /*7010*/  LDG.E.U16 R164, [R8.64] ;  /* 0x0000000408a47981 */ /* 0x0000a8000c1e1500 */
[----:B------:R4:W2:Y:S04]  /*7020*/  LDG.E.U16 R163, [R6.64] ;  /* 0x0000000406a37981 */ /* 0x0008a8000c1e1500 */
[----:B------:R-:W2:Y:S01]  /*7030*/  LDL.64 R34, [R1+0x7a8] ;  /* 0x0007a80001227983 */ /* 0x000ea20000100a00 */
[----:B---3--:R-:W-:-:S03]  /*7040*/  IMAD.WIDE R4, R202, 0x2, R30 ;  /* 0x00000002ca047825 */ /* 0x008fc600078e021e */
[----:B------:R1:W3:Y:S04]  /*7050*/  LDG.E.U16 R161, [R12.64] ;  /* 0x000000040ca17981 */ /* 0x0002e8000c1e1500 */
[----:B------:R-:W3:Y:S01]  /*7060*/  LDL.64 R30, [R1+0x7a0] ;  /* 0x0007a000011e7983 */ /* 0x000ee20000100a00 */
[----:B0-----:R-:W-:-:S03]  /*7070*/  IMAD.WIDE R8, R202, 0x2, R16 ;  /* 0x00000002ca087825 */ /* 0x001fc600078e0210 */
[----:B------:R-:W3:Y:S01]  /*7080*/  LDL.64 R16, [R1+0x7b0] ;  /* 0x0007b00001107983 */ /* 0x000ee20000100a00 */
[----:B----4-:R-:W-:-:S03]  /*7090*/  IMAD.WIDE R6, R202, 0x2, R32 ;  /* 0x00000002ca067825 */ /* 0x010fc600078e0220 */
[----:B------:R-:W4:Y:S01]  /*70a0*/  LDL.64 R32, [R1+0x5b0] ;  /* 0x0005b00001207983 */ /* 0x000f220000100a00 */
[----:B-1----:R-:W-:-:S03]  /*70b0*/  IMAD.WIDE R12, R202, 0x2, R36 ;  /* 0x00000002ca0c7825 */ /* 0x002fc600078e0224 */
[----:B------:R2:W4:Y:S04]  /*70c0*/  LDG.E.U16 R160, [R10.64] ;  /* 0x000000040aa07981 */ /* 0x000528000c1e1500 */
[----:B------:R0:W4:Y:S04]  /*70d0*/  LDG.E.U16 R158, [R6.64] ;  /* 0x00000004069e7981 */ /* 0x000128000c1e1500 */
[----:B------:R1:W4:Y:S01]  /*70e0*/  LDG.E.U16 R156, [R12.64] ;  /* 0x000000040c9c7981 */ /* 0x000322000c1e1500 */
[----:B--2---:R-:W-:-:S03]  /*70f0*/  IMAD.WIDE R10, R202, 0x2, R24 ;  /* 0x00000002ca0a7825 */ /* 0x004fc600078e0218 */
[----:B------:R-:W2:Y:S01]  /*7100*/  LDL.64 R24, [R1+0x798] ;  /* 0x0007980001187983 */ /* 0x000ea20000100a00 */
[----:B0-----:R-:W-:-:S03]  /*7110*/  IMAD.WIDE R6, R202, 0x2, R22 ;  /* 0x00000002ca067825 */ /* 0x001fc600078e0216 */
[----:B------:R-:W2:Y:S01]  /*7120*/  LDL.64 R22, [R1+0x5a8] ;  /* 0x0005a80001167983 */ /* 0x000ea20000100a00 */
[----:B-1----:R-:W-:-:S03]  /*7130*/  IMAD.WIDE R12, R202, 0x2, R20 ;  /* 0x00000002ca0c7825 */ /* 0x002fc600078e0214 */
[----:B------:R0:W2:Y:S04]  /*7140*/  LDG.E.U16 R159, [R8.64] ;  /* 0x00000004089f7981 */ /* 0x0000a8000c1e1500 */
[----:B------:R1:W2:Y:S04]  /*7150*/  LDG.E.U16 R157, [R4.64] ;  /* 0x00000004049d7981 */ /* 0x0002a8000c1e1500 */
[----:B------:R-:W2:Y:S01]  /*7160*/  LDL.64 R20, [R1+0x780] ;  /* 0x0007800001147983 */ /* 0x000ea20000100a00 */
[----:B0-----:R-:W-:-:S03]  /*7170*/  IMAD.WIDE R8, R202, 0x2, R14 ;  /* 0x00000002ca087825 */ /* 0x001fc600078e020e */
[----:B------:R-:W2:Y:S01]  /*7180*/  LDL.64 R14, [R1+0x790] ;  /* 0x00079000010e7983 */ /* 0x000ea20000100a00 */
[----:B-1----:R-:W-:-:S03]  /*7190*/  IMAD.WIDE R4, R202, 0x2, R28 ;  /* 0x00000002ca047825 */ /* 0x002fc600078e021c */
[----:B------:R-:W2:Y:S04]  /*71a0*/  LDL.64 R28, [R1+0x788] ;  /* 0x00078800011c7983 */ /* 0x000ea80000100a00 */
        /* <DEDUP_REMOVED lines=9> */
[----:B------:R1:W2:Y:S04]  /*7240*/  LDG.E.U16 R152, [R4.64] ;  /* 0x0000000404987981 */ /* 0x0002a8000c1e1500 */
[----:B------:R4:W2:Y:S04]  /*7250*/  LDG.E.U16 R251, [R12.64] ;  /* 0x000000040cfb7981 */ /* 0x0008a8000c1e1500 */
[----:B------:R2:W2:Y:S01]  /*7260*/  LDG.E.U16 R247, [R8.64] ;  /* 0x0000000408f77981 */ /* 0x0004a2000c1e1500 */
[----:B---3--:R-:W-:-:S03]  /*7270*/  IMAD.WIDE R10, R202, 0x2, R30 ;  /* 0x00000002ca0a7825 */ /* 0x008fc600078e021e */
[----:B------:R-:W3:Y:S01]  /*7280*/  LDL.64 R30, [R1+0x590] ;  /* 0x00059000011e7983 */ /* 0x000ee20000100a00 */
[----:B0-----:R-:W-:-:S03]  /*7290*/  IMAD.WIDE R6, R202, 0x2, R16 ;  /* 0x00000002ca067825 */ /* 0x001fc600078e0210 */
[----:B------:R-:W3:Y:S01]  /*72a0*/  LDL.64 R16, [R1+0x770] ;  /* 0x0007700001107983 */ /* 0x000ee20000100a00 */
[----:B-1----:R-:W-:-:S03]  /*72b0*/  IMAD.WIDE R4, R202, 0x2, R34 ;  /* 0x00000002ca047825 */ /* 0x002fc600078e0222 */
[----:B------:R0:W3:Y:S01]  /*72c0*/  LDG.E.U16 R245, [R6.64] ;  /* 0x0000000406f57981 */ /* 0x0000e2000c1e1500 */
[----:B----4-:R-:W-:-:S03]  /*72d0*/  IMAD.WIDE R12, R202, 0x2, R32 ;  /* 0x00000002ca0c7825 */ /* 0x010fc600078e0220 */
[----:B------:R-:W4:Y:S04]  /*72e0*/  LDL.64 R32, [R1+0x598] ;  /* 0x0005980001207983 */ /* 0x000f280000100a00 */
[----:B------:R1:W4:Y:S04]  /*72f0*/  LDG.E.U16 R243, [R4.64] ;  /* 0x0000000404f37981 */ /* 0x000328000c1e1500 */
[----:B------:R0:W4:Y:S01]  /*7300*/  LDG.E.U16 R239, [R10.64] ;  /* 0x000000040aef7981 */ /* 0x000122000c1e1500 */
[----:B--2---:R-:W-:-:S03]  /*7310*/  IMAD.WIDE R8, R202, 0x2, R24 ;  /* 0x00000002ca087825 */ /* 0x004fc600078e0218 */
[----:B------:R-:W2:Y:S01]  /*7320*/  LDL.64 R24, [R1+0x758] ;  /* 0x0007580001187983 */ /* 0x000ea20000100a00 */
[----:B-1----:R-:W-:-:S03]  /*7330*/  IMAD.WIDE R4, R202, 0x2, R22 ;  /* 0x00000002ca047825 */ /* 0x002fc600078e0216 */
[----:B------:R-:W2:Y:S04]  /*7340*/  LDL.64 R22, [R1+0x748] ;  /* 0x0007480001167983 */ /* 0x000ea80000100a00 */
[----:B------:R1:W2:Y:S04]  /*7350*/  LDG.E.U16 R237, [R8.64] ;  /* 0x0000000408ed7981 */ /* 0x0002a8000c1e1500 */
[----:B------:R0:W2:Y:S04]  /*7360*/  LDG.E.U16 R233, [R4.64] ;  /* 0x0000000404e97981 */ /* 0x0000a8000c1e1500 */
[----:B------:R-:W2:Y:S01]  /*7370*/  LDL.64 R34, [R1+0x730] ;  /* 0x0007300001227983 */ /* 0x000ea20000100a00 */
[----:B-1----:R-:W-:-:S03]  /*7380*/  IMAD.WIDE R8, R202, 0x2, R20 ;  /* 0x00000002ca087825 */ /* 0x002fc600078e0214 */
[----:B------:R-:W2:Y:S01]  /*7390*/  LDL.64 R20, [R1+0x740] ;  /* 0x0007400001147983 */ /* 0x000ea20000100a00 */
[----:B0-----:R-:W-:-:S03]  /*73a0*/  IMAD.WIDE R6, R202, 0x2, R14 ;  /* 0x00000002ca067825 */ /* 0x001fc600078e020e */
        /* <DEDUP_REMOVED lines=8> */
[----:B------:R-:W-:-:S03]  /*7430*/  IMAD.WIDE R4, R202, 0x2, R18 ;  /* 0x00000002ca047825 */ /* 0x000fc600078e0212 */
[----:B------:R-:W2:Y:S01]  /*7440*/  LDL.64 R18, [R1+0x728] ;  /* 0x0007280001127983 */ /* 0x000ea20000100a00 */
[----:B-1----:R-:W-:-:S03]  /*7450*/  IMAD.WIDE R10, R202, 0x2, R36 ;  /* 0x00000002ca0a7825 */ /* 0x002fc600078e0224 */
[----:B------:R4:W2:Y:S04]  /*7460*/  LDG.E.U16 R229, [R8.64] ;  /* 0x0000000408e57981 */ /* 0x0008a8000c1e1500 */
[----:B------:R3:W2:Y:S01]  /*7470*/  LDG.E.U16 R209, [R10.64] ;  /* 0x000000040ad17981 */ /* 0x0006a2000c1e1500 */
[----:B------:R-:W-:-:S03]  /*7480*/  IMAD.WIDE R12, R202, 0x2, R38 ;  /* 0x00000002ca0c7825 */ /* 0x000fc600078e0226 */
[----:B------:R2:W2:Y:S04]  /*7490*/  LDG.E.U16 R227, [R6.64] ;  /* 0x0000000406e37981 */ /* 0x0004a8000c1e1500 */
[----:B------:R0:W2:Y:S04]  /*74a0*/  LDG.E.U16 R211, [R12.64] ;  /* 0x000000040cd37981 */ /* 0x0000a8000c1e1500 */
[----:B------:R1:W2:Y:S04]  /*74b0*/  LDG.E.U16 R225, [R4.64] ;  /* 0x0000000404e17981 */ /* 0x0002a8000c1e1500 */
[----:B------:R-:W2:Y:S04]  /*74c0*/  LDL.64 R36, [R1+0x6a8] ;  /* 0x0006a80001247983 */ /* 0x000ea80000100a00 */
[----:B------:R-:W2:Y:S01]  /*74d0*/  LDL.64 R38, [R1+0x560] ;  /* 0x0005600001267983 */ /* 0x000ea20000100a00 */
[----:B---3--:R-:W-:-:S03]  /*74e0*/  IMAD.WIDE R10, R202, 0x2, R30 ;  /* 0x00000002ca0a7825 */ /* 0x008fc600078e021e */
[----:B------:R-:W3:Y:S01]  /*74f0*/  LDL.64 R30, [R1+0x700] ;  /* 0x00070000011e7983 */ /* 0x000ee20000100a00 */
[----:B------:R-:W-:-:S03]  /*7500*/  IMAD.WIDE R222, R202, 0x2, R16 ;  /* 0x00000002cade7825 */ /* 0x000fc600078e0210 */
[----:B------:R-:W3:Y:S04]  /*7510*/  LDL.64 R16, [R1+0x720] ;  /* 0x0007200001107983 */ /* 0x000ee80000100a00 */
[----:B------:R0:W3:Y:S01]  /*7520*/  LDG.E.U16 R67, [R10.64] ;  /* 0x000000040a437981 */ /* 0x0000e2000c1e1500 */
[----:B----4-:R-:W-:-:S03]  /*7530*/  IMAD.WIDE R8, R202, 0x2, R32 ;  /* 0x00000002ca087825 */ /* 0x010fc600078e0220 */
[----:B------:R-:W4:Y:S04]  /*7540*/  LDL.64 R32, [R1+0x718] ;  /* 0x0007180001207983 */ /* 0x000f280000100a00 */
[----:B------:R0:W4:Y:S04]  /*7550*/  LDG.E.U16 R207, [R8.64] ;  /* 0x0000000408cf7981 */ /* 0x000128000c1e1500 */
[----:B------:R1:W4:Y:S01]  /*7560*/  LDG.E.U16 R222, [R222.64] ;  /* 0x00000004dede7981 */ /* 0x000322000c1e1500 */
[----:B--2---:R-:W-:-:S03]  /*7570*/  IMAD.WIDE R6, R202, 0x2, R24 ;  /* 0x00000002ca067825 */ /* 0x004fc600078e0218 */
[----:B------:R-:W2:Y:S01]  /*7580*/  LDL.64 R24, [R1+0x580] ;  /* 0x0005800001187983 */ /* 0x000ea20000100a00 */
[----:B0-----:R-:W-:-:S03]  /*7590*/  IMAD.WIDE R12, R202, 0x2, R22 ;  /* 0x00000002ca0c7825 */ /* 0x001fc600078e0216 */
[----:B------:R-:W2:Y:S04]  /*75a0*/  LDL.64 R22, [R1+0x708] ;  /* 0x0007080001167983 */ /* 0x000ea80000100a00 */
[----:B------:R0:W2:Y:S04]  /*75b0*/  LDG.E.U16 R205, [R6.64] ;  /* 0x0000000406cd7981 */ /* 0x0000a8000c1e1500 */
[----:B------:R0:W2:Y:S01]  /*75c0*/  LDG.E.U16 R149, [R12.64] ;  /* 0x000000040c957981 */ /* 0x0000a2000c1e1500 */
[----:B------:R-:W-:-:S03]  /*75d0*/  IMAD.WIDE R8, R202, 0x2, R20 ;  /* 0x00000002ca087825 */ /* 0x000fc600078e0214 */
[----:B------:R-:W2:Y:S01]  /*75e0*/  LDL.64 R20, [R1+0x578] ;  /* 0x0005780001147983 */ /* 0x000ea20000100a00 */
[----:B-1----:R-:W-:-:S03]  /*75f0*/  IMAD.WIDE R4, R202, 0x2, R14 ;  /* 0x00000002ca047825 */ /* 0x002fc600078e020e */
[----:B------:R-:W2:Y:S01]  /*7600*/  LDL.64 R14, [R1+0x710] ;  /* 0x00071000010e7983 */ /* 0x000ea20000100a00 */
[----:B0-----:R-:W-:-:S03]  /*7610*/  IMAD.WIDE R6, R202, 0x2, R28 ;  /* 0x00000002ca067825 */ /* 0x001fc600078e021c */
[----:B------:R-:W2:Y:S04]  /*7620*/  LDL.64 R28, [R1+0x6f8] ;  /* 0x0006f800011c7983 */ /* 0x000ea80000100a00 */
[----:B------:R0:W2:Y:S04]  /*7630*/  LDG.E.U16 R151, [R4.64] ;  /* 0x0000000404977981 */ /* 0x0000a8000c1e1500 */
[----:B------:R1:W2:Y:S04]  /*7640*/  LDG.E.U16 R65, [R8.64] ;  /* 0x0000000408417981 */ /* 0x0002a8000c1e1500 */
[----:B------:R4:W2:Y:S01]  /*7650*/  LDG.E.U16 R63, [R6.64] ;  /* 0x00000004063f7981 */ /* 0x0008a2000c1e1500 */
[----:B------:R-:W-:-:S03]  /*7660*/  IMAD.WIDE R12, R202, 0x2, R26 ;  /* 0x00000002ca0c7825 */ /* 0x000fc600078e021a */
[----:B------:R-:W2:Y:S01]  /*7670*/  LDL.64 R26, [R1+0x6f0] ;  /* 0x0006f000011a7983 */ /* 0x000ea20000100a00 */
[----:B------:R-:W-:-:S03]  /*7680*/  IMAD.WIDE R10, R202, 0x2, R18 ;  /* 0x00000002ca0a7825 */ /* 0x000fc600078e0212 */
[----:B------:R-:W2:Y:S04]  /*7690*/  LDL.64 R18, [R1+0x6e8] ;  /* 0x0006e80001127983 */ /* 0x000ea80000100a00 */
[----:B------:R3:W2:Y:S01]  /*76a0*/  LDG.E.U16 R59, [R12.64] ;  /* 0x000000040c3b7981 */ /* 0x0006a2000c1e1500 */
[----:B0-----:R-:W-:-:S03]  /*76b0*/  IMAD.WIDE R4, R202, 0x2, R34 ;  /* 0x00000002ca047825 */ /* 0x001fc600078e0222 */
[----:B------:R-:W2:Y:S04]  /*76c0*/  LDL.64 R34, [R1+0x6d8] ;  /* 0x0006d80001227983 */ /* 0x000ea80000100a00 */
[----:B------:R0:W2:Y:S04]  /*76d0*/  LDG.E.U16 R57, [R10.64] ;  /* 0x000000040a397981 */ /* 0x0000a8000c1e1500 */
[----:B------:R0:W2:Y:S01]  /*76e0*/  LDG.E.U16 R61, [R4.64] ;  /* 0x00000004043d7981 */ /* 0x0000a2000c1e1500 */
[----:B---3--:R-:W-:-:S03]  /*76f0*/  IMAD.WIDE R12, R202, 0x2, R30 ;  /* 0x00000002ca0c7825 */ /* 0x008fc600078e021e */
[----:B------:R-:W3:Y:S01]  /*7700*/  LDL.64 R30, [R1+0x6c0] ;  /* 0x0006c000011e7983 */ /* 0x000ee20000100a00 */
[----:B-1----:R-:W-:-:S03]  /*7710*/  IMAD.WIDE R8, R202, 0x2, R16 ;  /* 0x00000002ca087825 */ /* 0x002fc600078e0210 */
[----:B------:R-:W3:Y:S04]  /*7720*/  LDL.64 R16, [R1+0x6e0] ;  /* 0x0006e00001107983 */ /* 0x000ee80000100a00 */
[----:B------:R1:W3:Y:S01]  /*7730*/  LDG.E.U16 R55, [R8.64] ;  /* 0x0000000408377981 */ /* 0x0002e2000c1e1500 */
[----:B----4-:R-:W-:-:S03]  /*7740*/  IMAD.WIDE R6, R202, 0x2, R32 ;  /* 0x00000002ca067825 */ /* 0x010fc600078e0220 */
[----:B------:R-:W4:Y:S04]  /*7750*/  LDL.64 R32, [R1+0x568] ;  /* 0x0005680001207983 */ /* 0x000f280000100a00 */
[----:B------:R2:W4:Y:S02]  /*7760*/  LDG.E.U16 R51, [R6.64] ;  /* 0x0000000406337981 */ /* 0x000524000c1e1500 */
[C---:B--2---:R-:W-:Y:S02]  /*7770*/  IMAD.WIDE R6, R202.reuse, 0x2, R22 ;  /* 0x00000002ca067825 */ /* 0x044fe400078e0216 */
[----:B------:R-:W2:Y:S02]  /*7780*/  LDL.64 R22, [R1+0x6c8] ;  /* 0x0006c80001167983 */ /* 0x000ea40000100a00 */
[----:B0-----:R-:W-:-:S02]  /*7790*/  IMAD.WIDE R4, R202, 0x2, R24 ;  /* 0x00000002ca047825 */ /* 0x001fc400078e0218 */
[----:B------:R-:W2:Y:S04]  /*77a0*/  LDL.64 R24, [R1+0x6d0] ;  /* 0x0006d00001187983 */ /* 0x000ea80000100a00 */
[----:B------:R0:W2:Y:S04]  /*77b0*/  LDG.E.U16 R6, [R6.64] ;  /* 0x0000000406067981 */ /* 0x0000a8000c1e1500 */
[----:B------:R0:W2:Y:S01]  /*77c0*/  LDG.E.U16 R4, [R4.64] ;  /* 0x0000000404047981 */ /* 0x0000a2000c1e1500 */
[----:B-1----:R-:W-:-:S03]  /*77d0*/  IMAD.WIDE R8, R202, 0x2, R20 ;  /* 0x00000002ca087825 */ /* 0x002fc600078e0214 */
[----:B------:R-:W2:Y:S04]  /*77e0*/  LDL.64 R20, [R1+0x6b8] ;  /* 0x0006b80001147983 */ /* 0x000ea80000100a00 */
[----:B------:R1:W2:Y:S01]  /*77f0*/  LDG.E.U16 R8, [R8.64] ;  /* 0x0000000408087981 */ /* 0x0002a2000c1e1500 */
[----:B------:R-:W-:-:S03]  /*7800*/  IMAD.WIDE R10, R202, 0x2, R28 ;  /* 0x00000002ca0a7825 */ /* 0x000fc600078e021c */
[----:B------:R-:W2:Y:S04]  /*7810*/  LDL.64 R28, [R1+0x6b0] ;  /* 0x0006b000011c7983 */ /* 0x000ea80000100a00 */
[----:B0-----:R0:W2:Y:S04]  /*7820*/  LDG.E.U16 R7, [R12.64] ;  /* 0x000000040c077981 */ /* 0x0010a8000c1e1500 */
[----:B-1----:R1:W2:Y:S02]  /*7830*/  LDG.E.U16 R9, [R10.64] ;  /* 0x000000040a097981 */ /* 0x0022a4000c1e1500 */
[----:B-1----:R-:W-:-:S02]  /*7840*/  IMAD.WIDE R10, R202, 0x2, R26 ;  /* 0x00000002ca0a7825 */ /* 0x002fc400078e021a */
[----:B------:R-:W2:Y:S02]  /*7850*/  LDL.64 R26, [R1+0x6a0] ;  /* 0x0006a000011a7983 */ /* 0x000ea40000100a00 */
[C---:B------:R-:W-:Y:S02]  /*7860*/  IMAD.WIDE R18, R202.reuse, 0x2, R18 ;  /* 0x00000002ca127825 */ /* 0x040fe400078e0212 */
[----:B------:R1:W2:Y:S02]  /*7870*/  LDG.E.U16 R10, [R10.64] ;  /* 0x000000040a0a7981 */ /* 0x0002a4000c1e1500 */
[C---:B0-----:R-:W-:Y:S02]  /*7880*/  IMAD.WIDE R12, R202.reuse, 0x2, R40 ;  /* 0x00000002ca0c7825 */ /* 0x041fe400078e0228 */
[----:B------:R-:W2:Y:S02]  /*7890*/  LDL.64 R40, [R1+0x678] ;  /* 0x0006780001287983 */ /* 0x000ea40000100a00 */
[----:B------:R-:W-:-:S02]  /*78a0*/  IMAD.WIDE R14, R202, 0x2, R14 ;  /* 0x00000002ca0e7825 */ /* 0x000fc400078e020e */
[----:B------:R0:W2:Y:S04]  /*78b0*/  LDG.E.U16 R12, [R12.64] ;  /* 0x000000040c0c7981 */ /* 0x0000a8000c1e1500 */
[----:B-1----:R3:W2:Y:S04]  /*78c0*/  LDG.E.U16 R11, [R18.64] ;  /* 0x00000004120b7981 */ /* 0x0026a8000c1e1500 */
[----:B------:R1:W2:Y:S01]  /*78d0*/  LDG.E.U16 R5, [R14.64] ;  /* 0x000000040e057981 */ /* 0x0002a2000c1e1500 */
[----:B---3--:R-:W-:-:S03]  /*78e0*/  IMAD.WIDE R18, R202, 0x2, R30 ;  /* 0x00000002ca127825 */ /* 0x008fc600078e021e */
[----:B------:R-:W3:Y:S01]  /*78f0*/  LDL.64 R30, [R1+0x680] ;  /* 0x00068000011e7983 */ /* 0x000ee20000100a00 */
[----:B-1----:R-:W-:-:S03]  /*7900*/  IMAD.WIDE R14, R202, 0x2, R34 ;  /* 0x00000002ca0e7825 */ /* 0x002fc600078e0222 */
[----:B------:R-:W3:Y:S01]  /*7910*/  LDL.64 R34, [R1+0x698] ;  /* 0x0006980001227983 */ /* 0x000ee20000100a00 */
[----:B------:R-:W-:-:S03]  /*7920*/  IMAD.WIDE R16, R202, 0x2, R16 ;  /* 0x00000002ca107825 */ /* 0x000fc600078e0210 */
[----:B------:R1:W3:Y:S04]  /*7930*/  LDG.E.U16 R18, [R18.64] ;  /* 0x0000000412127981 */ /* 0x0002e8000c1e1500 */
[----:B0-----:R4:W3:Y:S04]  /*7940*/  LDG.E.U16 R13, [R16.64] ;  /* 0x00000004100d7981 */ /* 0x0018e8000c1e1500 */
[----:B------:R0:W3:Y:S01]  /*7950*/  LDG.E.U16 R14, [R14.64] ;  /* 0x000000040e0e7981 */ /* 0x0000e2000c1e1500 */
[----:B----4-:R-:W-:-:S03]  /*7960*/  IMAD.WIDE R16, R202, 0x2, R32 ;  /* 0x00000002ca107825 */ /* 0x010fc600078e0220 */
[----:B------:R-:W4:Y:S01]  /*7970*/  LDL.64 R32, [R1+0x688] ;  /* 0x0006880001207983 */ /* 0x000f220000100a00 */
[----:B--2---:R-:W-:-:S03]  /*7980*/  IMAD.WIDE R22, R202, 0x2, R22 ;  /* 0x00000002ca167825 */ /* 0x004fc600078e0216 */
[----:B------:R2:W4:Y:S01]  /*7990*/  LDG.E.U16 R16, [R16.64] ;  /* 0x0000000410107981 */ /* 0x000522000c1e1500 */
[----:B------:R-:W-:-:S05]  /*79a0*/  IMAD.WIDE R24, R202, 0x2, R24 ;  /* 0x00000002ca187825 */ /* 0x000fca00078e0218 */
[----:B0-----:R0:W4:Y:S04]  /*79b0*/  LDG.E.U16 R15, [R24.64] ;  /* 0x00000004180f7981 */ /* 0x001128000c1e1500 */
[----:B--2---:R2:W4:Y:S01]  /*79c0*/  LDG.E.U16 R17, [R22.64] ;  /* 0x0000000416117981 */ /* 0x004522000c1e1500 */
[----:B------:R-:W-:-:S05]  /*79d0*/  IMAD.WIDE R20, R202, 0x2, R20 ;  /* 0x00000002ca147825 */ /* 0x000fca00078e0214 */
[----:B-1----:R1:W4:Y:S01]  /*79e0*/  LDG.E.U16 R19, [R20.64] ;  /* 0x0000000414137981 */ /* 0x002322000c1e1500 */
[----:B--2---:R-:W-:-:S03]  /*79f0*/  IMAD.WIDE R22, R202, 0x2, R36 ;  /* 0x00000002ca167825 */ /* 0x004fc600078e0224 */
[----:B------:R-:W2:Y:S01]  /*7a00*/  LDL.64 R36, [R1+0x668] ;  /* 0x0006680001247983 */ /* 0x000ea20000100a00 */
[----:B------:R-:W-:-:S03]  /*7a10*/  IMAD.WIDE R28, R202, 0x2, R28 ;  /* 0x00000002ca1c7825 */ /* 0x000fc600078e021c */
[----:B------:R0:W2:Y:S01]  /*7a20*/  LDG.E.U16 R22, [R22.64] ;  /* 0x0000000416167981 */ /* 0x0000a2000c1e1500 */
[----:B-1----:R-:W-:-:S03]  /*7a30*/  IMAD.WIDE R20, R202, 0x2, R38 ;  /* 0x00000002ca147825 */ /* 0x002fc600078e0226 */
[----:B------:R-:W2:Y:S01]  /*7a40*/  LDL.64 R38, [R1+0x670] ;  /* 0x0006700001267983 */ /* 0x000ea20000100a00 */
[----:B0-----:R-:W-:-:S03]  /*7a50*/  IMAD.WIDE R24, R202, 0x2, R46 ;  /* 0x00000002ca187825 */ /* 0x001fc600078e022e */
[----:B------:R-:W2:Y:S04]  /*7a60*/  LDL.64 R46, [R1+0x540] ;  /* 0x00054000012e7983 */ /* 0x000ea80000100a00 */
[----:B------:R0:W2:Y:S01]  /*7a70*/  LDG.E.U16 R20, [R20.64] ;  /* 0x0000000414147981 */ /* 0x0000a2000c1e1500 */
[----:B------:R-:W-:-:S03]  /*7a80*/  IMAD.WIDE R26, R202, 0x2, R26 ;  /* 0x00000002ca1a7825 */ /* 0x000fc600078e021a */
[----:B------:R1:W2:Y:S04]  /*7a90*/  LDG.E.U16 R24, [R24.64] ;  /* 0x0000000418187981 */ /* 0x0002a8000c1e1500 */
[----:B------:R1:W2:Y:S04]  /*7aa0*/  LDG.E.U16 R23, [R26.64] ;  /* 0x000000041a177981 */ /* 0x0002a8000c1e1500 */
[----:B0-----:R0:W2:Y:S02]  /*7ab0*/  LDG.E.U16 R21, [R28.64] ;  /* 0x000000041c157981 */ /* 0x0010a4000c1e1500 */
[----:B0-----:R-:W-:-:S02]  /*7ac0*/  IMAD.WIDE R28, R202, 0x2, R42 ;  /* 0x00000002ca1c7825 */ /* 0x001fc400078e022a */
[----:B------:R-:W2:Y:S04]  /*7ad0*/  LDL.64 R42, [R1+0x650] ;  /* 0x00065000012a7983 */ /* 0x000ea80000100a00 */
[----:B------:R0:W2:Y:S01]  /*7ae0*/  LDG.E.U16 R28, [R28.64] ;  /* 0x000000041c1c7981 */ /* 0x0000a2000c1e1500 */
[----:B---3--:R-:W-:-:S05]  /*7af0*/  IMAD.WIDE R30, R202, 0x2, R30 ;  /* 0x00000002ca1e7825 */ /* 0x008fca00078e021e */
[----:B0-----:R0:W3:Y:S02]  /*7b00*/  LDG.E.U16 R29, [R30.64] ;  /* 0x000000041e1d7981 */ /* 0x0010e4000c1e1500 */
[C---:B0-----:R-:W-:Y:S02]  /*7b10*/  IMAD.WIDE R30, R202.reuse, 0x2, R40 ;  /* 0x00000002ca1e7825 */ /* 0x041fe400078e0228 */
[----:B------:R-:W3:Y:S02]  /*7b20*/  LDL.64 R40, [R1+0x640] ;  /* 0x0006400001287983 */ /* 0x000ee40000100a00 */
[C---:B------:R-:W-:Y:S02]  /*7b30*/  IMAD.WIDE R34, R202.reuse, 0x2, R34 ;  /* 0x00000002ca227825 */ /* 0x040fe400078e0222 */
[----:B------:R0:W3:Y:S02]  /*7b40*/  LDG.E.U16 R30, [R30.64] ;  /* 0x000000041e1e7981 */ /* 0x0000e4000c1e1500 */
[----:B-1----:R-:W-:-:S02]  /*7b50*/  IMAD.WIDE R26, R202, 0x2, R44 ;  /* 0x00000002ca1a7825 */ /* 0x002fc400078e022c */
[----:B------:R-:W3:Y:S04]  /*7b60*/  LDL.64 R44, [R1+0x658] ;  /* 0x00065800012c7983 */ /* 0x000ee80000100a00 */
[----:B------:R1:W3:Y:S01]  /*7b70*/  LDG.E.U16 R25, [R34.64] ;  /* 0x0000000422197981 */ /* 0x0002e2000c1e1500 */
[----:B----4-:R-:W-:-:S03]  /*7b80*/  IMAD.WIDE R32, R202, 0x2, R32 ;  /* 0x00000002ca207825 */ /* 0x010fc600078e0220 */
[----:B------:R4:W3:Y:S01]  /*7b90*/  LDG.E.U16 R26, [R26.64] ;  /* 0x000000041a1a7981 */ /* 0x0008e2000c1e1500 */
[----:B-1----:R-:W-:-:S03]  /*7ba0*/  IMAD.WIDE R34, R202, 0x2, R48 ;  /* 0x00000002ca227825 */ /* 0x002fc600078e0230 */
[----:B------:R-:W3:Y:S04]  /*7bb0*/  LDL.64 R48, [R1+0x638] ;  /* 0x0006380001307983 */ /* 0x000ee80000100a00 */
[----:B----4-:R1:W4:Y:S04]  /*7bc0*/  LDG.E.U16 R27, [R32.64] ;  /* 0x00000004201b7981 */ /* 0x010328000c1e1500 */
[----:B------:R0:W4:Y:S01]  /*7bd0*/  LDG.E.U16 R34, [R34.64] ;  /* 0x0000000422227981 */ /* 0x000122000c1e1500 */
[----:B-1----:R-:W-:-:S03]  /*7be0*/  IMAD.WIDE R32, R202, 0x2, R52 ;  /* 0x00000002ca207825 */ /* 0x002fc600078e0234 */
[----:B------:R-:W4:Y:S01]  /*7bf0*/  LDL.64 R52, [R1+0x630] ;  /* 0x0006300001347983 */ /* 0x000f220000100a00 */
[----:B--2---:R-:W-:-:S03]  /*7c00*/  IMAD.WIDE R36, R202, 0x2, R36 ;  /* 0x00000002ca247825 */ /* 0x004fc600078e0224 */
[----:B------:R1:W2:Y:S01]  /*7c10*/  LDG.E.U16 R32, [R32.64] ;  /* 0x0000000420207981 */ /* 0x0002a2000c1e1500 */
[----:B------:R-:W-:-:S05]  /*7c20*/  IMAD.WIDE R38, R202, 0x2, R38 ;  /* 0x00000002ca267825 */ /* 0x000fca00078e0226 */
[----:B0-----:R0:W2:Y:S04]  /*7c30*/  LDG.E.U16 R31, [R38.64] ;  /* 0x00000004261f7981 */ /* 0x0010a8000c1e1500 */
[----:B-1----:R1:W2:Y:S02]  /*7c40*/  LDG.E.U16 R33, [R36.64] ;  /* 0x0000000424217981 */ /* 0x0022a4000c1e1500 */
[C---:B-1----:R-:W-:Y:S02]  /*7c50*/  IMAD.WIDE R36, R202.reuse, 0x2, R46 ;  /* 0x00000002ca247825 */ /* 0x042fe400078e022e */
[----:B------:R-:W2:Y:S02]  /*7c60*/  LDL.64 R46, [R1+0x628] ;  /* 0x00062800012e7983 */ /* 0x000ea40000100a00 */
[----:B0-----:R-:W-:-:S02]  /*7c70*/  IMAD.WIDE R38, R202, 0x2, R174 ;  /* 0x00000002ca267825 */ /* 0x001fc400078e02ae */
[----:B------:R-:W2:Y:S04]  /*7c80*/  LDL.64 R174, [R1+0x620] ;  /* 0x0006200001ae7983 */ /* 0x000ea80000100a00 */
[----:B------:R0:W2:Y:S01]  /*7c90*/  LDG.E.U16 R38, [R38.64] ;  /* 0x0000000426267981 */ /* 0x0000a2000c1e1500 */
[----:B------:R-:W-:-:S03]  /*7ca0*/  IMAD.WIDE R42, R202, 0x2, R42 ;  /* 0x00000002ca2a7825 */ /* 0x000fc600078e022a */
[----:B------:R1:W2:Y:S04]  /*7cb0*/  LDG.E.U16 R36, [R36.64] ;  /* 0x0000000424247981 */ /* 0x0002a8000c1e1500 */
[----:B-1----:R4:W2:Y:S01]  /*7cc0*/  LDG.E.U16 R37, [R42.64] ;  /* 0x000000042a257981 */ /* 0x0028a2000c1e1500 */
[----:B---3--:R-:W-:-:S05]  /*7cd0*/  IMAD.WIDE R40, R202, 0x2, R40 ;  /* 0x00000002ca287825 */ /* 0x008fca00078e0228 */
[----:B0-----:R0:W3:Y:S02]  /*7ce0*/  LDG.E.U16 R39, [R40.64] ;  /* 0x0000000428277981 */ /* 0x0010e4000c1e1500 */
[C---:B0-----:R-:W-:Y:S02]  /*7cf0*/  IMAD.WIDE R40, R202.reuse, 0x2, R172 ;  /* 0x00000002ca287825 */ /* 0x041fe400078e02ac */
[----:B------:R-:W3:Y:S02]  /*7d00*/  LDL.64 R172, [R1+0x618] ;  /* 0x0006180001ac7983 */ /* 0x000ee40000100a00 */
[C---:B------:R-:W-:Y:S02]  /*7d10*/  IMAD.WIDE R44, R202.reuse, 0x2, R44 ;  /* 0x00000002ca2c7825 */ /* 0x040fe400078e022c */
[----:B------:R0:W3:Y:S04]  /*7d20*/  LDG.E.U16 R40, [R40.64] ;  /* 0x0000000428287981 */ /* 0x0000e8000c1e1500 */
[----:B------:R1:W3:Y:S02]  /*7d30*/  LDG.E.U16 R35, [R44.64] ;  /* 0x000000042c237981 */ /* 0x0002e4000c1e1500 */
[----:B-1----:R-:W-:-:S02]  /*7d40*/  IMAD.WIDE R44, R202, 0x2, R48 ;  /* 0x00000002ca2c7825 */ /* 0x002fc400078e0230 */
[----:B------:R-:W3:Y:S02]  /*7d50*/  LDL.64 R48, [R1+0x610] ;  /* 0x0006100001307983 */ /* 0x000ee40000100a00 */
[C---:B----4-:R-:W-:Y:S02]  /*7d60*/  IMAD.WIDE R42, R202.reuse, 0x2, R52 ;  /* 0x00000002ca2a7825 */ /* 0x050fe400078e0234 */
[----:B0-----:R0:W4:Y:S04]  /*7d70*/  LDG.E.U16 R41, [R44.64] ;  /* 0x000000042c297981 */ /* 0x001128000c1e1500 */
[----:B------:R-:W4:Y:S04]  /*7d80*/  LDL.64 R52, [R1+0x608] ;  /* 0x0006080001347983 */ /* 0x000f280000100a00 */
[----:B------:R1:W4:Y:S01]  /*7d90*/  LDG.E.U16 R42, [R42.64] ;  /* 0x000000042a2a7981 */ /* 0x000322000c1e1500 */
[----:B0-----:R-:W-:-:S03]  /*7da0*/  IMAD.WIDE R44, R202, 0x2, R176 ;  /* 0x00000002ca2c7825 */ /* 0x001fc600078e02b0 */
[----:B------:R-:W4:Y:S04]  /*7db0*/  LDL.64 R176, [R1+0x5f8] ;  /* 0x0005f80001b07983 */ /* 0x000f280000100a00 */
[----:B------:R0:W4:Y:S01]  /*7dc0*/  LDG.E.U16 R44, [R44.64] ;  /* 0x000000042c2c7981 */ /* 0x000122000c1e1500 */
[----:B--2---:R-:W-:-:S05]  /*7dd0*/  IMAD.WIDE R46, R202, 0x2, R46 ;  /* 0x00000002ca2e7825 */ /* 0x004fca00078e022e */
[----:B-1----:R1:W2:Y:S02]  /*7de0*/  LDG.E.U16 R43, [R46.64] ;  /* 0x000000042e2b7981 */ /* 0x0022a4000c1e1500 */
[C---:B-1----:R-:W-:Y:S02]  /*7df0*/  IMAD.WIDE R46, R202.reuse, 0x2, R174 ;  /* 0x00000002ca2e7825 */ /* 0x042fe400078e02ae */
[----:B------:R-:W2:Y:S04]  /*7e00*/  LDL.64 R174, [R1+0x520] ;  /* 0x0005200001ae7983 */ /* 0x000ea80000100a00 */
[----:B0-----:R3:W2:Y:S02]  /*7e10*/  LDG.E.U16 R45, [R46.64] ;  /* 0x000000042e2d7981 */ /* 0x0016a4000c1e1500 */
[----:B---3--:R-:W-:-:S02]  /*7e20*/  IMAD.WIDE R46, R202, 0x2, R172 ;  /* 0x00000002ca2e7825 */ /* 0x008fc400078e02ac */
[----:B------:R-:W3:Y:S04]  /*7e30*/  LDL.64 R172, [R1+0x5f0] ;  /* 0x0005f00001ac7983 */ /* 0x000ee80000100a00 */
[----:B------:R0:W3:Y:S01]  /*7e40*/  LDG.E.U16 R46, [R46.64] ;  /* 0x000000042e2e7981 */ /* 0x0000e2000c1e1500 */
[----:B------:R-:W-:-:S05]  /*7e50*/  IMAD.WIDE R48, R202, 0x2, R48 ;  /* 0x00000002ca307825 */ /* 0x000fca00078e0230 */
[----:B0-----:R0:W3:Y:S01]  /*7e60*/  LDG.E.U16 R47, [R48.64] ;  /* 0x00000004302f7981 */ /* 0x0010e2000c1e1500 */
[----:B----4-:R-:W-:-:S04]  /*7e70*/  IMAD.WIDE R52, R202, 0x2, R52 ;  /* 0x00000002ca347825 */ /* 0x010fc800078e0234 */
[C---:B0-----:R-:W-:Y:S02]  /*7e80*/  IMAD.WIDE R48, R202.reuse, 0x2, R178 ;  /* 0x00000002ca307825 */ /* 0x041fe400078e02b2 */
[----:B------:R-:W4:Y:S04]  /*7e90*/  LDL.64 R178, [R1+0x5e0] ;  /* 0x0005e00001b27983 */ /* 0x000f280000100a00 */
[----:B------:R0:W4:Y:S04]  /*7ea0*/  LDG.E.U16 R48, [R48.64] ;  /* 0x0000000430307981 */ /* 0x000128000c1e1500 */
[----:B0-----:R0:W4:Y:S02]  /*7eb0*/  LDG.E.U16 R49, [R52.64] ;  /* 0x0000000434317981 */ /* 0x001124000c1e1500 */
[----:B0-----:R-:W-:-:S02]  /*7ec0*/  IMAD.WIDE R52, R202, 0x2, R182 ;  /* 0x00000002ca347825 */ /* 0x001fc400078e02b6 */
[----:B------:R-:W4:Y:S04]  /*7ed0*/  LDL.64 R182, [R1+0x518] ;  /* 0x0005180001b67983 */ /* 0x000f280000100a00 */
[----:B------:R0:W4:Y:S02]  /*7ee0*/  LDG.E.U16 R50, [R52.64] ;  /* 0x0000000434327981 */ /* 0x000124000c1e1500 */
[C---:B0-----:R-:W-:Y:S02]  /*7ef0*/  IMAD.WIDE R52, R202.reuse, 0x2, R176 ;  /* 0x00000002ca347825 */ /* 0x041fe400078e02b0 */
[----:B------:R-:W4:Y:S04]  /*7f00*/  LDL.64 R176, [R1+0x5d8] ;  /* 0x0005d80001b07983 */ /* 0x000f280000100a00 */
[----:B------:R2:W4:Y:S02]  /*7f10*/  LDG.E.U16 R54, [R52.64] ;  /* 0x0000000434367981 */ /* 0x000524000c1e1500 */
[----:B--2---:R-:W-:-:S02]  /*7f20*/  IMAD.WIDE R52, R202, 0x2, R174 ;  /* 0x00000002ca347825 */ /* 0x004fc400078e02ae */
[----:B------:R-:W2:Y:S04]  /*7f30*/  LDL.64 R174, [R1+0x510] ;  /* 0x0005100001ae7983 */ /* 0x000ea80000100a00 */
[----:B------:R3:W2:Y:S02]  /*7f40*/  LDG.E.U16 R56, [R52.64] ;  /* 0x0000000434387981 */ /* 0x0006a4000c1e1500 */
[C---:B---3--:R-:W-:Y:S02]  /*7f50*/  IMAD.WIDE R52, R202.reuse, 0x2, R172 ;  /* 0x00000002ca347825 */ /* 0x048fe400078e02ac */
[----:B------:R-:W3:Y:S04]  /*7f60*/  LDL.64 R172, [R1+0x508] ;  /* 0x0005080001ac7983 */ /* 0x000ee80000100a00 */
[----:B------:R0:W3:Y:S02]  /*7f70*/  LDG.E.U16 R58, [R52.64] ;  /* 0x00000004343a7981 */ /* 0x0000e4000c1e1500 */
[----:B0-----:R-:W-:-:S02]  /*7f80*/  IMAD.WIDE R52, R202, 0x2, R180 ;  /* 0x00000002ca347825 */ /* 0x001fc400078e02b4 */
[----:B------:R-:W3:Y:S04]  /*7f90*/  LDL.64 R180, [R1+0x500] ;  /* 0x0005000001b47983 */ /* 0x000ee80000100a00 */
[----:B------:R4:W3:Y:S02]  /*7fa0*/  LDG.E.U16 R60, [R52.64] ;  /* 0x00000004343c7981 */ /* 0x0008e4000c1e1500 */
[C---:B----4-:R-:W-:Y:S02]  /*7fb0*/  IMAD.WIDE R52, R202.reuse, 0x2, R178 ;  /* 0x00000002ca347825 */ /* 0x050fe400078e02b2 */
[----:B------:R-:W4:Y:S04]  /*7fc0*/  LDL.64 R178, [R1+0x4f8] ;  /* 0x0004f80001b27983 */ /* 0x000f280000100a00 */
[----:B------:R0:W4:Y:S02]  /*7fd0*/  LDG.E.U16 R62, [R52.64] ;  /* 0x00000004343e7981 */ /* 0x000124000c1e1500 */
        /* <DEDUP_REMOVED lines=27> */
[C---:B0-----:R-:W-:Y:S02]  /*8190*/  IMAD.WIDE R52, R202.reuse, 0x2, R182 ;  /* 0x00000002ca347825 */ /* 0x041fe400078e02b6 */
[----:B------:R-:W2:Y:S04]  /*81a0*/  LDL.64 R182, [R1+0x488] ;  /* 0x0004880001b67983 */ /* 0x000ea80000100a00 */
[----:B------:R3:W2:Y:S02]  /*81b0*/  LDG.E.U16 R223, [R52.64] ;  /* 0x0000000434df7981 */ /* 0x0006a4000c1e1500 */
[----:B---3--:R-:W-:-:S02]  /*81c0*/  IMAD.WIDE R52, R202, 0x2, R172 ;  /* 0x00000002ca347825 */ /* 0x008fc400078e02ac */
[----:B------:R-:W3:Y:S04]  /*81d0*/  LDL.64 R172, [R1+0x4a8] ;  /* 0x0004a80001ac7983 */ /* 0x000ee80000100a00 */
[----:B------:R0:W3:Y:S02]  /*81e0*/  LDG.E.U16 R226, [R52.64] ;  /* 0x0000000434e27981 */ /* 0x0000e4000c1e1500 */
[C---:B0-----:R-:W-:Y:S02]  /*81f0*/  IMAD.WIDE R52, R202.reuse, 0x2, R180 ;  /* 0x00000002ca347825 */ /* 0x041fe400078e02b4 */
[----:B------:R-:W3:Y:S04]  /*8200*/  LDL.64 R180, [R1+0x480] ;  /* 0x0004800001b47983 */ /* 0x000ee80000100a00 */
[----:B------:R4:W3:Y:S02]  /*8210*/  LDG.E.U16 R228, [R52.64] ;  /* 0x0000000434e47981 */ /* 0x0008e4000c1e1500 */
[----:B----4-:R-:W-:-:S02]  /*8220*/  IMAD.WIDE R52, R202, 0x2, R178 ;  /* 0x00000002ca347825 */ /* 0x010fc400078e02b2 */
        /* <DEDUP_REMOVED lines=11> */
[----:B0-----:R-:W-:-:S05]  /*82e0*/  IMAD.WIDE R52, R202, 0x2, R218 ;  /* 0x00000002ca347825 */ /* 0x001fca00078e02da */
        /* <DEDUP_REMOVED lines=9> */
[----:B----4-:R-:W-:-:S05]  /*8380*/  IMAD.WIDE R52, R202, 0x2, R178 ;  /* 0x00000002ca347825 */ /* 0x010fca00078e02b2 */
[----:B------:R0:W4:Y:S02]  /*8390*/  LDG.E.U16 R248, [R52.64] ;  /* 0x0000000434f87981 */ /* 0x000124000c1e1500 */
[----:B0-----:R-:W-:-:S05]  /*83a0*/  IMAD.WIDE R52, R202, 0x2, R176 ;  /* 0x00000002ca347825 */ /* 0x001fca00078e02b0 */
[----:B------:R2:W4:Y:S02]  /*83b0*/  LDG.E.U16 R250, [R52.64] ;  /* 0x0000000434fa7981 */ /* 0x000524000c1e1500 */
[----:B--2---:R-:W-:-:S05]  /*83c0*/  IMAD.WIDE R52, R202, 0x2, R174 ;  /* 0x00000002ca347825 */ /* 0x004fca00078e02ae */
[----:B------:R3:W2:Y:S02]  /*83d0*/  LDG.E.U16 R252, [R52.64] ;  /* 0x0000000434fc7981 */ /* 0x0006a4000c1e1500 */
[----:B---3--:R-:W-:-:S06]  /*83e0*/  IMAD.WIDE R52, R202, 0x2, R172 ;  /* 0x00000002ca347825 */ /* 0x008fcc00078e02ac */
[----:B------:R0:W3:Y:S04]  /*83f0*/  LDG.E.U16 R52, [R52.64] ;  /* 0x0000000434347981 */ /* 0x0000e8000c1e1500 */
[----:B------:R-:W-:Y:S06]  /*8400*/  BAR.SYNC.DEFER_BLOCKING 0x0 ;  /* 0x0000000000007b1d */ /* 0x000fec0000010000 */
[----:B------:R1:W-:Y:S04]  /*8410*/  STS.U16 [R200+0x8100], R189 ;  /* 0x008100bdc8007388 */ /* 0x0003e80000000400 */
[----:B-1----:R-:W1:Y:S04]  /*8420*/  S2R R189, SR_TID.X ;  /* 0x0000000000bd7919 */ /* 0x002e680000002100 */
[----:B------:R0:W-:Y:S04]  /*8430*/  STS.U16 [R200+0x8300], R166 ;  /* 0x008300a6c8007388 */ /* 0x0001e80000000400 */
[----:B------:R-:W-:Y:S01]  /*8440*/  STS.U16 [R200+0x8000], R190 ;  /* 0x008000bec8007388 */ /* 0x000fe20000000400 */
[----:B0-----:R-:W-:-:S03]  /*8450*/  LOP3.LUT R166, R200, 0x10, RZ, 0x3c, !PT ;  /* 0x00000010c8a67812 */ /* 0x001fc600078e3cff */
[----:B------:R-:W-:Y:S04]  /*8460*/  STS.U16 [R200+0x8200], R171 ;  /* 0x008200abc8007388 */ /* 0x000fe80000000400 */
[----:B------:R-:W-:Y:S04]  /*8470*/  STS.U16 [R200+0xa000], R231 ;  /* 0x00a000e7c8007388 */ /* 0x000fe80000000400 */
[----:B------:R-:W-:Y:S01]  /*8480*/  STS.U16 [R200+0xa100], R229 ;  /* 0x00a100e5c8007388 */ /* 0x000fe20000000400 */
[----:B-1----:R-:W-:-:S03]  /*8490*/  LOP3.LUT R189, R189, 0x7f, RZ, 0xc0, !PT ;  /* 0x0000007fbdbd7812 */ /* 0x002fc600078ec0ff */
        /* <DEDUP_REMOVED lines=12> */
[----:B------:R-:W-:Y:S01]  /*8560*/  STS.U16 [R166+0x8600], R168 ;  /* 0x008600a8a6007388 */ /* 0x000fe20000000400 */
[----:B------:R-:W-:-:S03]  /*8570*/  IMAD.SHL.U32 R53, R189, 0x2, RZ ;  /* 0x00000002bd357824 */ /* 0x000fc600078e00ff */
[----:B------:R-:W-:Y:S04]  /*8580*/  STS.U16 [R166+0x8700], R167 ;  /* 0x008700a7a6007388 */ /* 0x000fe80000000400 */
[----:B------:R-:W-:Y:S04]  /*8590*/  STS.U16 [R166+0xa400], R222 ;  /* 0x00a400dea6007388 */ /* 0x000fe80000000400 */
[----:B------:R-:W-:Y:S04]  /*85a0*/  STS.U16 [R166+0xa500], R211 ;  /* 0x00a500d3a6007388 */ /* 0x000fe80000000400 */
[----:B------:R-:W-:Y:S04]  /*85b0*/  STS.U16 [R166+0xa600], R209 ;  /* 0x00a600d1a6007388 */ /* 0x000fe80000000400 */
[----:B------:R-:W-:Y:S01]  /*85c0*/  STS.U16 [R166+0xa700], R207 ;  /* 0x00a700cfa6007388 */ /* 0x000fe20000000400 */
[----:B------:R-:W-:-:S03]  /*85d0*/  LOP3.LUT R53, R53, 0x20, RZ, 0x3c, !PT ;  /* 0x0000002035357812 */ /* 0x000fc600078e3cff */
[----:B------:R-:W-:Y:S04]  /*85e0*/  STS.U16 [R166+0xc400], R21 ;  /* 0x00c40015a6007388 */ /* 0x000fe80000000400 */
[----:B------:R-:W-:Y:S04]  /*85f0*/  STS.U16 [R166+0xc500], R22 ;  /* 0x00c50016a6007388 */ /* 0x000fe80000000400 */
[----:B------:R-:W-:Y:S04]  /*8600*/  STS.U16 [R166+0xc600], R23 ;  /* 0x00c60017a6007388 */ /* 0x000fe80000000400 */
[----:B------:R-:W-:Y:S04]  /*8610*/  STS.U16 [R166+0xc700], R24 ;  /* 0x00c70018a6007388 */ /* 0x000fe80000000400 */
[----:B------:R-:W-:Y:S01]  /*8620*/  STS.U16 [R166+0xe400], R58 ;  /* 0x00e4003aa6007388 */ /* 0x000fe20000000400 */
[----:B0-----:R-:W-:-:S03]  /*8630*/  SHF.L.U32 R18, R189, 0x1, RZ ;  /* 0x00000001bd127819 */ /* 0x001fc600000006ff */
[----:B------:R-:W-:Y:S04]  /*8640*/  STS.U16 [R166+0xe500], R60 ;  /* 0x00e5003ca6007388 */ /* 0x000fe80000000400 */
[----:B------:R-:W-:Y:S04]  /*8650*/  STS.U16 [R166+0xe600], R62 ;  /* 0x00e6003ea6007388 */ /* 0x000fe80000000400 */
[----:B------:R-:W-:Y:S04]  /*8660*/  STS.U16 [R166+0xe700], R64 ;  /* 0x00e70040a6007388 */ /* 0x000fe80000000400 */
[----:B------:R-:W-:Y:S04]  /*8670*/  STS.U16 [R53+0x8800], R165 ;  /* 0x008800a535007388 */ /* 0x000fe80000000400 */
[----:B------:R-:W-:Y:S04]  /*8680*/  STS.U16 [R53+0x8900], R164 ;  /* 0x008900a435007388 */ /* 0x000fe80000000400 */
[----:B------:R-:W0:Y:S04]  /*8690*/  S2R R189, SR_TID.X ;  /* 0x0000000000bd7919 */ /* 0x000e280000002100 */
[----:B------:R-:W-:Y:S04]  /*86a0*/  STS.U16 [R53+0x8a00], R163 ;  /* 0x008a00a335007388 */ /* 0x000fe80000000400 */
        /* <DEDUP_REMOVED lines=19> */
[----:B------:R-:W-:Y:S01]  /*87e0*/  STS.U16 [R18+0xad00], R63 ;  /* 0x00ad003f12007388 */ /* 0x000fe20000000400 */
[----:B0-----:R-:W-:-:S03]  /*87f0*/  LOP3.LUT R189, R189, 0x7f, RZ, 0xc0, !PT ;  /* 0x0000007fbdbd7812 */ /* 0x001fc600078ec0ff */
        /* <DEDUP_REMOVED lines=10> */
[----:B------:R0:W-:Y:S01]  /*88a0*/  STS.U16 [R18+0xef00], R221 ;  /* 0x00ef00dd12007388 */ /* 0x0001e20000000400 */
[----:B------:R-:W-:-:S03]  /*88b0*/  LOP3.LUT R17, R17, 0x40, RZ, 0x3c, !PT ;  /* 0x0000004011117812 */ /* 0x000fc600078e3cff */
[----:B-1----:R-:W3:Y:S01]  /*88c0*/  LDL.LU R204, [R1] ;  /* 0x0000000001cc7983 */ /* 0x002ee20000300800 */
[----:B0-----:R-:W-:-:S03]  /*88d0*/  SHF.L.U32 R18, R189, 0x1, RZ ;  /* 0x00000001bd127819 */ /* 0x001fc600000006ff */
[----:B------:R-:W0:Y:S04]  /*88e0*/  S2R R189, SR_TID.X ;  /* 0x0000000000bd7919 */ /* 0x000e280000002100 */
        /* <DEDUP_REMOVED lines=17> */
[----:B------:R0:W-:Y:S04]  /*8a00*/  STS.U16 [R17+0xf300], R230 ;  /* 0x00f300e611007388 */ /* 0x0001e80000000400 */
[----:B------:R1:W-:Y:S04]  /*8a10*/  STS.U16 [R18+0x9400], R153 ;  /* 0x0094009912007388 */ /* 0x0003e80000000400 */
[----:B------:R-:W-:Y:S04]  /*8a20*/  STS.U16 [R18+0x9500], R152 ;  /* 0x0095009812007388 */ /* 0x000fe80000000400 */
[----:B------:R-:W-:Y:S01]  /*8a30*/  STS.U16 [R18+0x9600], R251 ;  /* 0x009600fb12007388 */ /* 0x000fe20000000400 */
[----:B0-----:R-:W-:-:S03]  /*8a40*/  IMAD.SHL.U32 R17, R189, 0x2, RZ ;  /* 0x00000002bd117824 */ /* 0x001fc600078e00ff */
[----:B------:R-:W-:Y:S04]  /*8a50*/  STS.U16 [R18+0x9700], R249 ;  /* 0x009700f912007388 */ /* 0x000fe80000000400 */
[----:B------:R-:W-:Y:S04]  /*8a60*/  STS.U16 [R18+0xb400], R5 ;  /* 0x00b4000512007388 */ /* 0x000fe80000000400 */
[----:B------:R-:W-:Y:S04]  /*8a70*/  STS.U16 [R18+0xb500], R6 ;  /* 0x00b5000612007388 */ /* 0x000fe80000000400 */
[----:B------:R-:W-:Y:S04]  /*8a80*/  STS.U16 [R18+0xb600], R7 ;  /* 0x00b6000712007388 */ /* 0x000fe80000000400 */
[----:B------:R-:W-:Y:S01]  /*8a90*/  STS.U16 [R18+0xb700], R8 ;  /* 0x00b7000812007388 */ /* 0x000fe20000000400 */
[----:B------:R-:W-:-:S03]  /*8aa0*/  LOP3.LUT R17, R17, 0x60, RZ, 0x3c, !PT ;  /* 0x0000006011117812 */ /* 0x000fc600078e3cff */
        /* <DEDUP_REMOVED lines=12> */
[----:B------:R-:W-:-:S03]  /*8b70*/  SHF.L.U32 R4, R189, 0x1, RZ ;  /* 0x00000001bd047819 */ /* 0x000fc600000006ff */
        /* <DEDUP_REMOVED lines=25> */
[----:B----4-:R-:W-:Y:S04]  /*8d10*/  STS.U16 [R4+0xfc00], R248 ;  /* 0x00fc00f804007388 */ /* 0x010fe80000000400 */
[----:B------:R-:W-:Y:S04]  /*8d20*/  STS.U16 [R4+0xfd00], R250 ;  /* 0x00fd00fa04007388 */ /* 0x000fe80000000400 */
[----:B--2---:R-:W-:Y:S04]  /*8d30*/  STS.U16 [R4+0xfe00], R252 ;  /* 0x00fe00fc04007388 */ /* 0x004fe80000000400 */
[----:B---3--:R-:W-:Y:S04]  /*8d40*/  STS.U16 [R4+0xff00], R52 ;  /* 0x00ff003404007388 */ /* 0x008fe80000000400 */
[----:B------:R-:W-:Y:S01]  /*8d50*/  BAR.SYNC.DEFER_BLOCKING 0x0 ;  /* 0x0000000000007b1d */ /* 0x000fe20000010000 */
[----:B------:R-:W-:-:S05]  /*8d60*/  LOP3.LUT R36, R3, 0x20, RZ, 0x3c, !PT ;  /* 0x0000002003247812 */ /* 0x000fca00078e3cff */
[----:B-1----:R-:W2:Y:S01]  /*8d70*/  LDL.LU R153, [R1+0x4] ;  /* 0x0000040001997983 */ /* 0x002ea20000300800 */
[----:B0-----:R-:W-:-:S03]  /*8d80*/  LOP3.LUT R37, R203, 0x40, RZ, 0x3c, !PT ;  /* 0x00000040cb257812 */ /* 0x001fc600078e3cff */
[----:B------:R-:W3:Y:S04]  /*8d90*/  LDL.LU R154, [R1+0xc] ;  /* 0x00000c00019a7983 */ /* 0x000ee80000300800 */
[----:B------:R-:W4:Y:S04]  /*8da0*/  LDL.LU R155, [R1+0x10] ;  /* 0x00001000019b7983 */ /* 0x000f280000300800 */
[----:B------:R-:W0:Y:S04]  /*8db0*/  S2R R189, SR_TID.X ;  /* 0x0000000000bd7919 */ /* 0x000e280000002100 */
[----:B------:R-:W2:Y:S04]  /*8dc0*/  LDL.64 R44, [R1+0x1b0] ;  /* 0x0001b000012c7983 */ /* 0x000ea80000100a00 */
[----:B------:R-:W-:Y:S04]  /*8dd0*/  LDSM.16.MT88.4 R28, [R3] ;  /* 0x00000000031c783b */ /* 0x000fe80000004200 */
[----:B------:R-:W1:Y:S04]  /*8de0*/  LDSM.16.M88.4 R12, [R203+0x8000] ;  /* 0x00800000cb0c783b */ /* 0x000e680000000200 */
[----:B------:R-:W0:Y:S04]  /*8df0*/  LDSM.16.MT88.4 R24, [R36] ;  /* 0x000000002418783b */ /* 0x000e280000004200 */
[----:B------:R-:W0:Y:S04]  /*8e00*/  LDSM.16.MT88.4 R16, [R3+0x400] ;  /* 0x000400000310783b */ /* 0x000e280000004200 */
[----:B------:R-:W0:Y:S04]  /*8e10*/  LDSM.16.MT88.4 R4, [R36+0x400] ;  /* 0x000400002404783b */ /* 0x000e280000004200 */
[----:B------:R-:W-:Y:S04]  /*8e20*/  LDSM.16.MT88.4 R32, [R3+0x800] ;  /* 0x000800000320783b */ /* 0x000fe80000004200 */
[----:B------:R-:W0:Y:S04]  /*8e30*/  LDSM.16.M88.4 R8, [R37+0x8000] ;  /* 0x008000002508783b */ /* 0x000e280000000200 */
[----:B------:R-:W0:Y:S04]  /*8e40*/  LDSM.16.MT88.4 R20, [R36+0x800] ;  /* 0x000800002414783b */ /* 0x000e280000004200 */
[----:B------:R-:W2:Y:S04]  /*8e50*/  LDL.64 R40, [R1+0x180] ;  /* 0x0001800001287983 */ /* 0x000ea80000100a00 */
[----:B------:R-:W2:Y:S04]  /*8e60*/  LDL.64 R42, [R1+0x190] ;  /* 0x00019000012a7983 */ /* 0x000ea80000100a00 */
[----:B------:R-:W2:Y:S01]  /*8e70*/  LDL.64 R50, [R1+0x150] ;  /* 0x0001500001327983 */ /* 0x000ea20000100a00 */
[-C--:B-1----:R-:W-:Y:S03]  /*8e80*/  HMMA.16816.F32 R28, R28, R12.reuse, RZ ;  /* 0x0000000c1c1c723c */ /* 0x082fe600000018ff */
[----:B------:R-:W2:Y:S04]  /*8e90*/  LDL.64 R46, [R1+0x160] ;  /* 0x00016000012e7983 */ /* 0x000ea80000100a00 */
[----:B------:R-:W2:Y:S01]  /*8ea0*/  LDL.64 R248, [R1+0x100] ;  /* 0x0001000001f87983 */ /* 0x000ea20000100a00 */
[----:B0-----:R-:W-:Y:S03]  /*8eb0*/  HMMA.16816.F32 R24, R24, R12, RZ ;  /* 0x0000000c1818723c */ /* 0x001fe600000018ff */
[----:B------:R-:W2:Y:S11]  /*8ec0*/  LDL.64 R48, [R1+0x110] ;  /* 0x0001100001307983 */ /* 0x000eb60000100a00 */
[----:B------:R-:W-:Y:S02]  /*8ed0*/  @!UPT UIADD3 URZ, URZ, URZ, URZ ;  /* 0x0000003f3f3ff290 */ /* 0x000fe4000fffe03f */
[-C--:B------:R-:W-:Y:S01]  /*8ee0*/  HMMA.16816.F32 R16, R16, R14.reuse, R28 ;  /* 0x0000000e1010723c */ /* 0x080fe2000000181c */
[----:B------:R-:W-:Y:S07]  /*8ef0*/  LDSM.16.MT88.4 R28, [R3+0x1000] ;  /* 0x00100000031c783b */ /* 0x000fee0000004200 */
[----:B------:R-:W-:Y:S01]  /*8f00*/  HMMA.16816.F32 R24, R4, R14, R24 ;  /* 0x0000000e0418723c */ /* 0x000fe20000001818 */
[----:B------:R-:W0:Y:S04]  /*8f10*/  LDSM.16.MT88.4 R12, [R3+0xc00] ;  /* 0x000c0000030c783b */ /* 0x000e280000004200 */
[----:B------:R-:W1:Y:S11]  /*8f20*/  LDSM.16.MT88.4 R4, [R36+0xc00] ;  /* 0x000c00002404783b */ /* 0x000e760000004200 */
[-C--:B------:R-:W-:Y:S01]  /*8f30*/  HMMA.16816.F32 R32, R32, R8.reuse, R16 ;  /* 0x000000082020723c */ /* 0x080fe20000001810 */
[----:B------:R-:W1:Y:S07]  /*8f40*/  LDSM.16.M88.4 R16, [R203+0x8080] ;  /* 0x00808000cb10783b */ /* 0x000e6e0000000200 */
[----:B------:R-:W-:Y:S01]  /*8f50*/  HMMA.16816.F32 R20, R20, R8, R24 ;  /* 0x000000081414723c */ /* 0x000fe20000001818 */
[----:B------:R-:W1:Y:S11]  /*8f60*/  LDSM.16.MT88.4 R24, [R36+0x1000] ;  /* 0x001000002418783b */ /* 0x000e760000004200 */
[----:B------:R-:W-:Y:S04]  /*8f70*/  @!UPT UIADD3 URZ, URZ, URZ, URZ ;  /* 0x0000003f3f3ff290 */ /* 0x000fe8000fffe03f */
[-C--:B0-----:R-:W-:Y:S01]  /*8f80*/  HMMA.16816.F32 R12, R12, R10.reuse, R32 ;  /* 0x0000000a0c0c723c */ /* 0x081fe20000001820 */
[----:B------:R-:W-:Y:S07]  /*8f90*/  LDSM.16.MT88.4 R32, [R3+0x1800] ;  /* 0x001800000320783b */ /* 0x000fee0000004200 */
[----:B-1----:R-:W-:Y:S01]  /*8fa0*/  HMMA.16816.F32 R20, R4, R10, R20 ;  /* 0x0000000a0414723c */ /* 0x002fe20000001814 */
        /* <DEDUP_REMOVED lines=23> */
[----:B------:R-:W3:Y:S07]  /*9120*/  LDSM.16.M88.4 R16, [R37+0x8100] ;  /* 0x008100002510783b */ /* 0x000eee0000000200 */
[----:B------:R-:W-:Y:S01]  /*9130*/  HMMA.16816.F32 R24, R24, R8, R20 ;  /* 0x000000081818723c */ /* 0x000fe20000001814 */
[----:B------:R-:W3:Y:S11]  /*9140*/  LDSM.16.MT88.4 R20, [R36+0x2800] ;  /* 0x002800002414783b */ /* 0x000ef60000004200 */
[----:B------:R-:W-:Y:S04]  /*9150*/  @!UPT UIADD3 URZ, URZ, URZ, URZ ;  /* 0x0000003f3f3ff290 */ /* 0x000fe8000fffe03f */
[-C--:B0-----:R-:W-:Y:S01]  /*9160*/  HMMA.16816.F32 R12, R12, R10.reuse, R28 ;  /* 0x0000000a0c0c723c */ /* 0x081fe2000000181c */
[----:B------:R-:W-:Y:S07]  /*9170*/  LDSM.16.MT88.4 R28, [R3+0x3000] ;  /* 0x00300000031c783b */ /* 0x000fee0000004200 */
[----:B-1----:R-:W-:Y:S01]  /*9180*/  HMMA.16816.F32 R24, R4, R10, R24 ;  /* 0x0000000a0418723c */ /* 0x002fe20000001818 */
[----:B------:R-:W0:Y:S04]  /*9190*/  LDSM.16.MT88.4 R4, [R3+0x2c00] ;  /* 0x002c00000304783b */ /* 0x000e280000004200 */
[----:B------:R-:W1:Y:S11]  /*91a0*/  LDSM.16.MT88.4 R8, [R36+0x2c00] ;  /* 0x002c00002408783b */ /* 0x000e760000004200 */
[-C--:B---3--:R-:W-:Y:S01]  /*91b0*/  HMMA.16816.F32 R32, R32, R16.reuse, R12 ;  /* 0x000000102020723c */ /* 0x088fe2000000180c */
        /* <DEDUP_REMOVED lines=10> */
[----:B------:R-:W-:Y:S07]  /*9260*/  LDSM.16.M88.4 R4, [R37+0x8180] ;  /* 0x008180002504783b */ /* 0x000fee0000000200 */
        /* <DEDUP_REMOVED lines=9> */
[----:B------:R-:W-:Y:S07]  /*9300*/  LDSM.16.MT88.4 R20, [R3+0x4000] ;  /* 0x004000000314783b */ /* 0x000fee0000004200 */
[----:B------:R-:W-:Y:S01]  /*9310*/  HMMA.16816.F32 R32, R32, R4, R24 ;  /* 0x000000042020723c */ /* 0x000fe20000001818 */
[----:B------:R-:W3:Y:S11]  /*9320*/  LDSM.16.M88.4 R24, [R203+0x8200] ;  /* 0x00820000cb18783b */ /* 0x000ef60000000200 */
        /* <DEDUP_REMOVED lines=9> */
[----:B------:R-:W2:Y:S11]  /*93c0*/  LDSM.16.MT88.4 R28, [R36+0x4800] ;  /* 0x00480000241c783b */ /* 0x000eb60000004200 */
[----:B------:R-:W-:Y:S04]  /*93d0*/  @!UPT UIADD3 URZ, URZ, URZ, URZ ;  /* 0x0000003f3f3ff290 */ /* 0x000fe8000fffe03f */
[-C--:B0-----:R-:W-:Y:S01]  /*93e0*/  HMMA.16816.F32 R8, R12, R26.reuse, R8 ;  /* 0x0000001a0c08723c */ /* 0x081fe20000001808 */
[----:B------:R-:W-:Y:S07]  /*93f0*/  LDSM.16.MT88.4 R12, [R36+0x4c00] ;  /* 0x004c0000240c783b */ /* 0x000fee0000004200 */
[----:B-1----:R-:W-:Y:S01]  /*9400*/  HMMA.16816.F32 R32, R4, R26, R32 ;  /* 0x0000001a0420723c */ /* 0x002fe20000001820 */
[----:B------:R-:W0:Y:S04]  /*9410*/  LDSM.16.MT88.4 R4, [R3+0x4c00] ;  /* 0x004c00000304783b */ /* 0x000e280000004200 */
[----:B------:R-:W-:Y:S11]  /*9420*/  LDSM.16.MT88.4 R24, [R3+0x5000] ;  /* 0x005000000318783b */ /* 0x000ff60000004200 */
[-C--:B---3--:R-:W-:Y:S01]  /*9430*/  HMMA.16816.F32 R8, R16, R20.reuse, R8 ;  /* 0x000000141008723c */ /* 0x088fe20000001808 */
[----:B------:R-:W1:Y:S07]  /*9440*/  LDSM.16.M88.4 R16, [R203+0x8280] ;  /* 0x00828000cb10783b */ /* 0x000e6e0000000200 */
[----:B--2---:R-:W-:Y:S01]  /*9450*/  HMMA.16816.F32 R32, R28, R20, R32 ;  /* 0x000000141c20723c */ /* 0x004fe20000001820 */
[----:B------:R-:W2:Y:S11]  /*9460*/  LDSM.16.MT88.4 R28, [R36+0x5000] ;  /* 0x00500000241c783b */ /* 0x000eb60000004200 */
[----:B------:R-:W-:Y:S04]  /*9470*/  @!UPT UIADD3 URZ, URZ, URZ, URZ ;  /* 0x0000003f3f3ff290 */ /* 0x000fe8000fffe03f */
[-C--:B0-----:R-:W-:Y:S01]  /*9480*/  HMMA.16816.F32 R4, R4, R22.reuse, R8 ;  /* 0x000000160404723c */ /* 0x081fe20000001808 */
[----:B------:R-:W-:Y:S07]  /*9490*/  LDSM.16.MT88.4 R8, [R36+0x5400] ;  /* 0x005400002408783b */ /* 0x000fee0000004200 */
[----:B------:R-:W-:Y:S01]  /*94a0*/  HMMA.16816.F32 R32, R12, R22, R32 ;  /* 0x000000160c20723c */ /* 0x000fe20000001820 */
[----:B------:R-:W0:Y:S04]  /*94b0*/  LDSM.16.MT88.4 R12, [R3+0x5400] ;  /* 0x00540000030c783b */ /* 0x000e280000004200 */
[----:B------:R-:W-:Y:S11]  /*94c0*/  LDSM.16.MT88.4 R20, [R3+0x5800] ;  /* 0x005800000314783b */ /* 0x000ff60000004200 */
[-C--:B-1----:R-:W-:Y:S01]  /*94d0*/  HMMA.16816.F32 R4, R24, R16.reuse, R4 ;  /* 0x000000101804723c */ /* 0x082fe20000001804 */
        /* <DEDUP_REMOVED lines=8> */
[----:B------:R-:W-:Y:S11]  /*9560*/  LDSM.16.M88.4 R16, [R203+0x8300] ;  /* 0x00830000cb10783b */ /* 0x000ff60000000200 */
[-C--:B-1----:R-:W-:Y:S01]  /*9570*/  HMMA.16816.F32 R4, R20, R24.reuse, R4 ;  /* 0x000000181404723c */ /* 0x082fe20000001804 */
[----:B------:R-:W1:Y:S07]  /*9580*/  LDSM.16.MT88.4 R20, [R3+0x6000] ;  /* 0x006000000314783b */ /* 0x000e6e0000004200 */
        /* <DEDUP_REMOVED lines=14> */
[----:B------:R-:W0:Y:S07]  /*9670*/  LDSM.16.MT88.4 R12, [R3+0x6c00] ;  /* 0x006c0000030c783b */ /* 0x000e2e0000004200 */
[----:B------:R-:W-:Y:S01]  /*9680*/  HMMA.16816.F32 R32, R8, R18, R32 ;  /* 0x000000120820723c */ /* 0x000fe20000001820 */
[----:B------:R-:W3:Y:S04]  /*9690*/  LDSM.16.MT88.4 R8, [R36+0x6c00] ;  /* 0x006c00002408783b */ /* 0x000ee80000004200 */
        /* <DEDUP_REMOVED lines=8> */
[----:B---3--:R-:W-:Y:S01]  /*9720*/  HMMA.16816.F32 R32, R8, R26, R32 ;  /* 0x0000001a0820723c */ /* 0x008fe20000001820 */
[----:B------:R-:W0:Y:S04]  /*9730*/  LDSM.16.MT88.4 R8, [R3+0x7400] ;  /* 0x007400000308783b */ /* 0x000e280000004200 */
[----:B------:R-:W-:Y:S11]  /*9740*/  LDSM.16.M88.4 R24, [R37+0x8380] ;  /* 0x008380002518783b */ /* 0x000ff60000000200 */
[-C--:B-1----:R-:W-:Y:S01]  /*9750*/  HMMA.16816.F32 R4, R16, R20.reuse, R4 ;  /* 0x000000141004723c */ /* 0x082fe20000001804 */
[----:B------:R-:W1:Y:S07]  /*9760*/  LDSM.16.MT88.4 R16, [R3+0x7800] ;  /* 0x007800000310783b */ /* 0x000e6e0000004200 */
[----:B--2---:R-:W-:Y:S01]  /*9770*/  HMMA.16816.F32 R28, R28, R20, R32 ;  /* 0x000000141c1c723c */ /* 0x004fe20000001820 */
[----:B------:R-:W2:Y:S01]  /*9780*/  LDSM.16.MT88.4 R32, [R36+0x7800] ;  /* 0x007800002420783b */ /* 0x000ea20000004200 */
[----:B------:R-:W-:-:S02]  /*9790*/  LOP3.LUT R38, R189, 0x7f, RZ, 0xc0, !PT ;  /* 0x0000007fbd267812 */ /* 0x000fc400078ec0ff */
[----:B------:R-:W-:Y:S01]  /*97a0*/  LOP3.LUT R200, R189, 0x1c, RZ, 0xc0, !PT ;  /* 0x0000001cbdc87812 */ /* 0x000fe200078ec0ff */
[----:B------:R-:W3:Y:S11]  /*97b0*/  LDL.64 R20, [R1+0x3f0] ;  /* 0x0003f00001147983 */ /* 0x000ef60000100a00 */
[-C--:B0-----:R-:W-:Y:S01]  /*97c0*/  HMMA.16816.F32 R4, R8, R22.reuse, R4 ;  /* 0x000000160804723c */ /* 0x081fe20000001804 */
[----:B------:R-:W0:Y:S07]  /*97d0*/  LDSM.16.MT88.4 R8, [R3+0x7c00] ;  /* 0x007c00000308783b */ /* 0x000e2e0000004200 */
[----:B------:R-:W-:Y:S01]  /*97e0*/  HMMA.16816.F32 R28, R12, R22, R28 ;  /* 0x000000160c1c723c */ /* 0x000fe2000000181c */
[----:B------:R1:W4:Y:S04]  /*97f0*/  LDSM.16.MT88.4 R12, [R36+0x7c00] ;  /* 0x007c0000240c783b */ /* 0x0003280000004200 */
[----:B------:R-:W3:Y:S04]  /*9800*/  LDL.64 R22, [R1+0x428] ;  /* 0x0004280001167983 */ /* 0x000ee80000100a00 */
[----:B-1----:R-:W3:Y:S07]  /*9810*/  LDL.64 R36, [R1+0x3e0] ;  /* 0x0003e00001247983 */ /* 0x002eee0000100a00 */
[-C--:B------:R-:W-:Y:S08]  /*9820*/  HMMA.16816.F32 R4, R16, R24.reuse, R4 ;  /* 0x000000181004723c */ /* 0x080ff00000001804 */
[----:B--2---:R-:W-:Y:S01]  /*9830*/  HMMA.16816.F32 R28, R32, R24, R28 ;  /* 0x00000018201c723c */ /* 0x004fe2000000181c */
[----:B------:R-:W2:Y:S04]  /*9840*/  LDL.64 R34, [R1+0x408] ;  /* 0x0004080001227983 */ /* 0x000ea80000100a00 */
[----:B------:R-:W2:Y:S04]  /*9850*/  LDL.64 R24, [R1+0x3d8] ;  /* 0x0003d80001187983 */ /* 0x000ea80000100a00 */
[----:B------:R-:W2:Y:S07]  /*9860*/  LDL.64 R32, [R1+0x3c0] ;  /* 0x0003c00001207983 */ /* 0x000eae0000100a00 */
[-C--:B0-----:R-:W-:Y:S08]  /*9870*/  HMMA.16816.F32 R8, R8, R26.reuse, R4 ;  /* 0x0000001a0808723c */ /* 0x081ff00000001804 */
[----:B----4-:R-:W-:Y:S01]  /*9880*/  HMMA.16816.F32 R4, R12, R26, R28 ;  /* 0x0000001a0c04723c */ /* 0x010fe2000000181c */
[----:B------:R-:W4:Y:S04]  /*9890*/  LDL.64 R30, [R1+0x410] ;  /* 0x00041000011e7983 */ /* 0x000f280000100a00 */
[----:B------:R-:W2:Y:S04]  /*98a0*/  LDL.64 R28, [R1+0x400] ;  /* 0x00040000011c7983 */ /* 0x000ea80000100a00 */
[----:B------:R-:W2:Y:S07]  /*98b0*/  LDL.64 R26, [R1+0x3f8] ;  /* 0x0003f800011a7983 */ /* 0x000eae0000100a00 */
[----:B------:R-:W-:-:S02]  /*98c0*/  FMUL R16, R10, c[0x0][0x188] ;  /* 0x000062000a107a20 */ /* 0x000fc40000400000 */
[----:B------:R-:W-:-:S05]  /*98d0*/  FMUL R17, R11, c[0x0][0x188] ;  /* 0x000062000b117a20 */ /* 0x000fca0000400000 */
[----:B------:R-:W-:-:S05]  /*98e0*/  FMNMX R16, R16, R17, !PT ;  /* 0x0000001110107209 */ /* 0x000fca0007800000 */
[----:B------:R-:W0:Y:S01]  /*98f0*/  SHFL.BFLY PT, R17, R16, 0x2, 0x1f ;  /* 0x0c401f0010117f89 */ /* 0x000e2200000e0000 */
[----:B------:R-:W-:Y:S02]  /*9900*/  FMUL R15, R4, c[0x0][0x188] ;  /* 0x00006200040f7a20 */ /* 0x000fe40000400000 */
[----:B------:R-:W-:Y:S02]  /*9910*/  FMUL R13, R5, c[0x0][0x188] ;  /* 0x00006200050d7a20 */ /* 0x000fe40000400000 */
[----:B------:R-:W-:Y:S02]  /*9920*/  FMUL R18, R8, c[0x0][0x188] ;  /* 0x0000620008127a20 */ /* 0x000fe40000400000 */
[----:B------:R-:W-:Y:S02]  /*9930*/  FMUL R19, R9, c[0x0][0x188] ;  /* 0x0000620009137a20 */ /* 0x000fe40000400000 */
[----:B------:R-:W-:Y:S02]  /*9940*/  FMUL R14, R6, c[0x0][0x188] ;  /* 0x00006200060e7a20 */ /* 0x000fe40000400000 */
[----:B------:R-:W-:Y:S01]  /*9950*/  FMUL R12, R7, c[0x0][0x188] ;  /* 0x00006200070c7a20 */ /* 0x000fe20000400000 */
[----:B------:R-:W-:-:S02]  /*9960*/  FMNMX R13, R15, R13, !PT ;  /* 0x0000000d0f0d7209 */ /* 0x000fc40007800000 */
[----:B------:R-:W-:Y:S02]  /*9970*/  FMNMX R18, R18, R19, !PT ;  /* 0x0000001312127209 */ /* 0x000fe40007800000 */
[----:B------:R-:W-:Y:S02]  /*9980*/  FMNMX R15, R14, R12, !PT ;  /* 0x0000000c0e0f7209 */ /* 0x000fe40007800000 */
[----:B------:R-:W1:Y:S04]  /*9990*/  SHFL.BFLY PT, R12, R13, 0x2, 0x1f ;  /* 0x0c401f000d0c7f89 */ /* 0x000e6800000e0000 */
[----:B------:R-:W1:Y:S04]  /*99a0*/  SHFL.BFLY PT, R19, R18, 0x2, 0x1f ;  /* 0x0c401f0012137f89 */ /* 0x000e6800000e0000 */
[----:B------:R-:W1:Y:S01]  /*99b0*/  SHFL.BFLY PT, R14, R15, 0x2, 0x1f ;  /* 0x0c401f000f0e7f89 */ /* 0x000e6200000e0000 */
[----:B0-----:R-:W-:-:S05]  /*99c0*/  FMNMX R17, R16, R17, !PT ;  /* 0x0000001110117209 */ /* 0x001fca0007800000 */
[----:B------:R-:W0:Y:S01]  /*99d0*/  SHFL.BFLY PT, R16, R17, 0x1, 0x1f ;  /* 0x0c201f0011107f89 */ /* 0x000e2200000e0000 */
[----:B-1----:R-:W-:Y:S02]  /*99e0*/  FMNMX R12, R13, R12, !PT ;  /* 0x0000000c0d0c7209 */ /* 0x002fe40007800000 */
[----:B------:R-:W-:Y:S02]  /*99f0*/  FMNMX R19, R18, R19, !PT ;  /* 0x0000001312137209 */ /* 0x000fe40007800000 */
[----:B------:R-:W-:-:S03]  /*9a00*/  FMNMX R15, R15, R14, !PT ;  /* 0x0000000e0f0f7209 */ /* 0x000fc60007800000 */
[----:B------:R-:W1:Y:S04]  /*9a10*/  SHFL.BFLY PT, R18, R19, 0x1, 0x1f ;  /* 0x0c201f0013127f89 */ /* 0x000e6800000e0000 */
[----:B------:R-:W1:Y:S04]  /*9a20*/  SHFL.BFLY PT, R14, R12, 0x1, 0x1f ;  /* 0x0c201f000c0e7f89 */ /* 0x000e6800000e0000 */
[----:B------:R-:W1:Y:S01]  /*9a30*/  SHFL.BFLY PT, R13, R15, 0x1, 0x1f ;  /* 0x0c201f000f0d7f89 */ /* 0x000e6200000e0000 */
[----:B0-----:R-:W-:-:S03]  /*9a40*/  FMNMX R16, R17, R16, !PT ;  /* 0x0000001011107209 */ /* 0x001fc60007800000 */
[----:B------:R-:W-:Y:S06]  /*9a50*/  BAR.SYNC.DEFER_BLOCKING 0x0 ;  /* 0x0000000000007b1d */ /* 0x000fec0000010000 */
[----:B------:R0:W-:Y:S04]  /*9a60*/  @!P1 STS [R220+0x8080], R16 ;  /* 0x00808010dc009388 */ /* 0x0001e80000000800 */
[----:B0-----:R-:W2:Y:S01]  /*9a70*/  LDL.64 R16, [R1+0x420] ;  /* 0x0004200001107983 */ /* 0x001ea20000100a00 */
[----:B-1----:R-:W-:-:S02]  /*9a80*/  FMNMX R18, R19, R18, !PT ;  /* 0x0000001213127209 */ /* 0x002fc40007800000 */
[----:B------:R-:W-:Y:S02]  /*9a90*/  FMNMX R14, R12, R14, !PT ;  /* 0x0000000e0c0e7209 */ /* 0x000fe40007800000 */
[----:B------:R-:W-:Y:S01]  /*9aa0*/  FMNMX R13, R15, R13, !PT ;  /* 0x0000000d0f0d7209 */ /* 0x000fe20007800000 */
[----:B------:R-:W-:Y:S04]  /*9ab0*/  @!P1 STS [R220+0x8000], R18 ;  /* 0x00800012dc009388 */ /* 0x000fe80000000800 */
[----:B------:R0:W-:Y:S04]  /*9ac0*/  @!P1 STS [R220+0x8100], R14 ;  /* 0x0081000edc009388 */ /* 0x0001e80000000800 */
[----:B------:R-:W-:Y:S04]  /*9ad0*/  @!P1 STS [R220+0x8180], R13 ;  /* 0x0081800ddc009388 */ /* 0x000fe80000000800 */
[----:B------:R-:W-:Y:S06]  /*9ae0*/  BAR.SYNC.DEFER_BLOCKING 0x0 ;  /* 0x0000000000007b1d */ /* 0x000fec0000010000 */
[----:B0-----:R-:W2:Y:S04]  /*9af0*/  LDL.64 R14, [R1+0x418] ;  /* 0x00041800010e7983 */ /* 0x001ea80000100a00 */
[----:B------:R-:W2:Y:S04]  /*9b00*/  LDL.64 R18, [R1+0x3e8] ;  /* 0x0003e80001127983 */ /* 0x000ea80000100a00 */
[----:B------:R-:W0:Y:S04]  /*9b10*/  LDS R12, [R38.X4+0x8000] ;  /* 0x00800000260c7984 */ /* 0x000e280000004800 */
[----:B0-----:R-:W0:Y:S02]  /*9b20*/  SHFL.BFLY PT, R13, R12, 0x2, 0x1f ;  /* 0x0c401f000c0d7f89 */ /* 0x001e2400000e0000 */
[----:B0-----:R-:W-:-:S05]  /*9b30*/  FMNMX R13, R12, R13, !PT ;  /* 0x0000000d0c0d7209 */ /* 0x001fca0007800000 */
[----:B------:R-:W0:Y:S02]  /*9b40*/  SHFL.BFLY PT, R12, R13, 0x1, 0x1f ;  /* 0x0c201f000d0c7f89 */ /* 0x000e2400000e0000 */
[----:B0-----:R-:W-:-:S05]  /*9b50*/  FMNMX R12, R13, R12, !PT ;  /* 0x0000000c0d0c7209 */ /* 0x001fca0007800000 */
[----:B------:R-:W-:Y:S04]  /*9b60*/  @!P1 STS [R38.X4+0x8000], R12 ;  /* 0x0080000c26009388 */ /* 0x000fe80000004800 */
[----:B------:R-:W-:Y:S06]  /*9b70*/  BAR.SYNC.DEFER_BLOCKING 0x0 ;  /* 0x0000000000007b1d */ /* 0x000fec0000010000 */
[----:B------:R-:W0:Y:S04]  /*9b80*/  LDS R226, [R200.X4+0x8100] ;  /* 0x00810000c8e27984 */ /* 0x000e280000004800 */
[----:B------:R-:W1:Y:S04]  /*9b90*/  LDS R225, [R200.X4+0x8180] ;  /* 0x00818000c8e17984 */ /* 0x000e680000004800 */
[----:B------:R-:W-:Y:S04]  /*9ba0*/  LDS R228, [R200.X4+0x8000] ;  /* 0x00800000c8e47984 */ /* 0x000fe80000004800 */
[----:B------:R-:W-:Y:S01]  /*9bb0*/  LDS R227, [R200.X4+0x8080] ;  /* 0x00808000c8e37984 */ /* 0x000fe20000004800 */
[----:B0-----:R-:W-:-:S02]  /*9bc0*/  FMNMX R226, R226, R154, !PT ;  /* 0x0000009ae2e27209 */ /* 0x001fc40007800000 */
[----:B-1----:R-:W-:-:S03]  /*9bd0*/  FMNMX R225, R225, R155, !PT ;  /* 0x0000009be1e17209 */ /* 0x002fc60007800000 */
[--C-:B------:R-:W-:Y:S02]  /*9be0*/  FFMA R4, R4, c[0x0][0x188], -R226.reuse ;  /* 0x0000620004047a23 */ /* 0x100fe400000008e2 */
[----:B------:R-:W-:Y:S02]  /*9bf0*/  FFMA R5, R5, c[0x0][0x188], -R226 ;  /* 0x0000620005057a23 */ /* 0x000fe400000008e2 */
[----:B------:R-:W-:Y:S02]  /*9c00*/  FMUL R4, R4, 1.4426950216293334961 ;  /* 0x3fb8aa3b04047820 */ /* 0x000fe40000400000 */
[----:B------:R-:W-:Y:S02]  /*9c10*/  FMUL R5, R5, 1.4426950216293334961 ;  /* 0x3fb8aa3b05057820 */ /* 0x000fe40000400000 */
[--C-:B------:R-:W-:Y:S02]  /*9c20*/  FFMA R6, R6, c[0x0][0x188], -R225.reuse ;  /* 0x0000620006067a23 */ /* 0x100fe400000008e1 */
[----:B------:R-:W-:Y:S01]  /*9c30*/  FFMA R7, R7, c[0x0][0x188], -R225 ;  /* 0x0000620007077a23 */ /* 0x000fe200000008e1 */
[----:B------:R-:W-:Y:S01]  /*9c40*/  MUFU.EX2 R184, R4 ;  /* 0x0000000400b87308 */ /* 0x000fe20000000800 */
[----:B------:R-:W-:-:S02]  /*9c50*/  FMUL R6, R6, 1.4426950216293334961 ;  /* 0x3fb8aa3b06067820 */ /* 0x000fc40000400000 */
[----:B------:R-:W-:-:S05]  /*9c60*/  FMUL R7, R7, 1.4426950216293334961 ;  /* 0x3fb8aa3b07077820 */ /* 0x000fca0000400000 */
[----:B------:R-:W0:Y:S08]  /*9c70*/  MUFU.EX2 R191, R5 ;  /* 0x0000000500bf7308 */ /* 0x000e300000000800 */
[----:B------:R-:W-:Y:S08]  /*9c80*/  MUFU.EX2 R219, R6 ;  /* 0x0000000600db7308 */ /* 0x000ff00000000800 */
[----:B------:R0:W1:Y:S02]  /*9c90*/  MUFU.EX2 R185, R7 ;  /* 0x0000000700b97308 */ /* 0x0000640000000800 */
[----:B0-----:R-:W-:-:S05]  /*9ca0*/  FADD R7, R184, R191 ;  /* 0x000000bfb8077221 */ /* 0x001fca0000000000 */
[----:B------:R-:W0:Y:S01]  /*9cb0*/  SHFL.BFLY PT, R4, R7, 0x2, 0x1f ;  /* 0x0c401f0007047f89 */ /* 0x000e2200000e0000 */
[----:B-1----:R-:W-:-:S05]  /*9cc0*/  FADD R6, R219, R185 ;  /* 0x000000b9db067221 */ /* 0x002fca0000000000 */
[----:B------:R-:W1:Y:S01]  /*9cd0*/  SHFL.BFLY PT, R5, R6, 0x2, 0x1f ;  /* 0x0c401f0006057f89 */ /* 0x000e6200000e0000 */
[----:B0-----:R-:W-:Y:S02]  /*9ce0*/  FADD R4, R7, R4 ;  /* 0x0000000407047221 */ /* 0x001fe40000000000 */
[----:B-1----:R-:W-:-:S03]  /*9cf0*/  FADD R7, R6, R5 ;  /* 0x0000000506077221 */ /* 0x002fc60000000000 */
[----:B------:R-:W0:Y:S04]  /*9d00*/  SHFL.BFLY PT, R6, R4, 0x1, 0x1f ;  /* 0x0c201f0004067f89 */ /* 0x000e2800000e0000 */
[----:B------:R-:W1:Y:S01]  /*9d10*/  SHFL.BFLY PT, R5, R7, 0x1, 0x1f ;  /* 0x0c201f0007057f89 */ /* 0x000e6200000e0000 */
[----:B0-----:R-:W-:-:S03]  /*9d20*/  FADD R6, R4, R6 ;  /* 0x0000000604067221 */ /* 0x001fc60000000000 */
[----:B------:R-:W-:Y:S01]  /*9d30*/  BAR.SYNC.DEFER_BLOCKING 0x0 ;  /* 0x0000000000007b1d */ /* 0x000fe20000010000 */
[----:B-1----:R-:W-:-:S05]  /*9d40*/  FADD R5, R7, R5 ;  /* 0x0000000507057221 */ /* 0x002fca0000000000 */
[----:B------:R2:W-:Y:S02]  /*9d50*/  @!P1 STS [R220+0x8100], R6 ;  /* 0x00810006dc009388 */ /* 0x0005e40000000800 */
[----:B--2---:R-:W-:Y:S02]  /*9d60*/  IMAD.WIDE R6, R201, 0x2, R16 ;  /* 0x00000002c9067825 */ /* 0x004fe400078e0210 */
[----:B------:R-:W2:Y:S01]  /*9d70*/  LDL.64 R16, [R1+0x3c8] ;  /* 0x0003c80001107983 */ /* 0x000ea20000100a00 */
[----:B------:R-:W-:Y:S02]  /*9d80*/  FMNMX R228, R228, R204, !PT ;  /* 0x000000cce4e47209 */ /* 0x000fe40007800000 */
[----:B------:R-:W-:-:S03]  /*9d90*/  FMNMX R227, R227, R153, !PT ;  /* 0x00000099e3e37209 */ /* 0x000fc60007800000 */
[--C-:B------:R-:W-:Y:S02]  /*9da0*/  FFMA R8, R8, c[0x0][0x188], -R228.reuse ;  /* 0x0000620008087a23 */ /* 0x100fe400000008e4 */
[----:B------:R-:W-:Y:S02]  /*9db0*/  FFMA R9, R9, c[0x0][0x188], -R228 ;  /* 0x0000620009097a23 */ /* 0x000fe400000008e4 */
[--C-:B------:R-:W-:Y:S02]  /*9dc0*/  FFMA R10, R10, c[0x0][0x188], -R227.reuse ;  /* 0x000062000a0a7a23 */ /* 0x100fe400000008e3 */
[----:B------:R-:W-:Y:S02]  /*9dd0*/  FFMA R11, R11, c[0x0][0x188], -R227 ;  /* 0x000062000b0b7a23 */ /* 0x000fe400000008e3 */
[----:B------:R-:W-:Y:S02]  /*9de0*/  FMUL R8, R8, 1.4426950216293334961 ;  /* 0x3fb8aa3b08087820 */ /* 0x000fe40000400000 */
[----:B------:R-:W-:-:S02]  /*9df0*/  FMUL R9, R9, 1.4426950216293334961 ;  /* 0x3fb8aa3b09097820 */ /* 0x000fc40000400000 */
[----:B------:R-:W-:Y:S02]  /*9e00*/  FMUL R10, R10, 1.4426950216293334961 ;  /* 0x3fb8aa3b0a0a7820 */ /* 0x000fe40000400000 */
[----:B------:R-:W-:Y:S01]  /*9e10*/  FMUL R11, R11, 1.4426950216293334961 ;  /* 0x3fb8aa3b0b0b7820 */ /* 0x000fe20000400000 */
[----:B------:R-:W-:Y:S08]  /*9e20*/  MUFU.EX2 R252, R8 ;  /* 0x0000000800fc7308 */ /* 0x000ff00000000800 */
[----:B------:R-:W0:Y:S08]  /*9e30*/  MUFU.EX2 R251, R9 ;  /* 0x0000000900fb7308 */ /* 0x000e300000000800 */
[----:B------:R0:W-:Y:S08]  /*9e40*/  MUFU.EX2 R190, R10 ;  /* 0x0000000a00be7308 */ /* 0x0001f00000000800 */
[----:B------:R1:W3:Y:S01]  /*9e50*/  MUFU.EX2 R189, R11 ;  /* 0x0000000b00bd7308 */ /* 0x0002e20000000800 */
[----:B0-----:R-:W-:-:S05]  /*9e60*/  FADD R10, R252, R251 ;  /* 0x000000fbfc0a7221 */ /* 0x001fca0000000000 */
[----:B-1----:R-:W0:Y:S01]  /*9e70*/  SHFL.BFLY PT, R11, R10, 0x2, 0x1f ;  /* 0x0c401f000a0b7f89 */ /* 0x002e2200000e0000 */
[----:B---3--:R-:W-:-:S05]  /*9e80*/  FADD R8, R190, R189 ;  /* 0x000000bdbe087221 */ /* 0x008fca0000000000 */
[----:B------:R-:W1:Y:S01]  /*9e90*/  SHFL.BFLY PT, R9, R8, 0x2, 0x1f ;  /* 0x0c401f0008097f89 */ /* 0x000e6200000e0000 */
[----:B0-----:R-:W-:-:S05]  /*9ea0*/  FADD R11, R10, R11 ;  /* 0x0000000b0a0b7221 */ /* 0x001fca0000000000 */
[----:B------:R-:W0:Y:S01]  /*9eb0*/  SHFL.BFLY PT, R10, R11, 0x1, 0x1f ;  /* 0x0c201f000b0a7f89 */ /* 0x000e2200000e0000 */
[----:B-1----:R-:W-:-:S05]  /*9ec0*/  FADD R9, R8, R9 ;  /* 0x0000000908097221 */ /* 0x002fca0000000000 */
[----:B------:R-:W1:Y:S04]  /*9ed0*/  SHFL.BFLY PT, R8, R9, 0x1, 0x1f ;  /* 0x0c201f0009087f89 */ /* 0x000e6800000e0000 */
[----:B------:R-:W-:Y:S01]  /*9ee0*/  @!P1 STS [R220+0x8180], R5 ;  /* 0x00818005dc009388 */ /* 0x000fe20000000800 */
[----:B0-----:R-:W-:-:S05]  /*9ef0*/  FADD R10, R11, R10 ;  /* 0x0000000a0b0a7221 */ /* 0x001fca0000000000 */
[----:B------:R-:W-:Y:S01]  /*9f00*/  @!P1 STS [R220+0x8000], R10 ;  /* 0x0080000adc009388 */ /* 0x000fe20000000800 */
[----:B-1----:R-:W-:-:S05]  /*9f10*/  FADD R8, R9, R8 ;  /* 0x0000000809087221 */ /* 0x002fca0000000000 */
[----:B------:R-:W-:Y:S04]  /*9f20*/  @!P1 STS [R220+0x8080], R8 ;  /* 0x00808008dc009388 */ /* 0x000fe80000000800 */
[----:B------:R-:W-:Y:S06]  /*9f30*/  BAR.SYNC.DEFER_BLOCKING 0x0 ;  /* 0x0000000000007b1d */ /* 0x000fec0000010000 */
[----:B------:R-:W0:Y:S04]  /*9f40*/  LDS R4, [R38.X4+0x8000] ;  /* 0x0080000026047984 */ /* 0x000e280000004800 */
[----:B0-----:R-:W0:Y:S02]  /*9f50*/  SHFL.BFLY PT, R5, R4, 0x2, 0x1f ;  /* 0x0c401f0004057f89 */ /* 0x001e2400000e0000 */
[----:B0-----:R-:W-:-:S05]  /*9f60*/  FADD R5, R4, R5 ;  /* 0x0000000504057221 */ /* 0x001fca0000000000 */
[----:B------:R-:W0:Y:S02]  /*9f70*/  SHFL.BFLY PT, R10, R5, 0x1, 0x1f ;  /* 0x0c201f00050a7f89 */ /* 0x000e2400000e0000 */
[----:B0-----:R-:W-:-:S05]  /*9f80*/  FADD R10, R5, R10 ;  /* 0x0000000a050a7221 */ /* 0x001fca0000000000 */
[----:B------:R0:W-:Y:S04]  /*9f90*/  @!P1 STS [R38.X4+0x8000], R10 ;  /* 0x0080000a26009388 */ /* 0x0001e80000004800 */
[----:B------:R-:W-:Y:S01]  /*9fa0*/  BAR.SYNC.DEFER_BLOCKING 0x0 ;  /* 0x0000000000007b1d */ /* 0x000fe20000010000 */
[----:B------:R-:W-:-:S04]  /*9fb0*/  IMAD.WIDE R8, R201, 0x2, R22 ;  /* 0x00000002c9087825 */ /* 0x000fc800078e0216 */
[C---:B------:R-:W-:Y:S01]  /*9fc0*/  IMAD.WIDE R4, R201.reuse, 0x2, R14 ;  /* 0x00000002c9047825 */ /* 0x040fe200078e020e */
[----:B------:R-:W3:Y:S03]  /*9fd0*/  LDL.64 R22, [R1+0x3d0] ;  /* 0x0003d00001167983 */ /* 0x000ee60000100a00 */
[C---:B----4-:R-:W-:Y:S01]  /*9fe0*/  IMAD.WIDE R12, R201.reuse, 0x2, R30 ;  /* 0x00000002c90c7825 */ /* 0x050fe200078e021e */
[----:B------:R-:W4:Y:S04]  /*9ff0*/  LDL.64 R14, [R1+0x3b8] ;  /* 0x0003b800010e7983 */ /* 0x000f280000100a00 */
[----:B------:R-:W4:Y:S01]  /*a000*/  LDL.64 R30, [R1+0x3b0] ;  /* 0x0003b000011e7983 */ /* 0x000f220000100a00 */
[----:B0-----:R-:W-:-:S03]  /*a010*/  IMAD.WIDE R10, R201, 0x2, R34 ;  /* 0x00000002c90a7825 */ /* 0x001fc600078e0222 */
[----:B------:R-:W4:Y:S04]  /*a020*/  LDL.64 R34, [R1+0x3a0] ;  /* 0x0003a00001227983 */ /* 0x000f280000100a00 */
[----:B------:R-:W4:Y:S04]  /*a030*/  LDL.64 R38, [R1+0x340] ;  /* 0x0003400001267983 */ /* 0x000f280000100a00 */
[----:B------:R0:W4:Y:S04]  /*a040*/  LDG.E.U16 R186, [R8.64] ;  /* 0x0000000408ba7981 */ /* 0x000128000c1e1500 */
[----:B------:R1:W4:Y:S04]  /*a050*/  LDG.E.U16 R170, [R6.64] ;  /* 0x0000000406aa7981 */ /* 0x000328000c1e1500 */
[----:B------:R2:W4:Y:S01]  /*a060*/  LDG.E.U16 R187, [R4.64] ;  /* 0x0000000404bb7981 */ /* 0x000522000c1e1500 */
[----:B0-----:R-:W-:-:S03]  /*a070*/  IMAD.WIDE R8, R201, 0x2, R28 ;  /* 0x00000002c9087825 */ /* 0x001fc600078e021c */
[----:B------:R-:W4:Y:S01]  /*a080*/  LDL.64 R28, [R1+0x3a8] ;  /* 0x0003a800011c7983 */ /* 0x000f220000100a00 */
[----:B-1----:R-:W-:-:S03]  /*a090*/  IMAD.WIDE R6, R201, 0x2, R26 ;  /* 0x00000002c9067825 */ /* 0x002fc600078e021a */
[----:B------:R0:W4:Y:S01]  /*a0a0*/  LDG.E.U16 R171, [R12.64] ;  /* 0x000000040cab7981 */ /* 0x000122000c1e1500 */
[----:B--2---:R-:W-:-:S03]  /*a0b0*/  IMAD.WIDE R4, R201, 0x2, R20 ;  /* 0x00000002c9047825 */ /* 0x004fc600078e0214 */
[----:B------:R-:W2:Y:S04]  /*a0c0*/  LDL.64 R26, [R1+0x398] ;  /* 0x00039800011a7983 */ /* 0x000ea80000100a00 */
[----:B------:R1:W2:Y:S01]  /*a0d0*/  LDG.E.U16 R165, [R4.64] ;  /* 0x0000000404a57981 */ /* 0x0002a2000c1e1500 */
[----:B0-----:R-:W-:-:S03]  /*a0e0*/  IMAD.WIDE R12, R201, 0x2, R18 ;  /* 0x00000002c90c7825 */ /* 0x001fc600078e0212 */
[----:B------:R-:W2:Y:S04]  /*a0f0*/  LDL.64 R18, [R1+0x388] ;  /* 0x0003880001127983 */ /* 0x000ea80000100a00 */
[----:B------:R0:W2:Y:S01]  /*a100*/  LDG.E.U16 R164, [R8.64] ;  /* 0x0000000408a47981 */ /* 0x0000a2000c1e1500 */
[----:B-1----:R-:W-:-:S03]  /*a110*/  IMAD.WIDE R4, R201, 0x2, R16 ;  /* 0x00000002c9047825 */ /* 0x002fc600078e0210 */
[----:B------:R-:W2:Y:S04]  /*a120*/  LDL.64 R16, [R1+0x370] ;  /* 0x0003700001107983 */ /* 0x000ea80000100a00 */
[----:B------:R1:W2:Y:S01]  /*a130*/  LDG.E.U16 R180, [R10.64] ;  /* 0x000000040ab47981 */ /* 0x0002a2000c1e1500 */
[----:B0-----:R-:W-:-:S03]  /*a140*/  IMAD.WIDE R8, R201, 0x2, R24 ;  /* 0x00000002c9087825 */ /* 0x001fc600078e0218 */
[----:B------:R-:W2:Y:S04]  /*a150*/  LDL.64 R24, [R1+0x380] ;  /* 0x0003800001187983 */ /* 0x000ea80000100a00 */
[----:B------:R3:W2:Y:S01]  /*a160*/  LDG.E.U16 R181, [R6.64] ;  /* 0x0000000406b57981 */ /* 0x0006a2000c1e1500 */
[----:B-1----:R-:W-:-:S03]  /*a170*/  IMAD.WIDE R10, R201, 0x2, R36 ;  /* 0x00000002c90a7825 */ /* 0x002fc600078e0224 */
[----:B------:R-:W2:Y:S04]  /*a180*/  LDL.64 R20, [R1+0x390] ;  /* 0x0003900001147983 */ /* 0x000ea80000100a00 */
[----:B------:R0:W2:Y:S04]  /*a190*/  LDG.E.U16 R182, [R12.64] ;  /* 0x000000040cb67981 */ /* 0x0000a8000c1e1500 */
[----:B------:R1:W2:Y:S04]  /*a1a0*/  LDG.E.U16 R183, [R8.64] ;  /* 0x0000000408b77981 */ /* 0x0002a8000c1e1500 */
[----:B------:R4:W2:Y:S01]  /*a1b0*/  LDG.E.U16 R166, [R10.64] ;  /* 0x000000040aa67981 */ /* 0x0008a2000c1e1500 */
[----:B0-----:R-:W-:-:S03]  /*a1c0*/  IMAD.WIDE R12, R201, 0x2, R32 ;  /* 0x00000002c90c7825 */ /* 0x001fc600078e0220 */
[----:B------:R-:W2:Y:S04]  /*a1d0*/  LDL.64 R32, [R1+0x358] ;  /* 0x0003580001207983 */ /* 0x000ea80000100a00 */
[----:B------:R2:W2:Y:S04]  /*a1e0*/  LDG.E.U16 R160, [R12.64] ;  /* 0x000000040ca07981 */ /* 0x0004a8000c1e1500 */
[----:B------:R-:W2:Y:S04]  /*a1f0*/  LDL.64 R36, [R1+0x330] ;  /* 0x0003300001247983 */ /* 0x000ea80000100a00 */
[----:B------:R0:W2:Y:S01]  /*a200*/  LDG.E.U16 R176, [R4.64] ;  /* 0x0000000404b07981 */ /* 0x0000a2000c1e1500 */
[----:B---3--:R-:W-:-:S03]  /*a210*/  IMAD.WIDE R6, R201, 0x2, R22 ;  /* 0x00000002c9067825 */ /* 0x008fc600078e0216 */
[----:B------:R-:W3:Y:S01]  /*a220*/  LDL.64 R22, [R1+0x378] ;  /* 0x0003780001167983 */ /* 0x000ee20000100a00 */
[----:B----4-:R-:W-:-:S03]  /*a230*/  IMAD.WIDE R10, R201, 0x2, R14 ;  /* 0x00000002c90a7825 */ /* 0x010fc600078e020e */
[----:B------:R4:W3:Y:S01]  /*a240*/  LDG.E.U16 R167, [R6.64] ;  /* 0x0000000406a77981 */ /* 0x0008e2000c1e1500 */
[----:B-1----:R-:W-:-:S03]  /*a250*/  IMAD.WIDE R8, R201, 0x2, R30 ;  /* 0x00000002c9087825 */ /* 0x002fc600078e021e */
[----:B------:R-:W3:Y:S04]  /*a260*/  LDL.64 R30, [R1+0x350] ;  /* 0x00035000011e7983 */ /* 0x000ee80000100a00 */
[----:B------:R-:W3:Y:S04]  /*a270*/  LDL.64 R14, [R1+0x360] ;  /* 0x00036000010e7983 */ /* 0x000ee80000100a00 */
[----:B------:R1:W3:Y:S01]  /*a280*/  LDG.E.U16 R161, [R8.64] ;  /* 0x0000000408a17981 */ /* 0x0002e2000c1e1500 */
[----:B--2---:R-:W-:-:S03]  /*a290*/  IMAD.WIDE R12, R201, 0x2, R26 ;  /* 0x00000002c90c7825 */ /* 0x004fc600078e021a */
[----:B------:R2:W3:Y:S01]  /*a2a0*/  LDG.E.U16 R177, [R10.64] ;  /* 0x000000040ab17981 */ /* 0x0004e2000c1e1500 */
[----:B----4-:R-:W-:-:S03]  /*a2b0*/  IMAD.WIDE R6, R201, 0x2, R28 ;  /* 0x00000002c9067825 */ /* 0x010fc600078e021c */
[----:B------:R-:W4:Y:S01]  /*a2c0*/  LDL.64 R26, [R1+0x320] ;  /* 0x00032000011a7983 */ /* 0x000f220000100a00 */
[----:B-1----:R-:W-:-:S03]  /*a2d0*/  IMAD.WIDE R8, R201, 0x2, R18 ;  /* 0x00000002c9087825 */ /* 0x002fc600078e0212 */
[----:B------:R-:W4:Y:S04]  /*a2e0*/  LDL.64 R28, [R1+0x348] ;  /* 0x00034800011c7983 */ /* 0x000f280000100a00 */
[----:B------:R-:W4:Y:S04]  /*a2f0*/  LDL.64 R18, [R1+0x328] ;  /* 0x0003280001127983 */ /* 0x000f280000100a00 */
[----:B------:R1:W4:Y:S01]  /*a300*/  LDG.E.U16 R179, [R12.64] ;  /* 0x000000040cb37981 */ /* 0x000322000c1e1500 */
[----:B0-----:R-:W-:-:S03]  /*a310*/  IMAD.WIDE R4, R201, 0x2, R34 ;  /* 0x00000002c9047825 */ /* 0x001fc600078e0222 */
[----:B------:R0:W4:Y:S04]  /*a320*/  LDG.E.U16 R178, [R6.64] ;  /* 0x0000000406b27981 */ /* 0x000128000c1e1500 */
[----:B------:R3:W4:Y:S01]  /*a330*/  LDG.E.U16 R162, [R4.64] ;  /* 0x0000000404a27981 */ /* 0x000722000c1e1500 */
[----:B-1----:R-:W-:-:S03]  /*a340*/  IMAD.WIDE R12, R201, 0x2, R16 ;  /* 0x00000002c90c7825 */ /* 0x002fc600078e0210 */
[----:B------:R-:W4:Y:S01]  /*a350*/  LDL.64 R16, [R1+0x308] ;  /* 0x0003080001107983 */ /* 0x000f220000100a00 */
[----:B0-----:R-:W-:-:S03]  /*a360*/  IMAD.WIDE R6, R201, 0x2, R24 ;  /* 0x00000002c9067825 */ /* 0x001fc600078e0218 */
[----:B------:R0:W4:Y:S01]  /*a370*/  LDG.E.U16 R172, [R8.64] ;  /* 0x0000000408ac7981 */ /* 0x000122000c1e1500 */
[----:B--2---:R-:W-:-:S03]  /*a380*/  IMAD.WIDE R10, R201, 0x2, R20 ;  /* 0x00000002c90a7825 */ /* 0x004fc600078e0214 */
[----:B------:R1:W2:Y:S04]  /*a390*/  LDG.E.U16 R156, [R6.64] ;  /* 0x00000004069c7981 */ /* 0x0002a8000c1e1500 */
[----:B------:R-:W2:Y:S04]  /*a3a0*/  LDL.64 R34, [R1+0x2f8] ;  /* 0x0002f80001227983 */ /* 0x000ea80000100a00 */
[----:B------:R-:W2:Y:S01]  /*a3b0*/  LDL.64 R20, [R1+0x338] ;  /* 0x0003380001147983 */ /* 0x000ea20000100a00 */
[----:B0-----:R-:W-:-:S03]  /*a3c0*/  IMAD.WIDE R8, R201, 0x2, R32 ;  /* 0x00000002c9087825 */ /* 0x001fc600078e0220 */
[----:B------:R-:W2:Y:S04]  /*a3d0*/  LDL.64 R24, [R1+0x318] ;  /* 0x0003180001187983 */ /* 0x000ea80000100a00 */
[----:B------:R0:W2:Y:S04]  /*a3e0*/  LDG.E.U16 R163, [R10.64] ;  /* 0x000000040aa37981 */ /* 0x0000a8000c1e1500 */
[----:B------:R0:W2:Y:S04]  /*a3f0*/  LDG.E.U16 R158, [R8.64] ;  /* 0x00000004089e7981 */ /* 0x0000a8000c1e1500 */
[----:B------:R-:W2:Y:S04]  /*a400*/  LDL.64 R32, [R1+0x2f0] ;  /* 0x0002f00001207983 */ /* 0x000ea80000100a00 */
[----:B------:R1:W2:Y:S01]  /*a410*/  LDG.E.U16 R157, [R12.64] ;  /* 0x000000040c9d7981 */ /* 0x0002a2000c1e1500 */
[----:B0-----:R-:W-:-:S03]  /*a420*/  IMAD.WIDE R8, R201, 0x2, R36 ;  /* 0x00000002c9087825 */ /* 0x001fc600078e0224 */
[----:B------:R-:W2:Y:S04]  /*a430*/  LDL.64 R36, [R1+0x298] ;  /* 0x0002980001247983 */ /* 0x000ea80000100a00 */
[----:B------:R0:W2:Y:S01]  /*a440*/  LDG.E.U16 R169, [R8.64] ;  /* 0x0000000408a97981 */ /* 0x0000a2000c1e1500 */
[----:B---3--:R-:W-:-:S03]  /*a450*/  IMAD.WIDE R4, R201, 0x2, R22 ;  /* 0x00000002c9047825 */ /* 0x008fc600078e0216 */
[----:B------:R-:W3:Y:S04]  /*a460*/  LDL.64 R22, [R1+0x310] ;  /* 0x0003100001167983 */ /* 0x000ee80000100a00 */
[----:B------:R4:W3:Y:S01]  /*a470*/  LDG.E.U16 R173, [R4.64] ;  /* 0x0000000404ad7981 */ /* 0x0008e2000c1e1500 */
[----:B-1----:R-:W-:-:S03]  /*a480*/  IMAD.WIDE R6, R201, 0x2, R30 ;  /* 0x00000002c9067825 */ /* 0x002fc600078e021e */
[----:B------:R-:W3:Y:S01]  /*a490*/  LDL.64 R30, [R1+0x2e8] ;  /* 0x0002e800011e7983 */ /* 0x000ee20000100a00 */
[----:B------:R-:W-:-:S03]  /*a4a0*/  IMAD.WIDE R10, R201, 0x2, R14 ;  /* 0x00000002c90a7825 */ /* 0x000fc600078e020e */
[----:B------:R-:W3:Y:S04]  /*a4b0*/  LDL.64 R14, [R1+0x300] ;  /* 0x00030000010e7983 */ /* 0x000ee80000100a00 */
[----:B------:R1:W3:Y:S01]  /*a4c0*/  LDG.E.U16 R175, [R6.64] ;  /* 0x0000000406af7981 */ /* 0x0002e2000c1e1500 */
[----:B------:R-:W-:-:S03]  /*a4d0*/  IMAD.WIDE R12, R201, 0x2, R38 ;  /* 0x00000002c90c7825 */ /* 0x000fc600078e0226 */
[----:B------:R2:W3:Y:S04]  /*a4e0*/  LDG.E.U16 R174, [R10.64] ;  /* 0x000000040aae7981 */ /* 0x0004e8000c1e1500 */
[----:B------:R0:W3:Y:S04]  /*a4f0*/  LDG.E.U16 R168, [R12.64] ;  /* 0x000000040ca87981 */ /* 0x0000e8000c1e1500 */
[----:B------:R-:W3:Y:S01]  /*a500*/  LDL.64 R38, [R1+0x1a0] ;  /* 0x0001a00001267983 */ /* 0x000ee20000100a00 */
[----:B----4-:R-:W-:-:S03]  /*a510*/  IMAD.WIDE R4, R201, 0x2, R28 ;  /* 0x00000002c9047825 */ /* 0x010fc600078e021c */
[----:B------:R-:W4:Y:S01]  /*a520*/  LDL.64 R28, [R1+0x2e0] ;  /* 0x0002e000011c7983 */ /* 0x000f220000100a00 */
[----:B-1----:R-:W-:-:S03]  /*a530*/  IMAD.WIDE R6, R201, 0x2, R18 ;  /* 0x00000002c9067825 */ /* 0x002fc600078e0212 */
[----:B------:R-:W4:Y:S04]  /*a540*/  LDL.64 R18, [R1+0x2d0] ;  /* 0x0002d00001127983 */ /* 0x000f280000100a00 */
[----:B------:R1:W4:Y:S04]  /*a550*/  LDG.E.U16 R159, [R4.64] ;  /* 0x00000004049f7981 */ /* 0x000328000c1e1500 */
[----:B------:R0:W4:Y:S01]  /*a560*/  LDG.E.U16 R247, [R6.64] ;  /* 0x0000000406f77981 */ /* 0x000122000c1e1500 */
[----:B-1----:R-:W-:-:S03]  /*a570*/  IMAD.WIDE R4, R201, 0x2, R26 ;  /* 0x00000002c9047825 */ /* 0x002fc600078e021a */
[----:B------:R-:W4:Y:S01]  /*a580*/  LDL.64 R26, [R1+0x2c8] ;  /* 0x0002c800011a7983 */ /* 0x000f220000100a00 */
[----:B0-----:R-:W-:-:S03]  /*a590*/  IMAD.WIDE R8, R201, 0x2, R16 ;  /* 0x00000002c9087825 */ /* 0x001fc600078e0210 */
[----:B------:R-:W4:Y:S04]  /*a5a0*/  LDL.64 R16, [R1+0x2b8] ;  /* 0x0002b80001107983 */ /* 0x000f280000100a00 */
[----:B------:R0:W4:Y:S04]  /*a5b0*/  LDG.E.U16 R245, [R4.64] ;  /* 0x0000000404f57981 */ /* 0x000128000c1e1500 */
[----:B------:R1:W4:Y:S01]  /*a5c0*/  LDG.E.U16 R239, [R8.64] ;  /* 0x0000000408ef7981 */ /* 0x000322000c1e1500 */
[----:B--2---:R-:W-:-:S03]  /*a5d0*/  IMAD.WIDE R10, R201, 0x2, R20 ;  /* 0x00000002c90a7825 */ /* 0x004fc600078e0214 */
[----:B------:R-:W2:Y:S01]  /*a5e0*/  LDL.64 R20, [R1+0x2d8] ;  /* 0x0002d80001147983 */ /* 0x000ea20000100a00 */
[----:B0-----:R-:W-:-:S03]  /*a5f0*/  IMAD.WIDE R4, R201, 0x2, R34 ;  /* 0x00000002c9047825 */ /* 0x001fc600078e0222 */
[----:B------:R3:W2:Y:S01]  /*a600*/  LDG.E.U16 R152, [R10.64] ;  /* 0x000000040a987981 */ /* 0x0006a2000c1e1500 */
[----:B------:R-:W-:-:S03]  /*a610*/  IMAD.WIDE R12, R201, 0x2, R24 ;  /* 0x00000002c90c7825 */ /* 0x000fc600078e0218 */
[----:B------:R-:W2:Y:S04]  /*a620*/  LDL.64 R24, [R1+0x2c0] ;  /* 0x0002c00001187983 */ /* 0x000ea80000100a00 */
[----:B------:R4:W2:Y:S04]  /*a630*/  LDG.E.U16 R235, [R4.64] ;  /* 0x0000000404eb7981 */ /* 0x0008a8000c1e1500 */
[----:B------:R0:W2:Y:S04]  /*a640*/  LDG.E.U16 R243, [R12.64] ;  /* 0x000000040cf37981 */ /* 0x0000a8000c1e1500 */
[----:B------:R-:W2:Y:S04]  /*a650*/  LDL.64 R34, [R1+0x290] ;  /* 0x0002900001227983 */ /* 0x000ea80000100a00 */
[----:B0-----:R-:W2:Y:S01]  /*a660*/  LDL.64 R12, [R1+0x2a0] ;  /* 0x0002a000010c7983 */ /* 0x001ea20000100a00 */
        /* <DEDUP_REMOVED lines=8> */
[----:B0-----:R-:W-:-:S03]  /*a6f0*/  IMAD.WIDE R10, R201, 0x2, R32 ;  /* 0x00000002c90a7825 */ /* 0x001fc600078e0220 */
[----:B------:R-:W3:Y:S04]  /*a700*/  LDL.64 R32, [R1+0x288] ;  /* 0x0002880001207983 */ /* 0x000ee80000100a00 */
[----:B------:R0:W3:Y:S04]  /*a710*/  LDG.E.U16 R237, [R6.64] ;  /* 0x0000000406ed7981 */ /* 0x0000e8000c1e1500 */
[----:B------:R0:W3:Y:S04]  /*a720*/  LDG.E.U16 R233, [R10.64] ;  /* 0x000000040ae97981 */ /* 0x0000e8000c1e1500 */
[----:B0-----:R-:W3:Y:S01]  /*a730*/  LDL.64 R10, [R1+0x230] ;  /* 0x00023000010a7983 */ /* 0x001ee20000100a00 */
[----:B----4-:R-:W-:-:S03]  /*a740*/  IMAD.WIDE R4, R201, 0x2, R18 ;  /* 0x00000002c9047825 */ /* 0x010fc600078e0212 */
[----:B------:R-:W4:Y:S04]  /*a750*/  LDL.64 R18, [R1+0x270] ;  /* 0x0002700001127983 */ /* 0x000f280000100a00 */
[----:B------:R0:W4:Y:S01]  /*a760*/  LDG.E.U16 R211, [R4.64] ;  /* 0x0000000404d37981 */ /* 0x000122000c1e1500 */
[----:B-1----:R-:W-:-:S03]  /*a770*/  IMAD.WIDE R8, R201, 0x2, R26 ;  /* 0x00000002c9087825 */ /* 0x002fc600078e021a */
[----:B------:R-:W4:Y:S01]  /*a780*/  LDL.64 R26, [R1+0x260] ;  /* 0x00026000011a7983 */ /* 0x000f220000100a00 */
[----:B0-----:R-:W-:-:S03]  /*a790*/  IMAD.WIDE R4, R201, 0x2, R16 ;  /* 0x00000002c9047825 */ /* 0x001fc600078e0210 */
[----:B------:R-:W4:Y:S01]  /*a7a0*/  LDL.64 R16, [R1+0x258] ;  /* 0x0002580001107983 */ /* 0x000f220000100a00 */
[----:B------:R-:W-:-:S03]  /*a7b0*/  IMAD.WIDE R6, R201, 0x2, R28 ;  /* 0x00000002c9067825 */ /* 0x000fc600078e021c */
[----:B------:R-:W4:Y:S04]  /*a7c0*/  LDL.64 R28, [R1+0x278] ;  /* 0x00027800011c7983 */ /* 0x000f280000100a00 */
[----:B------:R0:W4:Y:S01]  /*a7d0*/  LDG.E.U16 R229, [R6.64] ;  /* 0x0000000406e57981 */ /* 0x000122000c1e1500 */
[----:B--2---:R-:W-:-:S03]  /*a7e0*/  IMAD.WIDE R222, R201, 0x2, R20 ;  /* 0x00000002c9de7825 */ /* 0x004fc600078e0214 */
[----:B------:R-:W2:Y:S04]  /*a7f0*/  LDL.64 R20, [R1+0x280] ;  /* 0x0002800001147983 */ /* 0x000ea80000100a00 */
[----:B------:R4:W2:Y:S01]  /*a800*/  LDG.E.U16 R205, [R4.64] ;  /* 0x0000000404cd7981 */ /* 0x0008a2000c1e1500 */
[----:B0-----:R-:W-:-:S03]  /*a810*/  IMAD.WIDE R6, R201, 0x2, R24 ;  /* 0x00000002c9067825 */ /* 0x001fc600078e0218 */
[----:B------:R-:W2:Y:S04]  /*a820*/  LDL.64 R24, [R1+0x250] ;  /* 0x0002500001187983 */ /* 0x000ea80000100a00 */
[----:B------:R0:W2:Y:S04]  /*a830*/  LDG.E.U16 R207, [R6.64] ;  /* 0x0000000406cf7981 */ /* 0x0000a8000c1e1500 */
[----:B------:R1:W2:Y:S01]  /*a840*/  LDG.E.U16 R209, [R8.64] ;  /* 0x0000000408d17981 */ /* 0x0002a2000c1e1500 */
[----:B------:R-:W-:-:S03]  /*a850*/  IMAD.WIDE R62, R201, 0x2, R34 ;  /* 0x00000002c93e7825 */ /* 0x000fc600078e0222 */
[----:B------:R-:W2:Y:S01]  /*a860*/  LDL.64 R34, [R1+0x1e0] ;  /* 0x0001e00001227983 */ /* 0x000ea20000100a00 */
[----:B------:R-:W-:-:S03]  /*a870*/  IMAD.WIDE R66, R201, 0x2, R12 ;  /* 0x00000002c9427825 */ /* 0x000fc600078e020c */
[----:B------:R0:W2:Y:S04]  /*a880*/  LDG.E.U16 R62, [R62.64] ;  /* 0x000000043e3e7981 */ /* 0x0000a8000c1e1500 */
[----:B------:R-:W2:Y:S01]  /*a890*/  LDL.64 R12, [R1+0x238] ;  /* 0x00023800010c7983 */ /* 0x000ea20000100a00 */
[----:B------:R-:W-:-:S03]  /*a8a0*/  IMAD.WIDE R64, R201, 0x2, R36 ;  /* 0x00000002c9407825 */ /* 0x000fc600078e0224 */
[----:B------:R-:W2:Y:S01]  /*a8b0*/  LDL.64 R36, [R1+0x1d0] ;  /* 0x0001d00001247983 */ /* 0x000ea20000100a00 */
[----:B------:R-:W-:-:S03]  /*a8c0*/  IMAD.WIDE R48, R201, 0x2, R48 ;  /* 0x00000002c9307825 */ /* 0x000fc600078e0230 */
[----:B------:R0:W2:Y:S04]  /*a8d0*/  LDG.E.U16 R64, [R64.64] ;  /* 0x0000000440407981 */ /* 0x0000a8000c1e1500 */
[----:B------:R0:W2:Y:S04]  /*a8e0*/  LDG.E.U16 R66, [R66.64] ;  /* 0x0000000442427981 */ /* 0x0000a8000c1e1500 */
[----:B------:R0:W2:Y:S01]  /*a8f0*/  LDG.E.U16 R222, [R222.64] ;  /* 0x00000004dede7981 */ /* 0x0000a2000c1e1500 */
[----:B---3--:R-:W-:-:S03]  /*a900*/  IMAD.WIDE R148, R201, 0x2, R14 ;  /* 0x00000002c9947825 */ /* 0x008fc600078e020e */
[----:B------:R-:W3:Y:S01]  /*a910*/  LDL.64 R14, [R1+0x248] ;  /* 0x00024800010e7983 */ /* 0x000ee20000100a00 */
[----:B------:R-:W-:-:S03]  /*a920*/  IMAD.WIDE R150, R201, 0x2, R22 ;  /* 0x00000002c9967825 */ /* 0x000fc600078e0216 */
[----:B------:R-:W1:Y:S01]  /*a930*/  LDL.64 R22, [R1+0x240] ;  /* 0x0002400001167983 */ /* 0x000e620000100a00 */
[----:B------:R-:W-:-:S03]  /*a940*/  IMAD.WIDE R60, R201, 0x2, R32 ;  /* 0x00000002c93c7825 */ /* 0x000fc600078e0220 */
[----:B------:R-:W3:Y:S01]  /*a950*/  LDL.64 R32, [R1+0x200] ;  /* 0x0002000001207983 */ /* 0x000ee20000100a00 */
[----:B------:R-:W-:-:S03]  /*a960*/  IMAD.WIDE R52, R201, 0x2, R30 ;  /* 0x00000002c9347825 */ /* 0x000fc600078e021e */
[----:B------:R-:W3:Y:S04]  /*a970*/  LDL.64 R30, [R1+0x1f0] ;  /* 0x0001f000011e7983 */ /* 0x000ee80000100a00 */
[----:B------:R0:W3:Y:S04]  /*a980*/  LDG.E.U16 R52, [R52.64] ;  /* 0x0000000434347981 */ /* 0x0000e8000c1e1500 */
[----:B------:R0:W3:Y:S01]  /*a990*/  LDG.E.U16 R60, [R60.64] ;  /* 0x000000043c3c7981 */ /* 0x0000e2000c1e1500 */
[----:B------:R-:W-:-:S03]  /*a9a0*/  IMAD.WIDE R10, R201, 0x2, R10 ;  /* 0x00000002c90a7825 */ /* 0x000fc600078e020a */
[----:B------:R0:W3:Y:S04]  /*a9b0*/  LDG.E.U16 R150, [R150.64] ;  /* 0x0000000496967981 */ /* 0x0000e8000c1e1500 */
[----:B------:R0:W3:Y:S04]  /*a9c0*/  LDG.E.U16 R148, [R148.64] ;  /* 0x0000000494947981 */ /* 0x0000e8000c1e1500 */
[----:B------:R0:W3:Y:S01]  /*a9d0*/  LDG.E.U16 R10, [R10.64] ;  /* 0x000000040a0a7981 */ /* 0x0000e2000c1e1500 */
[----:B----4-:R-:W-:-:S03]  /*a9e0*/  IMAD.WIDE R4, R201, 0x2, R26 ;  /* 0x00000002c9047825 */ /* 0x010fc600078e021a */
[----:B------:R-:W4:Y:S01]  /*a9f0*/  LDL.64 R26, [R1+0x210] ;  /* 0x00021000011a7983 */ /* 0x000f220000100a00 */
[----:B0-----:R-:W-:-:S03]  /*aa00*/  IMAD.WIDE R6, R201, 0x2, R16 ;  /* 0x00000002c9067825 */ /* 0x001fc600078e0210 */
[----:B------:R-:W4:Y:S01]  /*aa10*/  LDL.64 R16, [R1+0x208] ;  /* 0x0002080001107983 */ /* 0x000f220000100a00 */
[----:B------:R-:W-:-:S03]  /*aa20*/  IMAD.WIDE R56, R201, 0x2, R28 ;  /* 0x00000002c9387825 */ /* 0x000fc600078e021c */
[----:B------:R0:W4:Y:S04]  /*aa30*/  LDG.E.U16 R4, [R4.64] ;  /* 0x0000000404047981 */ /* 0x000128000c1e1500 */
[----:B------:R-:W4:Y:S01]  /*aa40*/  LDL.64 R28, [R1+0x220] ;  /* 0x00022000011c7983 */ /* 0x000f220000100a00 */
[----:B--2---:R-:W-:-:S03]  /*aa50*/  IMAD.WIDE R58, R201, 0x2, R20 ;  /* 0x00000002c93a7825 */ /* 0x004fc600078e0214 */
[----:B------:R-:W2:Y:S04]  /*aa60*/  LDL.64 R20, [R1+0x228] ;  /* 0x0002280001147983 */ /* 0x000ea80000100a00 */
[----:B0-----:R0:W2:Y:S01]  /*aa70*/  LDG.E.U16 R5, [R6.64] ;  /* 0x0000000406057981 */ /* 0x0010a2000c1e1500 */
[----:B------:R-:W-:-:S03]  /*aa80*/  IMAD.WIDE R54, R201, 0x2, R18 ;  /* 0x00000002c9367825 */ /* 0x000fc600078e0212 */
[----:B------:R-:W2:Y:S04]  /*aa90*/  LDL.64 R18, [R1+0x218] ;  /* 0x0002180001127983 */ /* 0x000ea80000100a00 */
[----:B------:R1:W2:Y:S01]  /*aaa0*/  LDG.E.U16 R54, [R54.64] ;  /* 0x0000000436367981 */ /* 0x0002a2000c1e1500 */
[----:B0-----:R-:W-:-:S03]  /*aab0*/  IMAD.WIDE R6, R201, 0x2, R24 ;  /* 0x00000002c9067825 */ /* 0x001fc600078e0218 */
[----:B------:R-:W2:Y:S04]  /*aac0*/  LDL.64 R24, [R1+0x1f8] ;  /* 0x0001f80001187983 */ /* 0x000ea80000100a00 */
[----:B------:R0:W2:Y:S04]  /*aad0*/  LDG.E.U16 R6, [R6.64] ;  /* 0x0000000406067981 */ /* 0x0000a8000c1e1500 */
[----:B------:R0:W2:Y:S01]  /*aae0*/  LDG.E.U16 R58, [R58.64] ;  /* 0x000000043a3a7981 */ /* 0x0000a2000c1e1500 */
[----:B------:R-:W-:-:S03]  /*aaf0*/  IMAD.WIDE R12, R201, 0x2, R12 ;  /* 0x00000002c90c7825 */ /* 0x000fc600078e020c */
[----:B------:R0:W2:Y:S01]  /*ab00*/  LDG.E.U16 R56, [R56.64] ;  /* 0x0000000438387981 */ /* 0x0000a2000c1e1500 */
[----:B---3--:R-:W-:-:S05]  /*ab10*/  IMAD.WIDE R14, R201, 0x2, R14 ;  /* 0x00000002c90e7825 */ /* 0x008fca00078e020e */
[----:B0-----:R4:W3:Y:S02]  /*ab20*/  LDG.E.U16 R7, [R14.64] ;  /* 0x000000040e077981 */ /* 0x0018e4000c1e1500 */
[C---:B----4-:R-:W-:Y:S02]  /*ab30*/  IMAD.WIDE R14, R201.reuse, 0x2, R26 ;  /* 0x00000002c90e7825 */ /* 0x050fe400078e021a */
[----:B------:R-:W4:Y:S02]  /*ab40*/  LDL.64 R26, [R1+0x1c8] ;  /* 0x0001c800011a7983 */ /* 0x000f240000100a00 */
[C---:B------:R-:W-:Y:S02]  /*ab50*/  IMAD.WIDE R16, R201.reuse, 0x2, R16 ;  /* 0x00000002c9107825 */ /* 0x040fe400078e0210 */
[----:B------:R0:W3:Y:S04]  /*ab60*/  LDG.E.U16 R14, [R14.64] ;  /* 0x000000040e0e7981 */ /* 0x0000e8000c1e1500 */
[----:B0-----:R0:W3:Y:S02]  /*ab70*/  LDG.E.U16 R15, [R16.64] ;  /* 0x00000004100f7981 */ /* 0x0010e4000c1e1500 */
[----:B0-----:R-:W-:-:S02]  /*ab80*/  IMAD.WIDE R16, R201, 0x2, R32 ;  /* 0x00000002c9107825 */ /* 0x001fc400078e0220 */
[----:B------:R-:W3:Y:S02]  /*ab90*/  LDL.64 R32, [R1+0x1c0] ;  /* 0x0001c00001207983 */ /* 0x000ee40000100a00 */
[C---:B-1----:R-:W-:Y:S02]  /*aba0*/  IMAD.WIDE R8, R201.reuse, 0x2, R22 ;  /* 0x00000002c9087825 */ /* 0x042fe400078e0216 */
[----:B------:R-:W4:Y:S02]  /*abb0*/  LDL.64 R22, [R1+0x1e8] ;  /* 0x0001e80001167983 */ /* 0x000f240000100a00 */
[C---:B--2---:R-:W-:Y:S02]  /*abc0*/  IMAD.WIDE R20, R201.reuse, 0x2, R20 ;  /* 0x00000002c9147825 */ /* 0x044fe400078e0214 */
[----:B------:R0:W2:Y:S04]  /*abd0*/  LDG.E.U16 R8, [R8.64] ;  /* 0x0000000408087981 */ /* 0x0000a8000c1e1500 */
[----:B------:R1:W2:Y:S01]  /*abe0*/  LDG.E.U16 R11, [R20.64] ;  /* 0x00000004140b7981 */ /* 0x0002a2000c1e1500 */
[----:B------:R-:W-:-:S03]  /*abf0*/  IMAD.WIDE R24, R201, 0x2, R24 ;  /* 0x00000002c9187825 */ /* 0x000fc600078e0218 */
[----:B------:R1:W2:Y:S04]  /*ac00*/  LDG.E.U16 R16, [R16.64] ;  /* 0x0000000410107981 */ /* 0x0002a8000c1e1500 */
[----:B0-----:R0:W2:Y:S01]  /*ac10*/  LDG.E.U16 R9, [R12.64] ;  /* 0x000000040c097981 */ /* 0x0010a2000c1e1500 */
[----:B-1----:R-:W-:-:S03]  /*ac20*/  IMAD.WIDE R20, R201, 0x2, R34 ;  /* 0x00000002c9147825 */ /* 0x002fc600078e0222 */
[----:B------:R-:W2:Y:S04]  /*ac30*/  LDL.64 R34, [R1+0x1a8] ;  /* 0x0001a80001227983 */ /* 0x000ea80000100a00 */
[----:B------:R3:W2:Y:S01]  /*ac40*/  LDG.E.U16 R17, [R24.64] ;  /* 0x0000000418117981 */ /* 0x0006a2000c1e1500 */
[----:B0-----:R-:W-:-:S03]  /*ac50*/  IMAD.WIDE R12, R201, 0x2, R28 ;  /* 0x00000002c90c7825 */ /* 0x001fc600078e021c */
[----:B------:R-:W2:Y:S01]  /*ac60*/  LDL.64 R28, [R1+0x1d8] ;  /* 0x0001d800011c7983 */ /* 0x000ea20000100a00 */
[----:B------:R-:W-:-:S03]  /*ac70*/  IMAD.WIDE R18, R201, 0x2, R18 ;  /* 0x00000002c9127825 */ /* 0x000fc600078e0212 */
[----:B------:R0:W2:Y:S04]  /*ac80*/  LDG.E.U16 R12, [R12.64] ;  /* 0x000000040c0c7981 */ /* 0x0000a8000c1e1500 */
[----:B------:R1:W2:Y:S04]  /*ac90*/  LDG.E.U16 R20, [R20.64] ;  /* 0x0000000414147981 */ /* 0x0002a8000c1e1500 */
[----:B0-----:R0:W2:Y:S02]  /*aca0*/  LDG.E.U16 R13, [R18.64] ;  /* 0x00000004120d7981 */ /* 0x0010a4000c1e1500 */
[----:B0-----:R-:W-:-:S02]  /*acb0*/  IMAD.WIDE R18, R201, 0x2, R30 ;  /* 0x00000002c9127825 */ /* 0x001fc400078e021e */
[----:B------:R-:W2:Y:S04]  /*acc0*/  LDL.64 R30, [R1+0x1b8] ;  /* 0x0001b800011e7983 */ /* 0x000ea80000100a00 */
[----:B------:R0:W2:Y:S01]  /*acd0*/  LDG.E.U16 R18, [R18.64] ;  /* 0x0000000412127981 */ /* 0x0000a2000c1e1500 */
[----:B---3--:R-:W-:-:S03]  /*ace0*/  IMAD.WIDE R24, R201, 0x2, R32 ;  /* 0x00000002c9187825 */ /* 0x008fc600078e0220 */
[----:B------:R-:W3:Y:S01]  /*acf0*/  LDL.64 R32, [R1+0x198] ;  /* 0x0001980001207983 */ /* 0x000ee20000100a00 */
[----:B----4-:R-:W-:-:S03]  /*ad00*/  IMAD.WIDE R22, R201, 0x2, R22 ;  /* 0x00000002c9167825 */ /* 0x010fc600078e0216 */
[----:B------:R4:W3:Y:S04]  /*ad10*/  LDG.E.U16 R24, [R24.64] ;  /* 0x0000000418187981 */ /* 0x0008e8000c1e1500 */
[----:B0-----:R0:W3:Y:S01]  /*ad20*/  LDG.E.U16 R19, [R22.64] ;  /* 0x0000000416137981 */ /* 0x0010e2000c1e1500 */
[----:B------:R-:W-:-:S04]  /*ad30*/  IMAD.WIDE R26, R201, 0x2, R26 ;  /* 0x00000002c91a7825 */ /* 0x000fc800078e021a */
[C---:B0-----:R-:W-:Y:S02]  /*ad40*/  IMAD.WIDE R22, R201.reuse, 0x2, R36 ;  /* 0x00000002c9167825 */ /* 0x041fe400078e0224 */
[----:B------:R-:W3:Y:S04]  /*ad50*/  LDL.64 R36, [R1+0x188] ;  /* 0x0001880001247983 */ /* 0x000ee80000100a00 */
[----:B------:R0:W3:Y:S01]  /*ad60*/  LDG.E.U16 R22, [R22.64] ;  /* 0x0000000416167981 */ /* 0x0000e2000c1e1500 */
[----:B--2---:R-:W-:-:S03]  /*ad70*/  IMAD.WIDE R28, R201, 0x2, R28 ;  /* 0x00000002c91c7825 */ /* 0x004fc600078e021c */
[----:B0-----:R0:W2:Y:S04]  /*ad80*/  LDG.E.U16 R23, [R26.64] ;  /* 0x000000041a177981 */ /* 0x0010a8000c1e1500 */
[----:B-1----:R1:W2:Y:S01]  /*ad90*/  LDG.E.U16 R21, [R28.64] ;  /* 0x000000041c157981 */ /* 0x0022a2000c1e1500 */
[----:B0-----:R-:W-:-:S03]  /*ada0*/  IMAD.WIDE R26, R201, 0x2, R44 ;  /* 0x00000002c91a7825 */ /* 0x001fc600078e022c */
[----:B------:R-:W2:Y:S01]  /*adb0*/  LDL.64 R44, [R1+0x170] ;  /* 0x00017000012c7983 */ /* 0x000ea20000100a00 */
[----:B-1----:R-:W-:-:S03]  /*adc0*/  IMAD.WIDE R28, R201, 0x2, R34 ;  /* 0x00000002c91c7825 */ /* 0x002fc600078e0222 */
[----:B------:R-:W2:Y:S04]  /*add0*/  LDL.64 R34, [R1+0x178] ;  /* 0x0001780001227983 */ /* 0x000ea80000100a00 */
[----:B------:R0:W2:Y:S04]  /*ade0*/  LDG.E.U16 R26, [R26.64] ;  /* 0x000000041a1a7981 */ /* 0x0000a8000c1e1500 */
[----:B0-----:R0:W2:Y:S02]  /*adf0*/  LDG.E.U16 R27, [R28.64] ;  /* 0x000000041c1b7981 */ /* 0x0010a4000c1e1500 */
[----:B0-----:R-:W-:-:S02]  /*ae00*/  IMAD.WIDE R28, R201, 0x2, R38 ;  /* 0x00000002c91c7825 */ /* 0x001fc400078e0226 */
[----:B------:R-:W2:Y:S04]  /*ae10*/  LDL.64 R38, [R1+0x168] ;  /* 0x0001680001267983 */ /* 0x000ea80000100a00 */
[----:B------:R0:W2:Y:S01]  /*ae20*/  LDG.E.U16 R28, [R28.64] ;  /* 0x000000041c1c7981 */ /* 0x0000a2000c1e1500 */
[----:B------:R-:W-:-:S05]  /*ae30*/  IMAD.WIDE R30, R201, 0x2, R30 ;  /* 0x00000002c91e7825 */ /* 0x000fca00078e021e */
[----:B----4-:R1:W4:Y:S02]  /*ae40*/  LDG.E.U16 R25, [R30.64] ;  /* 0x000000041e197981 */ /* 0x010324000c1e1500 */
[C---:B-1----:R-:W-:Y:S02]  /*ae50*/  IMAD.WIDE R30, R201.reuse, 0x2, R42 ;  /* 0x00000002c91e7825 */ /* 0x042fe400078e022a */
[----:B------:R-:W4:Y:S04]  /*ae60*/  LDL.64 R42, [R1+0x158] ;  /* 0x00015800012a7983 */ /* 0x000f280000100a00 */
[----:B------:R1:W4:Y:S01]  /*ae70*/  LDG.E.U16 R30, [R30.64] ;  /* 0x000000041e1e7981 */ /* 0x000322000c1e1500 */
[----:B---3--:R-:W-:-:S05]  /*ae80*/  IMAD.WIDE R32, R201, 0x2, R32 ;  /* 0x00000002c9207825 */ /* 0x008fca00078e0220 */
[----:B0-----:R0:W3:Y:S02]  /*ae90*/  LDG.E.U16 R29, [R32.64] ;  /* 0x00000004201d7981 */ /* 0x0010e4000c1e1500 */
[C---:B0-----:R-:W-:Y:S02]  /*aea0*/  IMAD.WIDE R32, R201.reuse, 0x2, R40 ;  /* 0x00000002c9207825 */ /* 0x041fe400078e0228 */
[----:B------:R-:W3:Y:S04]  /*aeb0*/  LDL.64 R40, [R1+0x148] ;  /* 0x0001480001287983 */ /* 0x000ee80000100a00 */
[----:B------:R0:W3:Y:S01]  /*aec0*/  LDG.E.U16 R32, [R32.64] ;  /* 0x0000000420207981 */ /* 0x0000e2000c1e1500 */
[----:B------:R-:W-:-:S05]  /*aed0*/  IMAD.WIDE R36, R201, 0x2, R36 ;  /* 0x00000002c9247825 */ /* 0x000fca00078e0224 */
[----:B-1----:R1:W3:Y:S01]  /*aee0*/  LDG.E.U16 R31, [R36.64] ;  /* 0x00000004241f7981 */ /* 0x0022e2000c1e1500 */
[----:B--2---:R-:W-:-:S05]  /*aef0*/  IMAD.WIDE R34, R201, 0x2, R34 ;  /* 0x00000002c9227825 */ /* 0x004fca00078e0222 */
[----:B0-----:R0:W2:Y:S02]  /*af00*/  LDG.E.U16 R33, [R34.64] ;  /* 0x0000000422217981 */ /* 0x0010a4000c1e1500 */
[C---:B0-----:R-:W-:Y:S02]  /*af10*/  IMAD.WIDE R34, R201.reuse, 0x2, R44 ;  /* 0x00000002c9227825 */ /* 0x041fe400078e022c */
[----:B------:R-:W2:Y:S04]  /*af20*/  LDL.64 R44, [R1+0x130] ;  /* 0x00013000012c7983 */ /* 0x000ea80000100a00 */
[----:B------:R0:W2:Y:S01]  /*af30*/  LDG.E.U16 R34, [R34.64] ;  /* 0x0000000422227981 */ /* 0x0000a2000c1e1500 */
[----:B------:R-:W-:-:S05]  /*af40*/  IMAD.WIDE R38, R201, 0x2, R38 ;  /* 0x00000002c9267825 */ /* 0x000fca00078e0226 */
[----:B0-----:R0:W2:Y:S02]  /*af50*/  LDG.E.U16 R35, [R38.64] ;  /* 0x0000000426237981 */ /* 0x0010a4000c1e1500 */
[C---:B0-----:R-:W-:Y:S02]  /*af60*/  IMAD.WIDE R38, R201.reuse, 0x2, R50 ;  /* 0x00000002c9267825 */ /* 0x041fe400078e0232 */
[----:B------:R-:W2:Y:S04]  /*af70*/  LDL.64 R50, [R1+0xc0] ;  /* 0x0000c00001327983 */ /* 0x000ea80000100a00 */
[----:B------:R0:W2:Y:S01]  /*af80*/  LDG.E.U16 R38, [R38.64] ;  /* 0x0000000426267981 */ /* 0x0000a2000c1e1500 */
[----:B-1----:R-:W-:-:S03]  /*af90*/  IMAD.WIDE R36, R201, 0x2, R46 ;  /* 0x00000002c9247825 */ /* 0x002fc600078e022e */
[----:B------:R-:W2:Y:S01]  /*afa0*/  LDL.64 R46, [R1+0xf0] ;  /* 0x0000f000012e7983 */ /* 0x000ea20000100a00 */
[----:B----4-:R-:W-:-:S03]  /*afb0*/  IMAD.WIDE R42, R201, 0x2, R42 ;  /* 0x00000002c92a7825 */ /* 0x010fc600078e022a */
[----:B------:R1:W4:Y:S04]  /*afc0*/  LDG.E.U16 R36, [R36.64] ;  /* 0x0000000424247981 */ /* 0x000328000c1e1500 */
[----:B-1----:R1:W4:Y:S04]  /*afd0*/  LDG.E.U16 R37, [R42.64] ;  /* 0x000000042a257981 */ /* 0x002328000c1e1500 */
[----:B-1----:R-:W4:Y:S01]  /*afe0*/  LDL.64 R42, [R1+0x120] ;  /* 0x00012000012a7983 */ /* 0x002f220000100a00 */
[----:B---3--:R-:W-:-:S05]  /*aff0*/  IMAD.WIDE R40, R201, 0x2, R40 ;  /* 0x00000002c9287825 */ /* 0x008fca00078e0228 */
[----:B0-----:R0:W3:Y:S04]  /*b000*/  LDG.E.U16 R39, [R40.64] ;  /* 0x0000000428277981 */ /* 0x0010e8000c1e1500 */
[----:B0-----:R-:W3:Y:S01]  /*b010*/  LDL.64 R40, [R1+0x140] ;  /* 0x0001400001287983 */ /* 0x001ee20000100a00 */
[----:B--2---:R-:W-:-:S04]  /*b020*/  IMAD.WIDE R44, R201, 0x2, R44 ;  /* 0x00000002c92c7825 */ /* 0x004fc800078e022c */
[----:B------:R-:W-:-:S04]  /*b030*/  IMAD.WIDE R46, R201, 0x2, R46 ;  /* 0x00000002c92e7825 */ /* 0x000fc800078e022e */
[----:B----4-:R-:W-:-:S06]  /*b040*/  IMAD.WIDE R42, R201, 0x2, R42 ;  /* 0x00000002c92a7825 */ /* 0x010fcc00078e022a */
[----:B------:R0:W2:Y:S04]  /*b050*/  LDG.E.U16 R42, [R42.64] ;  /* 0x000000042a2a7981 */ /* 0x0000a8000c1e1500 */
[----:B0-----:R0:W4:Y:S04]  /*b060*/  LDG.E.U16 R43, [R48.64] ;  /* 0x00000004302b7981 */ /* 0x001128000c1e1500 */
[----:B0-----:R-:W2:Y:S01]  /*b070*/  LDL.64 R48, [R1+0xd0] ;  /* 0x0000d00001307983 */ /* 0x001ea20000100a00 */
[----:B---3--:R-:W-:-:S06]  /*b080*/  IMAD.WIDE R40, R201, 0x2, R40 ;  /* 0x00000002c9287825 */ /* 0x008fcc00078e0228 */
[----:B------:R0:W3:Y:S04]  /*b090*/  LDG.E.U16 R40, [R40.64] ;  /* 0x0000000428287981 */ /* 0x0000e8000c1e1500 */
[----:B0-----:R0:W3:Y:S02]  /*b0a0*/  LDG.E.U16 R41, [R44.64] ;  /* 0x000000042c297981 */ /* 0x0010e4000c1e1500 */
[C---:B0-----:R-:W-:Y:S02]  /*b0b0*/  IMAD.WIDE R44, R201.reuse, 0x2, R248 ;  /* 0x00000002c92c7825 */ /* 0x041fe400078e02f8 */
[----:B------:R-:W3:Y:S04]  /*b0c0*/  LDL.64 R248, [R1+0x60] ;  /* 0x0000600001f87983 */ /* 0x000ee80000100a00 */
[----:B------:R0:W3:Y:S04]  /*b0d0*/  LDG.E.U16 R44, [R44.64] ;  /* 0x000000042c2c7981 */ /* 0x0000e8000c1e1500 */
[----:B0-----:R0:W3:Y:S04]  /*b0e0*/  LDG.E.U16 R45, [R46.64] ;  /* 0x000000042e2d7981 */ /* 0x0010e8000c1e1500 */
[----:B0-----:R-:W3:Y:S01]  /*b0f0*/  LDL.64 R46, [R1+0xe0] ;  /* 0x0000e000012e7983 */ /* 0x001ee20000100a00 */
[----:B--2---:R-:W-:-:S05]  /*b100*/  IMAD.WIDE R48, R201, 0x2, R48 ;  /* 0x00000002c9307825 */ /* 0x004fca00078e0230 */
[----:B------:R0:W2:Y:S04]  /*b110*/  LDG.E.U16 R55, [R48.64] ;  /* 0x0000000430377981 */ /* 0x0000a8000c1e1500 */
[----:B0-----:R-:W2:Y:S01]  /*b120*/  LDL.64 R48, [R1+0xa0] ;  /* 0x0000a00001307983 */ /* 0x001ea20000100a00 */
[----:B---3--:R-:W-:-:S05]  /*b130*/  IMAD.WIDE R46, R201, 0x2, R46 ;  /* 0x00000002c92e7825 */ /* 0x008fca00078e022e */
[----:B------:R0:W3:Y:S04]  /*b140*/  LDG.E.U16 R53, [R46.64] ;  /* 0x000000042e357981 */ /* 0x0000e8000c1e1500 */
        /* <DEDUP_REMOVED lines=13> */
[----:B------:R-:W-:-:S05]  /*b220*/  IMAD.WIDE R50, R201, 0x2, R50 ;  /* 0x00000002c9327825 */ /* 0x000fca00078e0232 */
[----:B------:R0:W4:Y:S04]  /*b230*/  LDG.E.U16 R57, [R50.64] ;  /* 0x0000000432397981 */ /* 0x000128000c1e1500 */
[----:B0-----:R-:W4:Y:S01]  /*b240*/  LDL.64 R50, [R1+0x90] ;  /* 0x0000900001327983 */ /* 0x001f220000100a00 */
[----:B--2---:R-:W-:-:S05]  /*b250*/  IMAD.WIDE R48, R201, 0x2, R48 ;  /* 0x00000002c9307825 */ /* 0x004fca00078e0230 */
[----:B------:R0:W2:Y:S04]  /*b260*/  LDG.E.U16 R206, [R48.64] ;  /* 0x0000000430ce7981 */ /* 0x0000a8000c1e1500 */
[----:B0-----:R-:W2:Y:S01]  /*b270*/  LDL.64 R48, [R1+0x128] ;  /* 0x0001280001307983 */ /* 0x001ea20000100a00 */
[----:B---3--:R-:W-:-:S05]  /*b280*/  IMAD.WIDE R46, R201, 0x2, R46 ;  /* 0x00000002c92e7825 */ /* 0x008fca00078e022e */
[----:B------:R0:W3:Y:S04]  /*b290*/  LDG.E.U16 R151, [R46.64] ;  /* 0x000000042e977981 */ /* 0x0000e8000c1e1500 */
[----:B0-----:R-:W3:Y:S01]  /*b2a0*/  LDL.64 R46, [R1+0x138] ;  /* 0x00013800012e7983 */ /* 0x001ee20000100a00 */
[----:B----4-:R-:W-:-:S05]  /*b2b0*/  IMAD.WIDE R50, R201, 0x2, R50 ;  /* 0x00000002c9327825 */ /* 0x010fca00078e0232 */
[----:B------:R0:W4:Y:S02]  /*b2c0*/  LDG.E.U16 R63, [R50.64] ;  /* 0x00000004323f7981 */ /* 0x000124000c1e1500 */
[C---:B0-----:R-:W-:Y:S02]  /*b2d0*/  IMAD.WIDE R50, R201.reuse, 0x2, R248 ;  /* 0x00000002c9327825 */ /* 0x041fe400078e02f8 */
[----:B------:R-:W4:Y:S04]  /*b2e0*/  LDL.64 R248, [R1+0xe8] ;  /* 0x0000e80001f87983 */ /* 0x000f280000100a00 */
        /* <DEDUP_REMOVED lines=37> */
[----:B0-----:R-:W3:Y:S04]  /*b540*/  LDL.64 R46, [R1+0x78] ;  /* 0x00007800012e7983 */ /* 0x001ee80000100a00 */
[----:B------:R-:W3:Y:S01]  /*b550*/  LDL.LU R218, [R1+0x24] ;  /* 0x0000240001da7983 */ /* 0x000ee20000300800 */
[----:B----4-:R-:W-:-:S05]  /*b560*/  IMAD.WIDE R50, R201, 0x2, R50 ;  /* 0x00000002c9327825 */ /* 0x010fca00078e0232 */
[----:B------:R0:W4:Y:S02]  /*b570*/  LDG.E.U16 R246, [R50.64] ;  /* 0x0000000432f67981 */ /* 0x000124000c1e1500 */
[----:B0-----:R-:W-:-:S05]  /*b580*/  IMAD.WIDE R50, R201, 0x2, R248 ;  /* 0x00000002c9327825 */ /* 0x001fca00078e02f8 */
        /* <DEDUP_REMOVED lines=8> */
[----:B--2---:R-:W-:-:S06]  /*b610*/  IMAD.WIDE R48, R201, 0x2, R48 ;  /* 0x00000002c9307825 */ /* 0x004fcc00078e0230 */
[----:B------:R0:W2:Y:S02]  /*b620*/  LDG.E.U16 R48, [R48.64] ;  /* 0x0000000430307981 */ /* 0x0000a4000c1e1500 */
[----:B0-----:R-:W-:-:S04]  /*b630*/  FADD R49, -R228, R204 ;  /* 0x000000cce4317221 */ /* 0x001fc80000000100 */
[----:B------:R-:W-:-:S04]  /*b640*/  FMUL R49, R49, 1.4426950216293334961 ;  /* 0x3fb8aa3b31317820 */ /* 0x000fc80000400000 */
[----:B------:R0:W1:Y:S01]  /*b650*/  MUFU.EX2 R204, R49 ;  /* 0x0000003100cc7308 */ /* 0x0000620000000800 */
[----:B----4-:R-:W-:-:S06]  /*b660*/  IMAD.WIDE R50, R201, 0x2, R50 ;  /* 0x00000002c9327825 */ /* 0x010fcc00078e0232 */
[----:B------:R4:W2:Y:S01]  /*b670*/  LDG.E.U16 R50, [R50.64] ;  /* 0x0000000432327981 */ /* 0x0008a2000c1e1500 */
[----:B0-----:R-:W-:Y:S02]  /*b680*/  F2FP.PACK_AB R49, R251, R252 ;  /* 0x000000fcfb31723e */ /* 0x001fe400000000ff */
[----:B------:R-:W-:Y:S02]  /*b690*/  F2FP.PACK_AB R251, R191, R184 ;  /* 0x000000b8bffb723e */ /* 0x000fe400000000ff */
[----:B------:R-:W-:Y:S02]  /*b6a0*/  F2FP.PACK_AB R252, R185, R219 ;  /* 0x000000dbb9fc723e */ /* 0x000fe400000000ff */
[----:B------:R-:W-:Y:S01]  /*b6b0*/  LDS R219, [R200.X4+0x8100] ;  /* 0x00810000c8db7984 */ /* 0x000fe20000004800 */
[----:B----4-:R-:W-:-:S03]  /*b6c0*/  F2FP.PACK_AB R51, R189, R190 ;  /* 0x000000bebd33723e */ /* 0x010fc600000000ff */
[----:B------:R-:W4:Y:S04]  /*b6d0*/  LDL.LU R189, [R1+0x8e8] ;  /* 0x0008e80001bd7983 */ /* 0x000f280000300800 */
[----:B------:R-:W2:Y:S04]  /*b6e0*/  LDL.LU R190, [R1+0x8e4] ;  /* 0x0008e40001be7983 */ /* 0x000ea80000300800 */
[----:B------:R-:W2:Y:S04]  /*b6f0*/  LDL.LU R191, [R1+0x8e0] ;  /* 0x0008e00001bf7983 */ /* 0x000ea80000300800 */
[----:B------:R-:W2:Y:S04]  /*b700*/  LDL.LU R184, [R1+0x8dc] ;  /* 0x0008dc0001b87983 */ /* 0x000ea80000300800 */
[----:B------:R-:W2:Y:S01]  /*b710*/  LDL.LU R185, [R1+0x8d8] ;  /* 0x0008d80001b97983 */ /* 0x000ea20000300800 */
[----:B---3--:R-:W-:-:S06]  /*b720*/  IMAD.WIDE R46, R201, 0x2, R46 ;  /* 0x00000002c92e7825 */ /* 0x008fcc00078e022e */
[----:B------:R0:W3:Y:S04]  /*b730*/  LDG.E.U16 R46, [R46.64] ;  /* 0x000000042e2e7981 */ /* 0x0000e8000c1e1500 */
[----:B0-----:R-:W1:Y:S02]  /*b740*/  LDS R47, [R200.X4+0x8000] ;  /* 0x00800000c82f7984 */ /* 0x001e640000004800 */
[----:B-1----:R-:W-:-:S05]  /*b750*/  FFMA R218, R204, R218, R47 ;  /* 0x000000daccda7223 */ /* 0x002fca000000002f */
[----:B------:R-:W-:Y:S04]  /*b760*/  STL [R1+0x24], R218 ;  /* 0x000024da01007387 */ /* 0x000fe80000100800 */
[----:B------:R-:W-:Y:S04]  /*b770*/  LDS R218, [R200.X4+0x8080] ;  /* 0x00808000c8da7984 */ /* 0x000fe80000004800 */
[----:B------:R-:W-:Y:S04]  /*b780*/  LDS R200, [R200.X4+0x8180] ;  /* 0x00818000c8c87984 */ /* 0x000fe80000004800 */
[----:B------:R-:W-:Y:S06]  /*b790*/  BAR.SYNC.DEFER_BLOCKING 0x0 ;  /* 0x0000000000007b1d */ /* 0x000fec0000010000 */
[----:B------:R0:W-:Y:S04]  /*b7a0*/  STS.U16 [R0+0x8000], R186 ;  /* 0x008000ba00007388 */ /* 0x0001e80000000400 */
[----:B------:R1:W-:Y:S04]  /*b7b0*/  STS.U16 [R0+0x8200], R187 ;  /* 0x008200bb00007388 */ /* 0x0003e80000000400 */
[----:B------:R4:W-:Y:S04]  /*b7c0*/  STS.U16 [R0+0x8400], R180 ;  /* 0x008400b400007388 */ /* 0x0009e80000000400 */
[----:B0-----:R-:W2:Y:S04]  /*b7d0*/  LDL.LU R186, [R1+0x8d4] ;  /* 0x0008d40001ba7983 */ /* 0x001ea80000300800 */
[----:B-1----:R-:W2:Y:S04]  /*b7e0*/  LDL.LU R187, [R1+0x8d0] ;  /* 0x0008d00001bb7983 */ /* 0x002ea80000300800 */
[----:B----4-:R-:W4:Y:S04]  /*b7f0*/  LDL.LU R180, [R1+0x8cc] ;  /* 0x0008cc0001b47983 */ /* 0x010f280000300800 */
[----:B------:R0:W-:Y:S04]  /*b800*/  STS.U16 [R0+0x8600], R181 ;  /* 0x008600b500007388 */ /* 0x0001e80000000400 */
[----:B------:R1:W-:Y:S04]  /*b810*/  STS.U16 [R0+0x8800], R182 ;  /* 0x008800b600007388 */ /* 0x0003e80000000400 */
[----:B------:R1:W-:Y:S04]  /*b820*/  STS.U16 [R0+0x8a00], R183 ;  /* 0x008a00b700007388 */ /* 0x0003e80000000400 */
[----:B0-----:R-:W2:Y:S04]  /*b830*/  LDL.LU R181, [R1+0x8c8] ;  /* 0x0008c80001b57983 */ /* 0x001ea80000300800 */
[----:B-1----:R-:W2:Y:S04]  /*b840*/  LDL.LU R182, [R1+0x8c4] ;  /* 0x0008c40001b67983 */ /* 0x002ea80000300800 */
[----:B------:R-:W2:Y:S04]  /*b850*/  LDL.LU R183, [R1+0x8c0] ;  /* 0x0008c00001b77983 */ /* 0x000ea80000300800 */
        /* <DEDUP_REMOVED lines=67> */
[----:B0-----:R-:W2:Y:S04]  /*bc90*/  LDL.LU R169, [R1+0x898] ;  /* 0x0008980001a97983 */ /* 0x001ea80000300800 */
[----:B------:R0:W-:Y:S04]  /*bca0*/  STS.U16 [R224+0x8100], R170 ;  /* 0x008100aae0007388 */ /* 0x0001e80000000400 */
[----:B------:R1:W-:Y:S04]  /*bcb0*/  STS.U16 [R224+0x8300], R171 ;  /* 0x008300abe0007388 */ /* 0x0003e80000000400 */
[----:B------:R3:W-:Y:S04]  /*bcc0*/  STS.U16 [R224+0x8500], R164 ;  /* 0x008500a4e0007388 */ /* 0x0007e80000000400 */
[----:B0-----:R-:W2:Y:S04]  /*bcd0*/  LDL.LU R170, [R1+0x894] ;  /* 0x0008940001aa7983 */ /* 0x001ea80000300800 */
[----:B-1----:R-:W2:Y:S04]  /*bce0*/  LDL.LU R171, [R1+0x890] ;  /* 0x0008900001ab7983 */ /* 0x002ea80000300800 */
[----:B---3--:R-:W3:Y:S04]  /*bcf0*/  LDL.LU R164, [R1+0x88c] ;  /* 0x00088c0001a47983 */ /* 0x008ee80000300800 */
[----:B------:R0:W-:Y:S04]  /*bd00*/  STS.U16 [R224+0x8700], R165 ;  /* 0x008700a5e0007388 */ /* 0x0001e80000000400 */
[----:B------:R1:W-:Y:S04]  /*bd10*/  STS.U16 [R224+0x8900], R166 ;  /* 0x008900a6e0007388 */ /* 0x0003e80000000400 */
[----:B------:R4:W-:Y:S04]  /*bd20*/  STS.U16 [R224+0x8b00], R167 ;  /* 0x008b00a7e0007388 */ /* 0x0009e80000000400 */
[----:B0-----:R-:W3:Y:S04]  /*bd30*/  LDL.LU R165, [R1+0x888] ;  /* 0x0008880001a57983 */ /* 0x001ee80000300800 */
[----:B-1----:R-:W3:Y:S04]  /*bd40*/  LDL.LU R166, [R1+0x884] ;  /* 0x0008840001a67983 */ /* 0x002ee80000300800 */
[----:B----4-:R-:W4:Y:S04]  /*bd50*/  LDL.LU R167, [R1+0x880] ;  /* 0x0008800001a77983 */ /* 0x010f280000300800 */
[----:B------:R0:W-:Y:S04]  /*bd60*/  STS.U16 [R224+0x8d00], R160 ;  /* 0x008d00a0e0007388 */ /* 0x0001e80000000400 */
[----:B------:R1:W-:Y:S04]  /*bd70*/  STS.U16 [R224+0x8f00], R161 ;  /* 0x008f00a1e0007388 */ /* 0x0003e80000000400 */
[----:B------:R1:W-:Y:S04]  /*bd80*/  STS.U16 [R224+0x9100], R162 ;  /* 0x009100a2e0007388 */ /* 0x0003e80000000400 */
[----:B0-----:R-:W3:Y:S04]  /*bd90*/  LDL.LU R160, [R1+0x87c] ;  /* 0x00087c0001a07983 */ /* 0x001ee80000300800 */
[----:B-1----:R-:W3:Y:S04]  /*bda0*/  LDL.LU R161, [R1+0x878] ;  /* 0x0008780001a17983 */ /* 0x002ee80000300800 */
[----:B------:R-:W3:Y:S04]  /*bdb0*/  LDL.LU R162, [R1+0x874] ;  /* 0x0008740001a27983 */ /* 0x000ee80000300800 */
        /* <DEDUP_REMOVED lines=12> */
[----:B------:R-:W3:Y:S04]  /*be80*/  LDL R4, [R1+0x8] ;  /* 0x0000080001047983 */ /* 0x000ee80000100800 */
[----:B------:R-:W0:Y:S04]  /*be90*/  S2R R47, SR_TID.X ;  /* 0x00000000002f7919 */ /* 0x000e280000002100 */
[----:B------:R-:W-:Y:S04]  /*bea0*/  STS.U16 [R224+0x9f00], R247 ;  /* 0x009f00f7e0007388 */ /* 0x000fe80000000400 */
[----:B------:R-:W-:Y:S04]  /*beb0*/  STS.U16 [R224+0xa100], R243 ;  /* 0x00a100f3e0007388 */ /* 0x000fe80000000400 */
[----:B------:R-:W-:Y:S04]  /*bec0*/  STS.U16 [R224+0xa300], R239 ;  /* 0x00a300efe0007388 */ /* 0x000fe80000000400 */
[----:B------:R-:W-:Y:S04]  /*bed0*/  STS.U16 [R224+0xa500], R235 ;  /* 0x00a500ebe0007388 */ /* 0x000fe80000000400 */
[----:B------:R-:W-:Y:S04]  /*bee0*/  STS.U16 [R224+0xa700], R231 ;  /* 0x00a700e7e0007388 */ /* 0x000fe80000000400 */
[----:B------:R-:W-:Y:S04]  /*bef0*/  STS.U16 [R224+0xa900], R222 ;  /* 0x00a900dee0007388 */ /* 0x000fe80000000400 */
[----:B------:R1:W-:Y:S04]  /*bf00*/  STS.U16 [R224+0xab00], R209 ;  /* 0x00ab00d1e0007388 */ /* 0x0003e80000000400 */
        /* <DEDUP_REMOVED lines=40> */
[----:B--2---:R-:W-:Y:S04]  /*c190*/  STS.U16 [R224+0xfd00], R48 ;  /* 0x00fd0030e0007388 */ /* 0x004fe80000000400 */
[----:B------:R-:W-:Y:S01]  /*c1a0*/  STS.U16 [R224+0xff00], R50 ;  /* 0x00ff0032e0007388 */ /* 0x000fe20000000400 */
[C---:B0-----:R-:W-:Y:S01]  /*c1b0*/  SHF.L.U32 R207, R47.reuse, 0x3, RZ ;  /* 0x000000032fcf7819 */ /* 0x041fe200000006ff */
[----:B------:R-:W-:-:S03]  /*c1c0*/  IMAD.SHL.U32 R229, R47, 0x40, RZ ;  /* 0x000000402fe57824 */ /* 0x000fc600078e00ff */
[----:B------:R-:W-:-:S04]  /*c1d0*/  LOP3.LUT R207, R207, 0x30, RZ, 0xc0, !PT ;  /* 0x00000030cfcf7812 */ /* 0x000fc800078ec0ff */
[----:B------:R-:W-:-:S04]  /*c1e0*/  LOP3.LUT R207, R207, 0x3c0, R229, 0xf8, !PT ;  /* 0x000003c0cfcf7812 */ /* 0x000fc800078ef8e5 */
[----:B------:R-:W-:Y:S01]  /*c1f0*/  LOP3.LUT R207, R207, 0x10, R47, 0x78, !PT ;  /* 0x00000010cfcf7812 */ /* 0x000fe200078e782f */
[C---:B------:R-:W-:Y:S02]  /*c200*/  FMUL R208, R204.reuse, R96 ;  /* 0x00000060ccd07220 */ /* 0x040fe40000400000 */
[----:B-1----:R-:W-:Y:S02]  /*c210*/  FMUL R209, R204, R97 ;  /* 0x00000061ccd17220 */ /* 0x002fe40000400000 */
[----:B------:R-:W-:Y:S02]  /*c220*/  FADD R206, -R226, R154 ;  /* 0x0000009ae2ce7221 */ /* 0x000fe40000000100 */
[----:B------:R-:W-:Y:S02]  /*c230*/  FADD R205, -R225, R155 ;  /* 0x0000009be1cd7221 */ /* 0x000fe40000000100 */
[----:B------:R-:W-:Y:S02]  /*c240*/  FMUL R206, R206, 1.4426950216293334961 ;  /* 0x3fb8aa3bcece7820 */ /* 0x000fe40000400000 */
[----:B------:R-:W-:-:S02]  /*c250*/  FMUL R205, R205, 1.4426950216293334961 ;  /* 0x3fb8aa3bcdcd7820 */ /* 0x000fc40000400000 */
[----:B------:R-:W0:Y:S08]  /*c260*/  MUFU.EX2 R222, R206 ;  /* 0x000000ce00de7308 */ /* 0x000e300000000800 */
[----:B------:R-:W-:Y:S01]  /*c270*/  MUFU.EX2 R221, R205 ;  /* 0x000000cd00dd7308 */ /* 0x000fe20000000800 */
[C---:B------:R-:W-:Y:S02]  /*c280*/  FMUL R100, R204.reuse, R100 ;  /* 0x00000064cc647220 */ /* 0x040fe40000400000 */
[----:B------:R-:W-:Y:S01]  /*c290*/  FMUL R101, R204, R101 ;  /* 0x00000065cc657220 */ /* 0x000fe20000400000 */
[----:B---3--:R-:W-:Y:S04]  /*c2a0*/  STS [R4+0x10000], R49 ;  /* 0x0100003104007388 */ /* 0x008fe80000000800 */
[----:B------:R-:W-:Y:S04]  /*c2b0*/  STS [R4+0x10200], R51 ;  /* 0x0102003304007388 */ /* 0x000fe80000000800 */
[----:B------:R-:W-:Y:S04]  /*c2c0*/  STS [R4+0x10400], R251 ;  /* 0x010400fb04007388 */ /* 0x000fe80000000800 */
[----:B------:R1:W-:Y:S04]  /*c2d0*/  STS [R4+0x10600], R252 ;  /* 0x010600fc04007388 */ /* 0x0003e80000000800 */
[----:B------:R-:W-:Y:S01]  /*c2e0*/  BAR.SYNC.DEFER_BLOCKING 0x0 ;  /* 0x0000000000007b1d */ /* 0x000fe20000010000 */
[----:B-1----:R-:W-:-:S05]  /*c2f0*/  FADD R4, -R227, R153 ;  /* 0x00000099e3047221 */ /* 0x002fca0000000100 */
[----:B------:R-:W2:Y:S01]  /*c300*/  LDL.LU R153, [R1+0x858] ;  /* 0x0008580001997983 */ /* 0x000ea20000300800 */
[----:B------:R-:W-:-:S03]  /*c310*/  FMUL R4, R4, 1.4426950216293334961 ;  /* 0x3fb8aa3b04047820 */ /* 0x000fc60000400000 */
[----:B------:R-:W3:Y:S01]  /*c320*/  LDL.LU R154, [R1+0x854] ;  /* 0x00085400019a7983 */ /* 0x000ee20000300800 */
[----:B------:R-:W1:Y:S03]  /*c330*/  MUFU.EX2 R223, R4 ;  /* 0x0000000400df7308 */ /* 0x000e660000000800 */
[----:B------:R-:W2:Y:S01]  /*c340*/  LDL.LU R155, [R1+0x850] ;  /* 0x00085000019b7983 */ /* 0x000ea20000300800 */
[C---:B0-----:R-:W-:Y:S02]  /*c350*/  FMUL R168, R222.reuse, R168 ;  /* 0x000000a8dea87220 */ /* 0x041fe40000400000 */
[----:B------:R-:W-:Y:S01]  /*c360*/  FMUL R169, R222, R169 ;  /* 0x000000a9dea97220 */ /* 0x000fe20000400000 */
[----:B------:R-:W2:Y:S04]  /*c370*/  LDL R229, [R1+0x840] ;  /* 0x0008400001e57983 */ /* 0x000ea80000100800 */
[----:B------:R-:W-:Y:S04]  /*c380*/  LDSM.16.M88.4 R148, [R207+0x10000] ;  /* 0x01000000cf94783b */ /* 0x000fe80000000200 */
[----:B------:R-:W0:Y:S01]  /*c390*/  LDSM.16.M88.4 R20, [R2+0xd800] ;  /* 0x00d800000214783b */ /* 0x000e220000000200 */
[----:B-1----:R-:W-:-:S02]  /*c3a0*/  FMUL R210, R223, R98 ;  /* 0x00000062dfd27220 */ /* 0x002fc40000400000 */
[C---:B------:R-:W-:Y:S01]  /*c3b0*/  FMUL R211, R223.reuse, R99 ;  /* 0x00000063dfd37220 */ /* 0x040fe20000400000 */
[----:B------:R-:W-:Y:S04]  /*c3c0*/  LDSM.16.M88.4 R16, [R2+0xe000] ;  /* 0x00e000000210783b */ /* 0x000fe80000000200 */
[----:B------:R-:W1:Y:S01]  /*c3d0*/  LDSM.16.M88.4 R96, [R207+0x10400] ;  /* 0x01040000cf60783b */ /* 0x000e620000000200 */
[C---:B------:R-:W-:Y:S02]  /*c3e0*/  FMUL R102, R223.reuse, R102 ;  /* 0x00000066df667220 */ /* 0x040fe40000400000 */
[----:B------:R-:W-:Y:S01]  /*c3f0*/  FMUL R103, R223, R103 ;  /* 0x00000067df677220 */ /* 0x000fe20000400000 */
[----:B------:R-:W1:Y:S01]  /*c400*/  LDSM.16.M88.4 R64, [R2+0x8000] ;  /* 0x008000000240783b */ /* 0x000e620000000200 */
[----:B------:R-:W-:-:S02]  /*c410*/  FMUL R170, R221, R170 ;  /* 0x000000aaddaa7220 */ /* 0x000fc40000400000 */
[C---:B------:R-:W-:Y:S01]  /*c420*/  FMUL R171, R221.reuse, R171 ;  /* 0x000000abddab7220 */ /* 0x040fe20000400000 */
[----:B------:R-:W1:Y:S01]  /*c430*/  LDSM.16.M88.4 R60, [R2+0x8800] ;  /* 0x00880000023c783b */ /* 0x000e620000000200 */
[C---:B------:R-:W-:Y:S02]  /*c440*/  FMUL R164, R222.reuse, R164 ;  /* 0x000000a4dea47220 */ /* 0x040fe40000400000 */
[----:B------:R-:W-:Y:S01]  /*c450*/  FMUL R165, R222, R165 ;  /* 0x000000a5dea57220 */ /* 0x000fe20000400000 */
[----:B------:R-:W1:Y:S01]  /*c460*/  LDSM.16.M88.4 R56, [R2+0x9000] ;  /* 0x009000000238783b */ /* 0x000e620000000200 */
[C---:B------:R-:W-:Y:S02]  /*c470*/  FMUL R166, R221.reuse, R166 ;  /* 0x000000a6dda67220 */ /* 0x040fe40000400000 */
[----:B----4-:R-:W-:Y:S01]  /*c480*/  FMUL R167, R221, R167 ;  /* 0x000000a7dda77220 */ /* 0x010fe20000400000 */
[----:B------:R-:W4:Y:S04]  /*c490*/  LDSM.16.M88.4 R52, [R2+0x9800] ;  /* 0x009800000234783b */ /* 0x000f280000000200 */
[----:B------:R-:W4:Y:S04]  /*c4a0*/  LDSM.16.M88.4 R48, [R2+0xa000] ;  /* 0x00a000000230783b */ /* 0x000f280000000200 */
[----:B------:R-:W4:Y:S04]  /*c4b0*/  LDSM.16.M88.4 R44, [R2+0xa800] ;  /* 0x00a80000022c783b */ /* 0x000f280000000200 */
[----:B------:R-:W4:Y:S01]  /*c4c0*/  LDSM.16.M88.4 R40, [R2+0xb000] ;  /* 0x00b000000228783b */ /* 0x000f220000000200 */
[-C--:B0-----:R-:W-:Y:S03]  /*c4d0*/  HMMA.16816.F32 R100, R148, R20.reuse, R100 ;  /* 0x000000149464723c */ /* 0x081fe60000001864 */
[----:B------:R-:W0:Y:S04]  /*c4e0*/  LDSM.16.M88.4 R36, [R2+0xb800] ;  /* 0x00b800000224783b */ /* 0x000e280000000200 */
[----:B------:R-:W0:Y:S01]  /*c4f0*/  LDSM.16.M88.4 R32, [R2+0xc000] ;  /* 0x00c000000220783b */ /* 0x000e220000000200 */
[----:B-1----:R-:W-:Y:S03]  /*c500*/  HMMA.16816.F32 R168, R96, R20, R168 ;  /* 0x0000001460a8723c */ /* 0x002fe600000018a8 */
[----:B------:R-:W3:Y:S04]  /*c510*/  LDL.LU R21, [R1+0x20] ;  /* 0x0000200001157983 */ /* 0x000ee80000300800 */
[----:B------:R-:W3:Y:S01]  /*c520*/  LDL.LU R20, [R1+0x14] ;  /* 0x0000140001147983 */ /* 0x000ee20000300800 */
[-C--:B------:R-:W-:Y:S03]  /*c530*/  HMMA.16816.F32 R208, R148, R16.reuse, R208 ;  /* 0x0000001094d0723c */ /* 0x080fe600000018d0 */
[----:B------:R-:W1:Y:S04]  /*c540*/  LDSM.16.M88.4 R28, [R2+0xc800] ;  /* 0x00c80000021c783b */ /* 0x000e680000000200 */
[----:B------:R-:W0:Y:S01]  /*c550*/  LDSM.16.M88.4 R24, [R2+0xd000] ;  /* 0x00d000000218783b */ /* 0x000e220000000200 */
[----:B------:R-:W-:Y:S03]  /*c560*/  HMMA.16816.F32 R164, R96, R16, R164 ;  /* 0x0000001060a4723c */ /* 0x000fe600000018a4 */
[----:B------:R-:W3:Y:S04]  /*c570*/  LDL.LU R17, [R1+0x1c] ;  /* 0x00001c0001117983 */ /* 0x000ee80000300800 */
[----:B------:R-:W3:Y:S04]  /*c580*/  LDL.LU R16, [R1+0x18] ;  /* 0x0000180001107983 */ /* 0x000ee80000300800 */
[----:B------:R-:W0:Y:S04]  /*c590*/  LDSM.16.M88.4 R12, [R2+0xe800] ;  /* 0x00e80000020c783b */ /* 0x000e280000000200 */
[----:B------:R-:W0:Y:S04]  /*c5a0*/  LDSM.16.M88.4 R8, [R2+0xf000] ;  /* 0x00f000000208783b */ /* 0x000e280000000200 */
[----:B------:R-:W0:Y:S01]  /*c5b0*/  LDSM.16.M88.4 R4, [R2+0xf800] ;  /* 0x00f800000204783b */ /* 0x000e220000000200 */
[----:B------:R-:W-:-:S02]  /*c5c0*/  FMUL R144, R204, R144 ;  /* 0x00000090cc907220 */ /* 0x000fc40000400000 */
[C---:B------:R-:W-:Y:S02]  /*c5d0*/  FMUL R145, R204.reuse, R145 ;  /* 0x00000091cc917220 */ /* 0x040fe40000400000 */
[C---:B------:R-:W-:Y:S02]  /*c5e0*/  FMUL R146, R223.reuse, R146 ;  /* 0x00000092df927220 */ /* 0x040fe40000400000 */
[C---:B------:R-:W-:Y:S02]  /*c5f0*/  FMUL R147, R223.reuse, R147 ;  /* 0x00000093df937220 */ /* 0x040fe40000400000 */
[C---:B------:R-:W-:Y:S02]  /*c600*/  FMUL R140, R204.reuse, R140 ;  /* 0x0000008ccc8c7220 */ /* 0x040fe40000400000 */
[----:B------:R-:W-:Y:S02]  /*c610*/  FMUL R141, R204, R141 ;  /* 0x0000008dcc8d7220 */ /* 0x000fe40000400000 */
        /* <DEDUP_REMOVED lines=49> */
[----:B------:R-:W-:Y:S01]  /*c930*/  FMUL R87, R223, R87 ;  /* 0x00000057df577220 */ /* 0x000fe20000400000 */
[C---:B------:R-:W-:Y:S08]  /*c940*/  HMMA.16816.F32 R144, R148.reuse, R64, R144 ;  /* 0x000000409490723c */ /* 0x040ff00000001890 */
[C---:B------:R-:W-:Y:S08]  /*c950*/  HMMA.16816.F32 R140, R148.reuse, R60, R140 ;  /* 0x0000003c948c723c */ /* 0x040ff0000000188c */
[C---:B------:R-:W-:Y:S08]  /*c960*/  HMMA.16816.F32 R136, R148.reuse, R56, R136 ;  /* 0x000000389488723c */ /* 0x040ff00000001888 */
[C---:B----4-:R-:W-:Y:S08]  /*c970*/  HMMA.16816.F32 R132, R148.reuse, R52, R132 ;  /* 0x000000349484723c */ /* 0x050ff00000001884 */
[C---:B------:R-:W-:Y:S08]  /*c980*/  HMMA.16816.F32 R128, R148.reuse, R48, R128 ;  /* 0x000000309480723c */ /* 0x040ff00000001880 */
[C---:B------:R-:W-:Y:S08]  /*c990*/  HMMA.16816.F32 R124, R148.reuse, R44, R124 ;  /* 0x0000002c947c723c */ /* 0x040ff0000000187c */
[C---:B------:R-:W-:Y:S08]  /*c9a0*/  HMMA.16816.F32 R120, R148.reuse, R40, R120 ;  /* 0x000000289478723c */ /* 0x040ff00000001878 */
[C---:B0-----:R-:W-:Y:S08]  /*c9b0*/  HMMA.16816.F32 R116, R148.reuse, R36, R116 ;  /* 0x000000249474723c */ /* 0x041ff00000001874 */
[C---:B------:R-:W-:Y:S08]  /*c9c0*/  HMMA.16816.F32 R112, R148.reuse, R32, R112 ;  /* 0x000000209470723c */ /* 0x040ff00000001870 */
[C---:B-1----:R-:W-:Y:S08]  /*c9d0*/  HMMA.16816.F32 R108, R148.reuse, R28, R108 ;  /* 0x0000001c946c723c */ /* 0x042ff0000000186c */
[C---:B------:R-:W-:Y:S08]  /*c9e0*/  HMMA.16816.F32 R104, R148.reuse, R24, R104 ;  /* 0x000000189468723c */ /* 0x040ff00000001868 */
[C---:B------:R-:W-:Y:S08]  /*c9f0*/  HMMA.16816.F32 R92, R148.reuse, R12, R92 ;  /* 0x0000000c945c723c */ /* 0x040ff0000000185c */
[C---:B------:R-:W-:Y:S01]  /*ca00*/  HMMA.16816.F32 R88, R148.reuse, R8, R88 ;  /* 0x000000089458723c */ /* 0x040fe20000001858 */
[----:B--2---:R-:W0:Y:S07]  /*ca10*/  LDSM.16.M88.4 R204, [R229+0x10000] ;  /* 0x01000000e5cc783b */ /* 0x004e2e0000000200 */
[----:B------:R-:W-:Y:S01]  /*ca20*/  HMMA.16816.F32 R84, R148, R4, R84 ;  /* 0x000000049454723c */ /* 0x000fe20000001854 */
[----:B------:R-:W1:Y:S01]  /*ca30*/  LDSM.16.M88.4 R148, [R229+0x10400] ;  /* 0x01040000e594783b */ /* 0x000e620000000200 */
        /* <DEDUP_REMOVED lines=25> */
[----:B------:R-:W-:Y:S02]  /*cbd0*/  FMUL R189, R222, R189 ;  /* 0x000000bddebd7220 */ /* 0x000fe40000400000 */
[C---:B------:R-:W-:Y:S02]  /*cbe0*/  FMUL R190, R221.reuse, R190 ;  /* 0x000000beddbe7220 */ /* 0x040fe40000400000 */
[C---:B------:R-:W-:Y:S01]  /*cbf0*/  FMUL R191, R221.reuse, R191 ;  /* 0x000000bfddbf7220 */ /* 0x040fe20000400000 */
[----:B---3--:R-:W-:Y:S01]  /*cc00*/  IADD3 R20, R20, 0x20, RZ ;  /* 0x0000002014147810 */ /* 0x008fe20007ffe0ff */
        /* <DEDUP_REMOVED lines=28> */
[----:B------:R-:W-:Y:S02]  /*cdd0*/  FFMA R21, R223, R21, R218 ;  /* 0x00000015df157223 */ /* 0x000fe400000000da */
[----:B------:R-:W-:Y:S01]  /*cde0*/  FFMA R17, R222, R17, R219 ;  /* 0x00000011de117223 */ /* 0x000fe200000000db */
[----:B------:R2:W5:Y:S01]  /*cdf0*/  LDL.LU R218, [R1+0x84c] ;  /* 0x00084c0001da7983 */ /* 0x0005620000300800 */
[----:B------:R-:W-:Y:S01]  /*ce00*/  FFMA R16, R221, R16, R200 ;  /* 0x00000010dd107223 */ /* 0x000fe200000000c8 */
[C---:B------:R-:W-:Y:S02]  /*ce10*/  HMMA.16816.F32 R80, R96.reuse, R64, R80 ;  /* 0x000000406050723c */ /* 0x040fe40000001850 */
[----:B------:R2:W-:Y:S04]  /*ce20*/  STL [R1+0x14], R20 ;  /* 0x0000141401007387 */ /* 0x0005e80000100800 */
[----:B------:R-:W3:Y:S02]  /*ce30*/  S2R R200, SR_TID.X ;  /* 0x0000000000c87919 */ /* 0x000ee40000002100 */
[C---:B------:R-:W-:Y:S02]  /*ce40*/  HMMA.16816.F32 R76, R96.reuse, R60, R76 ;  /* 0x0000003c604c723c */ /* 0x040fe4000000184c */
[----:B------:R2:W-:Y:S04]  /*ce50*/  STL [R1+0x20], R21 ;  /* 0x0000201501007387 */ /* 0x0005e80000100800 */
[----:B------:R2:W5:Y:S02]  /*ce60*/  LDL.LU R219, [R1+0x848] ;  /* 0x0008480001db7983 */ /* 0x0005640000300800 */
[C---:B------:R-:W-:Y:S02]  /*ce70*/  HMMA.16816.F32 R72, R96.reuse, R56, R72 ;  /* 0x000000386048723c */ /* 0x040fe40000001848 */
[----:B------:R2:W-:Y:S06]  /*ce80*/  STL [R1+0x1c], R17 ;  /* 0x00001c1101007387 */ /* 0x0005ec0000100800 */
[C---:B------:R-:W-:Y:S01]  /*ce90*/  HMMA.16816.F32 R68, R96.reuse, R52, R68 ;  /* 0x000000346044723c */ /* 0x040fe20000001844 */
[----:B------:R2:W-:Y:S07]  /*cea0*/  STL [R1], R228 ;  /* 0x000000e401007387 */ /* 0x0005ee0000100800 */
[C---:B------:R-:W-:Y:S01]  /*ceb0*/  HMMA.16816.F32 R196, R96.reuse, R48, R196 ;  /* 0x0000003060c4723c */ /* 0x040fe200000018c4 */
[----:B------:R2:W-:Y:S07]  /*cec0*/  STL [R1+0x18], R16 ;  /* 0x0000181001007387 */ /* 0x0005ee0000100800 */
[C---:B------:R-:W-:Y:S01]  /*ced0*/  HMMA.16816.F32 R192, R96.reuse, R44, R192 ;  /* 0x0000002c60c0723c */ /* 0x040fe200000018c0 */
[----:B------:R2:W-:Y:S07]  /*cee0*/  STL [R1+0x4], R227 ;  /* 0x000004e301007387 */ /* 0x0005ee0000100800 */
[C---:B------:R-:W-:Y:S01]  /*cef0*/  HMMA.16816.F32 R188, R96.reuse, R40, R188 ;  /* 0x0000002860bc723c */ /* 0x040fe200000018bc */
[----:B------:R2:W-:Y:S07]  /*cf00*/  STL [R1+0xc], R226 ;  /* 0x00000ce201007387 */ /* 0x0005ee0000100800 */
[C---:B------:R-:W-:Y:S01]  /*cf10*/  HMMA.16816.F32 R184, R96.reuse, R36, R184 ;  /* 0x0000002460b8723c */ /* 0x040fe200000018b8 */
[----:B------:R2:W-:Y:S07]  /*cf20*/  STL [R1+0x10], R225 ;  /* 0x000010e101007387 */ /* 0x0005ee0000100800 */
[C---:B------:R-:W-:Y:S08]  /*cf30*/  HMMA.16816.F32 R180, R96.reuse, R32, R180 ;  /* 0x0000002060b4723c */ /* 0x040ff000000018b4 */
[C---:B------:R-:W-:Y:S08]  /*cf40*/  HMMA.16816.F32 R176, R96.reuse, R28, R176 ;  /* 0x0000001c60b0723c */ /* 0x040ff000000018b0 */
[C---:B------:R-:W-:Y:S08]  /*cf50*/  HMMA.16816.F32 R172, R96.reuse, R24, R172 ;  /* 0x0000001860ac723c */ /* 0x040ff000000018ac */
[C---:B------:R-:W-:Y:S08]  /*cf60*/  HMMA.16816.F32 R160, R96.reuse, R12, R160 ;  /* 0x0000000c60a0723c */ /* 0x040ff000000018a0 */
[C---:B------:R-:W-:Y:S08]  /*cf70*/  HMMA.16816.F32 R156, R96.reuse, R8, R156 ;  /* 0x00000008609c723c */ /* 0x040ff0000000189c */
[----:B------:R-:W-:Y:S01]  /*cf80*/  HMMA.16816.F32 R152, R96, R4, R152 ;  /* 0x000000046098723c */ /* 0x000fe20000001898 */
[----:B------:R-:W-:-:S02]  /*cf90*/  ISETP.GE.AND P2, PT, R20, c[0x0][0x1d0], PT ;  /* 0x0000740014007a0c */ /* 0x000fc40003f46270 */
[----:B---3--:R-:W-:-:S04]  /*cfa0*/  LOP3.LUT R200, R200, 0x7f, RZ, 0xc0, !PT ;  /* 0x0000007fc8c87812 */ /* 0x008fc800078ec0ff */
[----:B------:R-:W-:Y:S01]  /*cfb0*/  IMAD.MOV.U32 R4, RZ, RZ, 0x20 ;  /* 0x00000020ff047424 */ /* 0x000fe200078e00ff */
[----:B0-----:R-:W-:Y:S01]  /*cfc0*/  HMMA.16816.F32 R144, R204, R66, R144 ;  /* 0x00000042cc90723c */ /* 0x001fe20000001890 */
[----:B------:R-:W-:Y:S02]  /*cfd0*/  SHF.L.U32 R200, R200, 0x1, RZ ;  /* 0x00000001c8c87819 */ /* 0x000fe400000006ff */
[C---:B------:R-:W-:Y:S02]  /*cfe0*/  IMAD R202, R4.reuse, c[0x0][0x1a4], R202 ;  /* 0x0000690004ca7a24 */ /* 0x040fe400078e02ca */
[----:B------:R-:W-:-:S03]  /*cff0*/  IMAD R201, R4, c[0x0][0x1b4], R201 ;  /* 0x00006d0004c97a24 */ /* 0x000fc600078e02c9 */
[C---:B------:R-:W-:Y:S08]  /*d000*/  HMMA.16816.F32 R140, R204.reuse, R62, R140 ;  /* 0x0000003ecc8c723c */ /* 0x040ff0000000188c */
        /* <DEDUP_REMOVED lines=13> */
[----:B------:R-:W-:Y:S08]  /*d0e0*/  HMMA.16816.F32 R84, R204, R6, R84 ;  /* 0x00000006cc54723c */ /* 0x000ff00000001854 */
[C---:B-1----:R-:W-:Y:S08]  /*d0f0*/  HMMA.16816.F32 R80, R148.reuse, R66, R80 ;  /* 0x000000429450723c */ /* 0x042ff00000001850 */
        /* <DEDUP_REMOVED lines=14> */
[----:B------:R-:W-:Y:S01]  /*d1e0*/  HMMA.16816.F32 R152, R148, R6, R152 ;  /* 0x000000069498723c */ /* 0x000fe20000001898 */
[----:B--2---:R-:W-:Y:S01]  /*d1f0*/  @P2 CALL.REL.NOINC `(.L_x_0) ;  /* 0x0000001000002944 */ /* 0x004fe20003c00000 */
[----:B------:R-:W-:Y:S06]  /*d200*/  BRA `(.L_x_1) ;  /* 0xffff97a000007947 */ /* 0x000fec000383ffff */
.L_x_0:
[----:B------:R-:W2:Y:S04]  /*d210*/  LDL.LU R12, [R1+0x20] ;  /* 0x00002000010c7983 */ /* 0x000ea80000300800 */
[----:B------:R-:W3:Y:S04]  /*d220*/  LDL.LU R11, [R1+0x1c] ;  /* 0x00001c00010b7983 */ /* 0x000ee80000300800 */
[----:B------:R-:W4:Y:S04]  /*d230*/  LDL.LU R9, [R1+0x18] ;  /* 0x0000180001097983 */ /* 0x000f280000300800 */
[----:B------:R-:W0:Y:S04]  /*d240*/  S2R R13, SR_TID.X ;  /* 0x00000000000d7919 */ /* 0x000e280000002100 */
[----:B------:R-:W1:Y:S04]  /*d250*/  S2R R204, SR_TID.X ;  /* 0x0000000000cc7919 */ /* 0x000e680000002100 */
[----:B------:R-:W1:Y:S04]  /*d260*/  S2R R244, SR_CTAID.X ;  /* 0x0000000000f47919 */ /* 0x000e680000002500 */
[----:B------:R-:W1:Y:S01]  /*d270*/  S2R R246, SR_CTAID.Y ;  /* 0x0000000000f67919 */ /* 0x000e620000002600 */
[----:B0-----:R-:W-:-:S02]  /*d280*/  SHF.L.U32 R14, R13, 0xb, RZ ;  /* 0x0000000b0d0e7819 */ /* 0x001fc400000006ff */
[----:B------:R-:W-:Y:S02]  /*d290*/  LOP3.LUT R13, R13, 0x3f, RZ, 0xc0, !PT ;  /* 0x0000003f0d0d7812 */ /* 0x000fe400078ec0ff */
[----:B------:R-:W-:Y:S01]  /*d2a0*/  LOP3.LUT R14, R14, 0x3000, RZ, 0xc0, !PT ;  /* 0x000030000e0e7812 */ /* 0x000fe200078ec0ff */
[C---:B-1----:R-:W-:Y:S01]  /*d2b0*/  IMAD.SHL.U32 R3, R204.reuse, 0x20, RZ ;  /* 0x00000020cc037824 */ /* 0x042fe200078e00ff */
[C---:B------:R-:W-:Y:S01]  /*d2c0*/  LOP3.LUT R245, R204.reuse, 0x1f, RZ, 0xc0, !PT ;  /* 0x0000001fccf57812 */ /* 0x040fe200078ec0ff */
[C---:B------:R-:W-:Y:S01]  /*d2d0*/  IMAD.SHL.U32 R6, R204.reuse, 0x10, RZ ;  /* 0x00000010cc067824 */ /* 0x040fe200078e00ff */
[----:B------:R-:W-:Y:S01]  /*d2e0*/  LOP3.LUT R0, R204, 0x40, RZ, 0xc0, !PT ;  /* 0x00000040cc007812 */ /* 0x000fe200078ec0ff */
[----:B------:R-:W-:Y:S01]  /*d2f0*/  IMAD R13, R13, 0x10, R14 ;  /* 0x000000100d0d7824 */ /* 0x000fe200078e020e */
[----:B------:R-:W-:Y:S01]  /*d300*/  LEA R244, R244, R245, 0x5 ;  /* 0x000000f5f4f47211 */ /* 0x000fe200078e28ff */
[----:B------:R-:W-:Y:S01]  /*d310*/  IMAD R2, R246, c[0x0][0x1c0], RZ ;  /* 0x00007000f6027a24 */ /* 0x000fe200078e02ff */
[----:B------:R-:W-:-:S03]  /*d320*/  SHF.R.U32.HI R7, RZ, 0x1, R0 ;  /* 0x00000001ff077819 */ /* 0x000fc60000011600 */
[----:B------:R-:W-:Y:S01]  /*d330*/  IMAD R4, R244, c[0x0][0x1c4], RZ ;  /* 0x00007100f4047a24 */ /* 0x000fe200078e02ff */
[----:B------:R-:W-:Y:S01]  /*d340*/  LOP3.LUT R8, R3, 0xc60, RZ, 0xc0, !PT ;  /* 0x00000c6003087812 */ /* 0x000fe200078ec0ff */
[C---:B------:R-:W-:Y:S01]  /*d350*/  IMAD.HI R3, R2.reuse, 0x2, RZ ;  /* 0x0000000202037827 */ /* 0x040fe200078e02ff */
[----:B------:R-:W-:Y:S02]  /*d360*/  SHF.L.U32 R0, R2, 0x1, RZ ;  /* 0x0000000102007819 */ /* 0x000fe400000006ff */
[----:B------:R-:W-:Y:S01]  /*d370*/  LOP3.LUT R10, R6, 0x70, RZ, 0xc0, !PT ;  /* 0x00000070060a7812 */ /* 0x000fe200078ec0ff */
[----:B------:R-:W-:Y:S01]  /*d380*/  IMAD.SHL.U32 R5, R4, 0x2, RZ ;  /* 0x0000000204057824 */ /* 0x000fe200078e00ff */
[----:B------:R-:W-:Y:S01]  /*d390*/  LOP3.LUT R229, R204, 0x18, RZ, 0xc0, !PT ;  /* 0x00000018cce57812 */ /* 0x000fe200078ec0ff */
[----:B------:R-:W-:Y:S01]  /*d3a0*/  IMAD.HI R6, R4, 0x2, RZ ;  /* 0x0000000204067827 */ /* 0x000fe200078e02ff */
[----:B------:R-:W-:Y:S02]  /*d3b0*/  BAR.SYNC.DEFER_BLOCKING 0x0 ;  /* 0x0000000000007b1d */ /* 0x000fe40000010000 */
[----:B------:R-:W-:-:S02]  /*d3c0*/  IADD3 R2, P1, P2, R5, c[0x0][0x178], R0 ;  /* 0x00005e0005027a10 */ /* 0x000fc40007a3e000 */
[----:B------:R-:W-:Y:S02]  /*d3d0*/  LOP3.LUT R0, R13, R7, RZ, 0x3c, !PT ;  /* 0x000000070d007212 */ /* 0x000fe400078e3cff */
[----:B------:R-:W-:Y:S02]  /*d3e0*/  IADD3.X R3, R6, c[0x0][0x17c], R3, P1, P2 ;  /* 0x00005f0006037a10 */ /* 0x000fe40000fe4403 */
[C---:B------:R-:W-:Y:S02]  /*d3f0*/  LEA R4, R229.reuse, R8, 0x9 ;  /* 0x00000008e5047211 */ /* 0x040fe400078e48ff */
[----:B------:R-:W-:Y:S02]  /*d400*/  LEA.HI R229, R229, R10, RZ, 0x1f ;  /* 0x0000000ae5e57211 */ /* 0x000fe400078ff8ff */
[----:B------:R-:W-:Y:S02]  /*d410*/  MOV R10, R68 ;  /* 0x00000044000a7202 */ /* 0x000fe40000000f00 */
[----:B------:R-:W-:Y:S01]  /*d420*/  MOV R8, R98 ;  /* 0x0000006200087202 */ /* 0x000fe20000000f00 */
[----:B----4-:R-:W-:-:S02]  /*d430*/  IMAD.MOV.U32 R14, RZ, RZ, R9 ;  /* 0x000000ffff0e7224 */ /* 0x010fc400078e0009 */
[----:B--2---:R-:W-:Y:S01]  /*d440*/  IMAD.MOV.U32 R13, RZ, RZ, R12 ;  /* 0x000000ffff0d7224 */ /* 0x004fe200078e000c */
[----:B---3--:R-:W-:Y:S01]  /*d450*/  MOV R12, R11 ;  /* 0x0000000b000c7202 */ /* 0x008fe20000000f00 */
[----:B------:R-:W-:Y:S01]  /*d460*/  IMAD.MOV.U32 R11, RZ, RZ, R69 ;  /* 0x000000ffff0b7224 */ /* 0x000fe200078e0045 */
[----:B------:R-:W-:Y:S01]  /*d470*/  MOV R29, R14 ;  /* 0x0000000e001d7202 */ /* 0x000fe20000000f00 */
[----:B------:R-:W-:Y:S01]  /*d480*/  IMAD.MOV.U32 R9, RZ, RZ, R94 ;  /* 0x000000ffff097224 */ /* 0x000fe200078e005e */
[----:B------:R-:W2:Y:S01]  /*d490*/  LDL.LU R14, [R1+0x24] ;  /* 0x00002400010e7983 */ /* 0x000ea20000300800 */
[----:B------:R-:W-:Y:S02]  /*d4a0*/  FSETP.GT.AND P5, PT, |R12|, 8.50705917302346158658e+37, PT ;  /* 0x7e8000000c00780b */ /* 0x000fe40003fa4200 */
[C---:B------:R-:W-:Y:S01]  /*d4b0*/  FSETP.GT.AND P2, PT, |R29|.reuse, 8.50705917302346158658e+37, PT ;  /* 0x7e8000001d00780b */ /* 0x040fe20003f44200 */
[C---:B------:R-:W-:Y:S01]  /*d4c0*/  FMUL R240, R29.reuse, 8388608 ;  /* 0x4b0000001df07820 */ /* 0x040fe20000400000 */
[----:B------:R-:W-:-:S02]  /*d4d0*/  FSETP.GEU.AND P1, PT, R29, 1.175494350822287508e-38, PT ;  /* 0x008000001d00780b */ /* 0x000fc40003f2e000 */
[----:B------:R-:W-:Y:S02]  /*d4e0*/  FSETP.GEU.AND P3, PT, |R29|, 1.175494350822287508e-38, PT ;  /* 0x008000001d00780b */ /* 0x000fe40003f6e200 */
[C---:B------:R-:W-:Y:S01]  /*d4f0*/  FSETP.GEU.AND P6, PT, |R12|.reuse, 1.175494350822287508e-38, PT ;  /* 0x008000000c00780b */ /* 0x040fe20003fce200 */
[----:B------:R-:W-:Y:S01]  /*d500*/  FMUL R241, R12, 8388608 ;  /* 0x4b0000000cf17820 */ /* 0x000fe20000400000 */
[----:B------:R-:W-:-:S05]  /*d510*/  FSEL R240, R240, R29, !P1 ;  /* 0x0000001df0f07208 */ /* 0x000fca0004800000 */
[----:B------:R-:W-:Y:S02]  /*d520*/  @P2 FMUL R155, R155, 0.25 ;  /* 0x3e8000009b9b2820 */ /* 0x000fe40000400000 */
[----:B------:R-:W-:Y:S02]  /*d530*/  @P2 FMUL R154, R154, 0.25 ;  /* 0x3e8000009a9a2820 */ /* 0x000fe40000400000 */
[----:B------:R-:W-:Y:S02]  /*d540*/  @P2 FMUL R159, R159, 0.25 ;  /* 0x3e8000009f9f2820 */ /* 0x000fe40000400000 */
[----:B------:R-:W-:Y:S02]  /*d550*/  @P2 FMUL R158, R158, 0.25 ;  /* 0x3e8000009e9e2820 */ /* 0x000fe40000400000 */
[----:B------:R-:W-:Y:S02]  /*d560*/  @P2 FMUL R163, R163, 0.25 ;  /* 0x3e800000a3a32820 */ /* 0x000fe40000400000 */
[----:B------:R-:W-:-:S02]  /*d570*/  @P2 FMUL R162, R162, 0.25 ;  /* 0x3e800000a2a22820 */ /* 0x000fc40000400000 */
        /* <DEDUP_REMOVED lines=26> */
[----:B------:R-:W-:Y:S01]  /*d720*/  @P2 FMUL R29, R29, 0.25 ;  /* 0x3e8000001d1d2820 */ /* 0x000fe20000400000 */
[C---:B------:R-:W-:Y:S01]  /*d730*/  FSETP.GEU.AND P2, PT, R12.reuse, 1.175494350822287508e-38, PT ;  /* 0x008000000c00780b */ /* 0x040fe20003f4e000 */
[----:B------:R-:W-:Y:S02]  /*d740*/  @P5 FMUL R153, R153, 0.25 ;  /* 0x3e80000099995820 */ /* 0x000fe40000400000 */
[----:B------:R-:W-:Y:S01]  /*d750*/  @!P3 FMUL R29, R29, 16777216 ;  /* 0x4b8000001d1db820 */ /* 0x000fe20000400000 */
[----:B------:R-:W-:Y:S01]  /*d760*/  FSEL R241, R241, R12, !P2 ;  /* 0x0000000cf1f17208 */ /* 0x000fe20005000000 */
[----:B------:R-:W-:Y:S01]  /*d770*/  @P5 FMUL R12, R12, 0.25 ;  /* 0x3e8000000c0c5820 */ /* 0x000fe20000400000 */
[----:B------:R-:W-:Y:S01]  /*d780*/  FSETP.GT.AND P4, PT, |R13|, 8.50705917302346158658e+37, PT ;  /* 0x7e8000000d00780b */ /* 0x000fe20003f84200 */
[----:B------:R-:W-:-:S02]  /*d790*/  @P5 FMUL R152, R152, 0.25 ;  /* 0x3e80000098985820 */ /* 0x000fc40000400000 */
[----:B------:R-:W-:Y:S01]  /*d7a0*/  @!P6 FMUL R12, R12, 16777216 ;  /* 0x4b8000000c0ce820 */ /* 0x000fe20000400000 */
[----:B------:R-:W0:Y:S01]  /*d7b0*/  MUFU.RCP R29, R29 ;  /* 0x0000001d001d7308 */ /* 0x000e220000001000 */
        /* <DEDUP_REMOVED lines=29> */
[----:B------:R-:W-:Y:S01]  /*d990*/  @P5 FMUL R80, R80, 0.25 ;  /* 0x3e80000050505820 */ /* 0x000fe20000400000 */
[----:B------:R-:W1:Y:S01]  /*d9a0*/  MUFU.RCP R12, R12 ;  /* 0x0000000c000c7308 */ /* 0x000e620000001000 */
[----:B------:R-:W-:Y:S02]  /*d9b0*/  @!P6 FMUL R153, R153, 16777216 ;  /* 0x4b8000009999e820 */ /* 0x000fe40000400000 */
[----:B------:R-:W-:Y:S02]  /*d9c0*/  @!P6 FMUL R152, R152, 16777216 ;  /* 0x4b8000009898e820 */ /* 0x000fe40000400000 */
[----:B------:R-:W-:Y:S02]  /*d9d0*/  @!P6 FMUL R157, R157, 16777216 ;  /* 0x4b8000009d9de820 */ /* 0x000fe40000400000 */
[----:B------:R-:W-:Y:S02]  /*d9e0*/  @!P6 FMUL R156, R156, 16777216 ;  /* 0x4b8000009c9ce820 */ /* 0x000fe40000400000 */
[----:B------:R-:W-:-:S02]  /*d9f0*/  @!P6 FMUL R161, R161, 16777216 ;  /* 0x4b800000a1a1e820 */ /* 0x000fc40000400000 */
[----:B------:R-:W-:Y:S02]  /*da00*/  @!P6 FMUL R160, R160, 16777216 ;  /* 0x4b800000a0a0e820 */ /* 0x000fe40000400000 */
        /* <DEDUP_REMOVED lines=25> */
[----:B------:R-:W-:Y:S01]  /*dba0*/  @!P6 FMUL R80, R80, 16777216 ;  /* 0x4b8000005050e820 */ /* 0x000fe20000400000 */
[----:B------:R-:W-:Y:S01]  /*dbb0*/  FSETP.GEU.AND P6, PT, |R13|, 1.175494350822287508e-38, PT ;  /* 0x008000000d00780b */ /* 0x000fe20003fce200 */
        /* <DEDUP_REMOVED lines=31> */
[----:B------:R-:W-:Y:S01]  /*ddb0*/  @!P3 FMUL R82, R82, 16777216 ;  /* 0x4b8000005252b820 */ /* 0x000fe20000400000 */
[C---:B------:R-:W-:Y:S01]  /*ddc0*/  FSETP.GEU.AND P3, PT, R13.reuse, 1.175494350822287508e-38, PT ;  /* 0x008000000d00780b */ /* 0x040fe20003f6e000 */
[----:B------:R-:W-:-:S02]  /*ddd0*/  FMUL R242, R13, 8388608 ;  /* 0x4b0000000df27820 */ /* 0x000fc40000400000 */
[----:B------:R-:W-:Y:S02]  /*dde0*/  @P4 FMUL R87, R87, 0.25 ;  /* 0x3e80000057574820 */ /* 0x000fe40000400000 */
[----:B------:R-:W-:Y:S01]  /*ddf0*/  @P4 FMUL R86, R86, 0.25 ;  /* 0x3e80000056564820 */ /* 0x000fe20000400000 */
[----:B------:R-:W-:Y:S01]  /*de00*/  FSEL R242, R242, R13, !P3 ;  /* 0x0000000df2f27208 */ /* 0x000fe20005800000 */
        /* <DEDUP_REMOVED lines=31> */
[----:B--2---:R-:W-:Y:S01]  /*e000*/  FSETP.GT.AND P4, PT, |R14|, 8.50705917302346158658e+37, PT ;  /* 0x7e8000000e00780b */ /* 0x004fe20003f84200 */
[----:B------:R-:W-:Y:S02]  /*e010*/  @!P6 FMUL R13, R13, 16777216 ;  /* 0x4b8000000d0de820 */ /* 0x000fe40000400000 */
[----:B0-----:R-:W-:Y:S02]  /*e020*/  FMUL R45, R29, R154 ;  /* 0x0000009a1d2d7220 */ /* 0x001fe40000400000 */
[----:B-1----:R-:W-:-:S02]  /*e030*/  FMUL R154, R12, R10 ;  /* 0x0000000a0c9a7220 */ /* 0x002fc40000400000 */
[----:B------:R-:W-:Y:S01]  /*e040*/  @!P6 FMUL R87, R87, 16777216 ;  /* 0x4b8000005757e820 */ /* 0x000fe20000400000 */
[----:B------:R-:W0:Y:S01]  /*e050*/  MUFU.RCP R10, R13 ;  /* 0x0000000d000a7308 */ /* 0x000e220000001000 */
        /* <DEDUP_REMOVED lines=30> */
[----:B------:R-:W-:Y:S01]  /*e240*/  @!P6 FMUL R146, R146, 16777216 ;  /* 0x4b8000009292e820 */ /* 0x000fe20000400000 */
[C---:B------:R-:W-:Y:S01]  /*e250*/  FSETP.GEU.AND P6, PT, |R14|.reuse, 1.175494350822287508e-38, PT ;  /* 0x008000000e00780b */ /* 0x040fe20003fce200 */
[C---:B------:R-:W-:Y:S01]  /*e260*/  FMUL R243, R14.reuse, 8388608 ;  /* 0x4b0000000ef37820 */ /* 0x040fe20000400000 */
[C---:B------:R-:W-:Y:S01]  /*e270*/  FSETP.GEU.AND P5, PT, R14.reuse, 1.175494350822287508e-38, PT ;  /* 0x008000000e00780b */ /* 0x040fe20003fae000 */
[C---:B------:R-:W-:Y:S02]  /*e280*/  FMUL R36, R29.reuse, R79 ;  /* 0x0000004f1d247220 */ /* 0x040fe40000400000 */
[----:B------:R-:W-:Y:S01]  /*e290*/  FMUL R49, R29, R155 ;  /* 0x0000009b1d317220 */ /* 0x000fe20000400000 */
[----:B------:R-:W-:Y:S01]  /*e2a0*/  FSEL R243, R243, R14, !P5 ;  /* 0x0000000ef3f37208 */ /* 0x000fe20006800000 */
[----:B------:R-:W-:-:S02]  /*e2b0*/  @P4 FMUL R14, R14, 0.25 ;  /* 0x3e8000000e0e4820 */ /* 0x000fc40000400000 */
[----:B0-----:R-:W-:Y:S02]  /*e2c0*/  FMUL R79, R10, R8 ;  /* 0x000000080a4f7220 */ /* 0x001fe40000400000 */
[C---:B------:R-:W-:Y:S02]  /*e2d0*/  FMUL R50, R29.reuse, R159 ;  /* 0x0000009f1d327220 */ /* 0x040fe40000400000 */
[----:B------:R-:W-:Y:S02]  /*e2e0*/  @!P6 FMUL R14, R14, 16777216 ;  /* 0x4b8000000e0ee820 */ /* 0x000fe40000400000 */
[----:B------:R-:W-:Y:S02]  /*e2f0*/  FMUL R52, R29, R158 ;  /* 0x0000009e1d347220 */ /* 0x000fe40000400000 */
[----:B------:R-:W0:Y:S01]  /*e300*/  MUFU.RCP R8, R14 ;  /* 0x0000000e00087308 */ /* 0x000e220000001000 */
[----:B------:R-:W-:Y:S02]  /*e310*/  @P4 FMUL R125, R125, 0.25 ;  /* 0x3e8000007d7d4820 */ /* 0x000fe40000400000 */
[----:B------:R-:W-:-:S02]  /*e320*/  FMUL R41, R29, R163 ;  /* 0x000000a31d297220 */ /* 0x000fc40000400000 */
[C---:B------:R-:W-:Y:S02]  /*e330*/  FMUL R48, R29.reuse, R162 ;  /* 0x000000a21d307220 */ /* 0x040fe40000400000 */
[C---:B------:R-:W-:Y:S02]  /*e340*/  FMUL R42, R29.reuse, R167 ;  /* 0x000000a71d2a7220 */ /* 0x040fe40000400000 */
[C---:B------:R-:W-:Y:S02]  /*e350*/  FMUL R55, R29.reuse, R166 ;  /* 0x000000a61d377220 */ /* 0x040fe40000400000 */
[C---:B------:R-:W-:Y:S02]  /*e360*/  FMUL R40, R29.reuse, R171 ;  /* 0x000000ab1d287220 */ /* 0x040fe40000400000 */
[C---:B------:R-:W-:Y:S02]  /*e370*/  FMUL R47, R29.reuse, R170 ;  /* 0x000000aa1d2f7220 */ /* 0x040fe40000400000 */
        /* <DEDUP_REMOVED lines=20> */
[----:B------:R-:W-:Y:S02]  /*e4c0*/  @P4 FMUL R96, R96, 0.25 ;  /* 0x3e80000060604820 */ /* 0x000fe40000400000 */
[----:B------:R-:W-:Y:S02]  /*e4d0*/  FMUL R29, R29, R82 ;  /* 0x000000521d1d7220 */ /* 0x000fe40000400000 */
[----:B------:R-:W-:Y:S02]  /*e4e0*/  FMUL R75, R10, R91 ;  /* 0x0000005b0a4b7220 */ /* 0x000fe40000400000 */
[----:B------:R-:W-:Y:S02]  /*e4f0*/  @P4 FMUL R105, R105, 0.25 ;  /* 0x3e80000069694820 */ /* 0x000fe40000400000 */
[----:B------:R-:W-:-:S02]  /*e500*/  @P4 FMUL R112, R112, 0.25 ;  /* 0x3e80000070704820 */ /* 0x000fc40000400000 */
[C---:B------:R-:W-:Y:S02]  /*e510*/  FMUL R82, R10.reuse, R106 ;  /* 0x0000006a0a527220 */ /* 0x040fe40000400000 */
[----:B------:R-:W-:Y:S02]  /*e520*/  FMUL R91, R10, R114 ;  /* 0x000000720a5b7220 */ /* 0x000fe40000400000 */
        /* <DEDUP_REMOVED lines=16> */
[C---:B------:R-:W-:Y:S02]  /*e630*/  FMUL R23, R10.reuse, R119 ;  /* 0x000000770a177220 */ /* 0x040fe40000400000 */
[C---:B------:R-:W-:Y:S02]  /*e640*/  FMUL R106, R10.reuse, R123 ;  /* 0x0000007b0a6a7220 */ /* 0x040fe40000400000 */
[C---:B------:R-:W-:Y:S02]  /*e650*/  FMUL R22, R10.reuse, R127 ;  /* 0x0000007f0a167220 */ /* 0x040fe40000400000 */
[C---:B------:R-:W-:Y:S02]  /*e660*/  FMUL R131, R10.reuse, R131 ;  /* 0x000000830a837220 */ /* 0x040fe40000400000 */
[C---:B------:R-:W-:Y:S02]  /*e670*/  FMUL R21, R10.reuse, R135 ;  /* 0x000000870a157220 */ /* 0x040fe40000400000 */
[----:B------:R-:W-:-:S02]  /*e680*/  FMUL R114, R10, R139 ;  /* 0x0000008b0a727220 */ /* 0x000fc40000400000 */
[C---:B------:R-:W-:Y:S02]  /*e690*/  FMUL R20, R10.reuse, R143 ;  /* 0x0000008f0a147220 */ /* 0x040fe40000400000 */
[----:B------:R-:W-:Y:S02]  /*e6a0*/  FMUL R147, R10, R147 ;  /* 0x000000930a937220 */ /* 0x000fe40000400000 */
[----:B------:R-:W-:Y:S02]  /*e6b0*/  @P4 FMUL R88, R88, 0.25 ;  /* 0x3e80000058584820 */ /* 0x000fe40000400000 */
[----:B------:R-:W-:Y:S02]  /*e6c0*/  @!P6 FMUL R125, R125, 16777216 ;  /* 0x4b8000007d7de820 */ /* 0x000fe40000400000 */
[----:B------:R-:W-:Y:S01]  /*e6d0*/  IMAD.SHL.U32 R245, R204, 0x4, RZ ;  /* 0x00000004ccf57824 */ /* 0x000fe200078e00ff */
[----:B------:R-:W-:Y:S01]  /*e6e0*/  SHF.R.U32.HI R158, RZ, 0x5, R204 ;  /* 0x00000005ff9e7819 */ /* 0x000fe200000116cc */
[----:B------:R-:W-:-:S02]  /*e6f0*/  @P4 FMUL R97, R97, 0.25 ;  /* 0x3e80000061614820 */ /* 0x000fc40000400000 */
[----:B------:R-:W-:Y:S02]  /*e700*/  @!P6 FMUL R96, R96, 16777216 ;  /* 0x4b8000006060e820 */ /* 0x000fe40000400000 */
[----:B------:R-:W-:Y:S02]  /*e710*/  @P4 FMUL R104, R104, 0.25 ;  /* 0x3e80000068684820 */ /* 0x000fe40000400000 */
[----:B------:R-:W-:Y:S02]  /*e720*/  @!P6 FMUL R105, R105, 16777216 ;  /* 0x4b8000006969e820 */ /* 0x000fe40000400000 */
[----:B------:R-:W-:Y:S02]  /*e730*/  @!P6 FMUL R112, R112, 16777216 ;  /* 0x4b8000007070e820 */ /* 0x000fe40000400000 */
[C---:B------:R-:W-:Y:S02]  /*e740*/  FMUL R58, R12.reuse, R156 ;  /* 0x0000009c0c3a7220 */ /* 0x040fe40000400000 */
[----:B------:R-:W-:-:S02]  /*e750*/  FMUL R24, R12, R76 ;  /* 0x0000004c0c187220 */ /* 0x000fc40000400000 */
        /* <DEDUP_REMOVED lines=24> */
[----:B------:R-:W-:Y:S01]  /*e8e0*/  @!P6 FMUL R144, R144, 16777216 ;  /* 0x4b8000009090e820 */ /* 0x000fe20000400000 */
[----:B------:R-:W-:Y:S01]  /*e8f0*/  F2FP.PACK_AB R20, R20, R147 ;  /* 0x000000931414723e */ /* 0x000fe200000000ff */
[C---:B------:R-:W-:Y:S01]  /*e900*/  FMUL R56, R12.reuse, R157 ;  /* 0x0000009d0c387220 */ /* 0x040fe20000400000 */
[----:B------:R-:W-:Y:S01]  /*e910*/  F2FP.PACK_AB R21, R21, R114 ;  /* 0x000000721515723e */ /* 0x000fe200000000ff */
[----:B------:R-:W-:Y:S01]  /*e920*/  FMUL R156, R12, R73 ;  /* 0x000000490c9c7220 */ /* 0x000fe20000400000 */
[----:B------:R-:W-:Y:S01]  /*e930*/  F2FP.PACK_AB R22, R22, R131 ;  /* 0x000000831616723e */ /* 0x000fe200000000ff */
[C---:B------:R-:W-:Y:S01]  /*e940*/  FMUL R155, R12.reuse, R72 ;  /* 0x000000480c9b7220 */ /* 0x040fe20000400000 */
[----:B------:R-:W-:Y:S01]  /*e950*/  F2FP.PACK_AB R23, R23, R106 ;  /* 0x0000006a1717723e */ /* 0x000fe200000000ff */
[C---:B------:R-:W-:Y:S02]  /*e960*/  FMUL R28, R12.reuse, R77 ;  /* 0x0000004d0c1c7220 */ /* 0x040fe40000400000 */
[----:B------:R-:W-:-:S02]  /*e970*/  FMUL R159, R12, R80 ;  /* 0x000000500c9f7220 */ /* 0x000fc40000400000 */
[----:B------:R-:W-:Y:S02]  /*e980*/  FMUL R76, R10, R95 ;  /* 0x0000005f0a4c7220 */ /* 0x000fe40000400000 */
[----:B------:R-:W-:Y:S02]  /*e990*/  @!P6 FMUL R88, R88, 16777216 ;  /* 0x4b8000005858e820 */ /* 0x000fe40000400000 */
[----:B0-----:R-:W-:Y:S01]  /*e9a0*/  FMUL R14, R8, R125 ;  /* 0x0000007d080e7220 */ /* 0x001fe20000400000 */
[----:B------:R-:W-:Y:S01]  /*e9b0*/  LOP3.LUT R125, R4, 0x70, R245, 0x78, !PT ;  /* 0x00000070047d7812 */ /* 0x000fe200078e78f5 */
[----:B------:R-:W-:Y:S01]  /*e9c0*/  FMUL R57, R12, R153 ;  /* 0x000000990c397220 */ /* 0x000fe20000400000 */
[----:B------:R-:W-:Y:S01]  /*e9d0*/  SGXT.U32 R158, R158, 0x2 ;  /* 0x000000029e9e781a */ /* 0x000fe20000000000 */
        /* <DEDUP_REMOVED lines=8> */
[----:B------:R-:W-:Y:S02]  /*ea60*/  @!P6 FMUL R97, R97, 16777216 ;  /* 0x4b8000006161e820 */ /* 0x000fe40000400000 */
[----:B------:R-:W-:Y:S02]  /*ea70*/  FMUL R95, R8, R96 ;  /* 0x00000060085f7220 */ /* 0x000fe40000400000 */
        /* <DEDUP_REMOVED lines=35> */
[C---:B------:R-:W-:Y:S02]  /*ecb0*/  FMUL R96, R8.reuse, R105 ;  /* 0x0000006908607220 */ /* 0x040fe40000400000 */
[----:B------:R-:W-:Y:S02]  /*ecc0*/  FMUL R99, R8, R112 ;  /* 0x0000007008637220 */ /* 0x000fe40000400000 */
        /* <DEDUP_REMOVED lines=25> */
[C---:B------:R-:W-:Y:S01]  /*ee60*/  FMUL R89, R8.reuse, R88 ;  /* 0x0000005808597220 */ /* 0x040fe20000400000 */
[----:B------:R0:W-:Y:S01]  /*ee70*/  STS.128 [R125+0x280], R20 ;  /* 0x000280147d007388 */ /* 0x0001e20000000c00 */
[C---:B------:R-:W-:Y:S01]  /*ee80*/  FMUL R88, R8.reuse, R97 ;  /* 0x0000006108587220 */ /* 0x040fe20000400000 */
[----:B------:R-:W-:Y:S01]  /*ee90*/  MOV R195, c[0x0][0x1c8] ;  /* 0x0000720000c37a02 */ /* 0x000fe20000000f00 */
[----:B------:R-:W-:Y:S01]  /*eea0*/  FMUL R97, R8, R104 ;  /* 0x0000006808617220 */ /* 0x000fe20000400000 */
[----:B------:R-:W-:Y:S01]  /*eeb0*/  F2FP.PACK_AB R32, R32, R29 ;  /* 0x0000001d2020723e */ /* 0x000fe200000000ff */
[----:B------:R-:W-:Y:S01]  /*eec0*/  FMUL R85, R8, R85 ;  /* 0x0000005508557220 */ /* 0x000fe20000400000 */
[----:B------:R-:W-:Y:S01]  /*eed0*/  F2FP.PACK_AB R36, R36, R25 ;  /* 0x000000192424723e */ /* 0x000fe200000000ff */
[C---:B------:R-:W-:Y:S01]  /*eee0*/  FMUL R84, R8.reuse, R84 ;  /* 0x0000005408547220 */ /* 0x040fe20000400000 */
[----:B------:R-:W-:Y:S01]  /*eef0*/  F2FP.PACK_AB R33, R33, R30 ;  /* 0x0000001e2121723e */ /* 0x000fe200000000ff */
[C---:B------:R-:W-:Y:S01]  /*ef00*/  FMUL R93, R8.reuse, R93 ;  /* 0x0000005d085d7220 */ /* 0x040fe20000400000 */
[----:B------:R-:W-:Y:S01]  /*ef10*/  F2FP.PACK_AB R37, R37, R26 ;  /* 0x0000001a2525723e */ /* 0x000fe200000000ff */
        /* <DEDUP_REMOVED lines=8> */
[C---:B------:R-:W-:Y:S01]  /*efa0*/  FMUL R108, R8.reuse, R108 ;  /* 0x0000006c086c7220 */ /* 0x040fe20000400000 */
[----:B------:R-:W-:Y:S01]  /*efb0*/  F2FP.PACK_AB R17, R17, R138 ;  /* 0x0000008a1111723e */ /* 0x000fe200000000ff */
[----:B------:R-:W-:Y:S01]  /*efc0*/  FMUL R104, R8, R113 ;  /* 0x0000007108687220 */ /* 0x000fe20000400000 */
[----:B------:R-:W-:Y:S01]  /*efd0*/  F2FP.PACK_AB R8, R140, R111 ;  /* 0x0000006f8c08723e */ /* 0x000fe200000000ff */
[----:B0-----:R-:W-:Y:S01]  /*efe0*/  IMAD R20, R158, c[0x0][0x1c8], RZ ;  /* 0x000072009e147a24 */ /* 0x001fe200078e02ff */
[----:B------:R-:W-:-:S02]  /*eff0*/  F2FP.PACK_AB R10, R10, R105 ;  /* 0x000000690a0a723e */ /* 0x000fc400000000ff */
[----:B------:R-:W-:Y:S02]  /*f000*/  F2FP.PACK_AB R14, R14, R129 ;  /* 0x000000810e0e723e */ /* 0x000fe400000000ff */
[----:B------:R-:W-:Y:S02]  /*f010*/  F2FP.PACK_AB R18, R18, R103 ;  /* 0x000000671212723e */ /* 0x000fe400000000ff */
[----:B------:R-:W-:Y:S02]  /*f020*/  F2FP.PACK_AB R11, R11, R120 ;  /* 0x000000780b0b723e */ /* 0x000fe400000000ff */
[----:B------:R-:W-:Y:S02]  /*f030*/  F2FP.PACK_AB R15, R15, R110 ;  /* 0x0000006e0f0f723e */ /* 0x000fe400000000ff */
[----:B------:R-:W-:Y:S02]  /*f040*/  F2FP.PACK_AB R19, R19, R122 ;  /* 0x0000007a1313723e */ /* 0x000fe400000000ff */
        /* <DEDUP_REMOVED lines=11> */
[----:B------:R-:W-:Y:S01]  /*f100*/  F2FP.PACK_AB R39, R39, R6 ;  /* 0x000000062727723e */ /* 0x000fe200000000ff */
[C---:B------:R-:W-:Y:S01]  /*f110*/  IMAD R22, R195.reuse, 0x4, R20 ;  /* 0x00000004c3167824 */ /* 0x040fe200078e0214 */
[----:B------:R-:W-:Y:S04]  /*f120*/  STS.128 [R125], R8 ;  /* 0x000000087d007388 */ /* 0x000fe80000000c00 */
[----:B------:R-:W-:Y:S01]  /*f130*/  STS.128 [R125+0x200], R12 ;  /* 0x0002000c7d007388 */ /* 0x000fe20000000c00 */
[----:B------:R-:W-:-:S03]  /*f140*/  LEA R124, R195, R22, 0x2 ;  /* 0x00000016c37c7211 */ /* 0x000fc600078e10ff */
[----:B------:R-:W-:Y:S04]  /*f150*/  STS.128 [R125+0x80], R16 ;  /* 0x000080107d007388 */ /* 0x000fe80000000c00 */
[----:B------:R0:W-:Y:S04]  /*f160*/  STS.128 [R125+0x100], R24 ;  /* 0x000100187d007388 */ /* 0x0001e80000000c00 */
[----:B------:R1:W-:Y:S04]  /*f170*/  STS.128 [R125+0x300], R28 ;  /* 0x0003001c7d007388 */ /* 0x0003e80000000c00 */
[----:B------:R2:W-:Y:S04]  /*f180*/  STS.128 [R125+0x180], R32 ;  /* 0x000180207d007388 */ /* 0x0005e80000000c00 */
[----:B------:R3:W-:Y:S04]  /*f190*/  STS.128 [R125+0x380], R36 ;  /* 0x000380247d007388 */ /* 0x0007e80000000c00 */
[----:B------:R-:W-:Y:S01]  /*f1a0*/  BAR.SYNC.DEFER_BLOCKING 0x0 ;  /* 0x0000000000007b1d */ /* 0x000fe20000010000 */
[----:B------:R-:W-:-:S05]  /*f1b0*/  IMAD R126, R195, 0x4, R124 ;  /* 0x00000004c37e7824 */ /* 0x000fca00078e027c */
[----:B0-----:R-:W-:Y:S02]  /*f1c0*/  LEA R24, R195, R126, 0x2 ;  /* 0x0000007ec3187211 */ /* 0x001fe400078e10ff */
[----:B------:R-:W-:-:S03]  /*f1d0*/  LOP3.LUT R224, R0, 0x40, RZ, 0x3c, !PT ;  /* 0x0000004000e07812 */ /* 0x000fc600078e3cff */
[----:B------:R-:W-:Y:S01]  /*f1e0*/  IMAD R26, R195, 0x4, R24 ;  /* 0x00000004c31a7824 */ /* 0x000fe200078e0218 */
[----:B------:R-:W-:Y:S02]  /*f1f0*/  F2FP.PACK_AB R4, R108, R99 ;  /* 0x000000636c04723e */ /* 0x000fe400000000ff */
[----:B------:R-:W-:Y:S02]  /*f200*/  F2FP.PACK_AB R8, R109, R104 ;  /* 0x000000686d08723e */ /* 0x000fe400000000ff */
[----:B-1----:R-:W-:Y:S02]  /*f210*/  LEA R28, R195, R26, 0x2 ;  /* 0x0000001ac31c7211 */ /* 0x002fe400078e10ff */
[----:B------:R-:W-:Y:S02]  /*f220*/  F2FP.PACK_AB R5, R100, R97 ;  /* 0x000000616405723e */ /* 0x000fe400000000ff */
[----:B------:R-:W-:Y:S02]  /*f230*/  F2FP.PACK_AB R9, R101, R96 ;  /* 0x000000606509723e */ /* 0x000fe400000000ff */
[----:B------:R-:W-:-:S02]  /*f240*/  F2FP.PACK_AB R6, R92, R95 ;  /* 0x0000005f5c06723e */ /* 0x000fc400000000ff */
[----:B------:R-:W-:Y:S01]  /*f250*/  F2FP.PACK_AB R10, R93, R88 ;  /* 0x000000585d0a723e */ /* 0x000fe200000000ff */
[----:B------:R-:W-:Y:S01]  /*f260*/  LDS.128 R120, [R0+0x400] ;  /* 0x0004000000787984 */ /* 0x000fe20000000c00 */
[----:B------:R-:W-:-:S03]  /*f270*/  F2FP.PACK_AB R11, R85, R102 ;  /* 0x00000066550b723e */ /* 0x000fc600000000ff */
[----:B------:R-:W0:Y:S01]  /*f280*/  LDS.128 R92, [R0] ;  /* 0x00000000005c7984 */ /* 0x000e220000000c00 */
[----:B------:R-:W-:-:S03]  /*f290*/  IMAD R30, R195, 0x4, R28 ;  /* 0x00000004c31e7824 */ /* 0x000fc600078e021c */
[----:B------:R-:W-:Y:S04]  /*f2a0*/  LDS.128 R108, [R0+0x800] ;  /* 0x00080000006c7984 */ /* 0x000fe80000000c00 */
[----:B------:R-:W-:Y:S04]  /*f2b0*/  LDS.128 R100, [R0+0xc00] ;  /* 0x000c000000647984 */ /* 0x000fe80000000c00 */
[----:B------:R-:W1:Y:S04]  /*f2c0*/  LDS.128 R116, [R224] ;  /* 0x00000000e0747984 */ /* 0x000e680000000c00 */
[----:B------:R-:W4:Y:S04]  /*f2d0*/  LDS.128 R112, [R224+0x400] ;  /* 0x00040000e0707984 */ /* 0x000f280000000c00 */
[----:B------:R-:W0:Y:S04]  /*f2e0*/  LDS.128 R104, [R224+0x800] ;  /* 0x00080000e0687984 */ /* 0x000e280000000c00 */
[----:B------:R-:W0:Y:S04]  /*f2f0*/  LDS.128 R96, [R224+0xc00] ;  /* 0x000c0000e0607984 */ /* 0x000e280000000c00 */
[----:B------:R-:W-:Y:S01]  /*f300*/  BAR.SYNC.DEFER_BLOCKING 0x0 ;  /* 0x0000000000007b1d */ /* 0x000fe20000010000 */
[----:B--2---:R-:W-:-:S05]  /*f310*/  LEA R32, R195, R30, 0x2 ;  /* 0x0000001ec3207211 */ /* 0x004fca00078e10ff */
[----:B------:R-:W-:Y:S01]  /*f320*/  IMAD R34, R195, 0x4, R32 ;  /* 0x00000004c3227824 */ /* 0x000fe200078e0220 */
[----:B------:R-:W-:-:S04]  /*f330*/  F2FP.PACK_AB R7, R84, R89 ;  /* 0x000000595407723e */ /* 0x000fc800000000ff */
[----:B---3--:R-:W-:-:S05]  /*f340*/  LEA R36, R195, R34, 0x2 ;  /* 0x00000022c3247211 */ /* 0x008fca00078e10ff */
[----:B------:R-:W-:Y:S01]  /*f350*/  IMAD R38, R195, 0x4, R36 ;  /* 0x00000004c3267824 */ /* 0x000fe200078e0224 */
[----:B------:R2:W-:Y:S01]  /*f360*/  STS.128 [R125], R4 ;  /* 0x000000047d007388 */ /* 0x0005e20000000c00 */
[----:B------:R-:W-:Y:S02]  /*f370*/  F2FP.PACK_AB R68, R69, R68 ;  /* 0x000000444544723e */ /* 0x000fe400000000ff */
[----:B--2---:R-:W-:Y:S02]  /*f380*/  F2FP.PACK_AB R4, R70, R71 ;  /* 0x000000474604723e */ /* 0x004fe400000000ff */
[----:B------:R-:W-:Y:S02]  /*f390*/  F2FP.PACK_AB R71, R57, R56 ;  /* 0x000000383947723e */ /* 0x000fe400000000ff */
[----:B------:R-:W-:Y:S02]  /*f3a0*/  LEA R56, R195, R38, 0x2 ;  /* 0x00000026c3387211 */ /* 0x000fe400078e10ff */
[----:B------:R-:W-:-:S03]  /*f3b0*/  F2FP.PACK_AB R7, R59, R58 ;  /* 0x0000003a3b07723e */ /* 0x000fc600000000ff */
[----:B------:R-:W-:Y:S01]  /*f3c0*/  IMAD R58, R195, 0x4, R56 ;  /* 0x00000004c33a7824 */ /* 0x000fe200078e0238 */
[----:B------:R-:W-:Y:S02]  /*f3d0*/  F2FP.PACK_AB R70, R61, R60 ;  /* 0x0000003c3d46723e */ /* 0x000fe400000000ff */
[----:B------:R-:W-:Y:S02]  /*f3e0*/  F2FP.PACK_AB R60, R44, R43 ;  /* 0x0000002b2c3c723e */ /* 0x000fe400000000ff */
[----:B------:R-:W-:Y:S02]  /*f3f0*/  LEA R44, R195, R58, 0x2 ;  /* 0x0000003ac32c7211 */ /* 0x000fe400078e10ff */
[----:B------:R-:W-:Y:S02]  /*f400*/  F2FP.PACK_AB R69, R65, R64 ;  /* 0x000000404145723e */ /* 0x000fe400000000ff */
[----:B------:R-:W-:Y:S01]  /*f410*/  F2FP.PACK_AB R65, R40, R51 ;  /* 0x000000332841723e */ /* 0x000fe200000000ff */
[----:B------:R-:W-:Y:S01]  /*f420*/  IMAD R40, R195, 0x4, R44 ;  /* 0x00000004c3287824 */ /* 0x000fe200078e022c */
[----:B------:R-:W-:-:S02]  /*f430*/  F2FP.PACK_AB R5, R67, R66 ;  /* 0x000000424305723e */ /* 0x000fc400000000ff */
[----:B------:R-:W-:Y:S02]  /*f440*/  F2FP.PACK_AB R6, R63, R62 ;  /* 0x0000003e3f06723e */ /* 0x000fe400000000ff */
[----:B------:R-:W-:Y:S02]  /*f450*/  F2FP.PACK_AB R66, R41, R42 ;  /* 0x0000002a2942723e */ /* 0x000fe400000000ff */
[----:B------:R-:W-:Y:S01]  /*f460*/  LEA R42, R195, R40, 0x2 ;  /* 0x00000028c32a7211 */ /* 0x000fe200078e10ff */
[----:B------:R2:W-:Y:S01]  /*f470*/  STS.128 [R125+0x100], R4 ;  /* 0x000100047d007388 */ /* 0x0005e20000000c00 */
        /* <DEDUP_REMOVED lines=8> */
[----:B------:R-:W-:Y:S01]  /*f500*/  F2FP.PACK_AB R64, R53, R46 ;  /* 0x0000002e3540723e */ /* 0x000fe200000000ff */
[----:B------:R-:W-:Y:S01]  /*f510*/  IMAD R46, R195, 0x4, R42 ;  /* 0x00000004c32e7824 */ /* 0x000fe200078e022a */
[----:B------:R-:W-:-:S02]  /*f520*/  F2FP.PACK_AB R61, R47, R54 ;  /* 0x000000362f3d723e */ /* 0x000fc400000000ff */
[----:B------:R-:W-:Y:S02]  /*f530*/  F2FP.PACK_AB R62, R48, R55 ;  /* 0x00000037303e723e */ /* 0x000fe400000000ff */
[----:B------:R-:W-:Y:S02]  /*f540*/  F2FP.PACK_AB R63, R45, R52 ;  /* 0x000000342d3f723e */ /* 0x000fe400000000ff */
[----:B------:R-:W-:Y:S02]  /*f550*/  F2FP.PACK_AB R67, R49, R50 ;  /* 0x000000323143723e */ /* 0x000fe400000000ff */
[C---:B--2---:R-:W-:Y:S01]  /*f560*/  LEA R6, P4, R22.reuse, R2, 0x1 ;  /* 0x0000000216067211 */ /* 0x044fe200078808ff */
[----:B------:R2:W-:Y:S03]  /*f570*/  STS.128 [R125+0x200], R8 ;  /* 0x000200087d007388 */ /* 0x0005e60000000c00 */
[----:B------:R-:W-:Y:S01]  /*f580*/  LEA.HI.X.SX32 R7, R22, R3, 0x1, P4 ;  /* 0x0000000316077211 */ /* 0x000fe200020f0eff */
[----:B------:R3:W-:Y:S01]  /*f590*/  STS.128 [R125+0x80], R12 ;  /* 0x0000800c7d007388 */ /* 0x0007e20000000c00 */
[----:B------:R-:W-:-:S03]  /*f5a0*/  LEA R22, R195, R46, 0x2 ;  /* 0x0000002ec3167211 */ /* 0x000fc600078e10ff */
[----:B------:R-:W-:Y:S04]  /*f5b0*/  STS.128 [R125+0x280], R16 ;  /* 0x000280107d007388 */ /* 0x000fe80000000c00 */
[----:B------:R-:W-:Y:S04]  /*f5c0*/  STS.128 [R125+0x300], R68 ;  /* 0x000300447d007388 */ /* 0x000fe80000000c00 */
[----:B------:R0:W-:Y:S04]  /*f5d0*/  STS.128 [R125+0x180], R60 ;  /* 0x0001803c7d007388 */ /* 0x0001e80000000c00 */
[----:B------:R-:W-:Y:S01]  /*f5e0*/  STS.128 [R125+0x380], R64 ;  /* 0x000380407d007388 */ /* 0x000fe20000000c00 */
[----:B------:R-:W-:-:S03]  /*f5f0*/  IMAD R48, R195, 0x4, R22 ;  /* 0x00000004c3307824 */ /* 0x000fc600078e0216 */
[----:B------:R-:W-:Y:S01]  /*f600*/  BAR.SYNC.DEFER_BLOCKING 0x0 ;  /* 0x0000000000007b1d */ /* 0x000fe20000010000 */
[C---:B--2---:R-:W-:Y:S02]  /*f610*/  LEA R10, P4, R126.reuse, R2, 0x1 ;  /* 0x000000027e0a7211 */ /* 0x044fe400078808ff */
[C---:B------:R-:W-:Y:S02]  /*f620*/  LEA R50, R195.reuse, R48, 0x2 ;  /* 0x00000030c3327211 */ /* 0x040fe400078e10ff */
[-C--:B------:R-:W-:Y:S02]  /*f630*/  LEA.HI.X.SX32 R11, R126, R3.reuse, 0x1, P4 ;  /* 0x000000037e0b7211 */ /* 0x080fe400020f0eff */
[-C--:B------:R-:W-:Y:S01]  /*f640*/  LEA R4, P6, R20, R2.reuse, 0x1 ;  /* 0x0000000214047211 */ /* 0x080fe200078c08ff */
[----:B------:R-:W-:Y:S01]  /*f650*/  IMAD R54, R195, 0x4, R50 ;  /* 0x00000004c3367824 */ /* 0x000fe200078e0232 */
[----:B---3--:R-:W-:Y:S02]  /*f660*/  LEA R12, P4, R24, R2, 0x1 ;  /* 0x00000002180c7211 */ /* 0x008fe400078808ff */
[----:B------:R-:W-:-:S02]  /*f670*/  LEA.HI.X.SX32 R5, R20, R3, 0x1, P6 ;  /* 0x0000000314057211 */ /* 0x000fc400030f0eff */
[----:B------:R-:W-:Y:S02]  /*f680*/  LEA.HI.X.SX32 R13, R24, R3, 0x1, P4 ;  /* 0x00000003180d7211 */ /* 0x000fe400020f0eff */
[----:B------:R-:W-:-:S05]  /*f690*/  LEA R24, R195, R54, 0x2 ;  /* 0x00000036c3187211 */ /* 0x000fca00078e10ff */
[----:B0-----:R-:W-:Y:S01]  /*f6a0*/  IMAD R62, R195, 0x4, R24 ;  /* 0x00000004c33e7824 */ /* 0x001fe200078e0218 */
[----:B------:R0:W-:Y:S01]  /*f6b0*/  STG.E.U16 [R4.64], R92 ;  /* 0x0000005c04007986 */ /* 0x0001e2000c101504 */
[-C--:B------:R-:W-:Y:S02]  /*f6c0*/  LEA R8, P6, R124, R2.reuse, 0x1 ;  /* 0x000000027c087211 */ /* 0x080fe400078c08ff */
[----:B0-----:R-:W-:-:S04]  /*f6d0*/  LEA R4, P4, R26, R2, 0x1 ;  /* 0x000000021a047211 */ /* 0x001fc800078808ff */
[-C--:B------:R-:W-:Y:S02]  /*f6e0*/  LEA.HI.X.SX32 R5, R26, R3.reuse, 0x1, P4 ;  /* 0x000000031a057211 */ /* 0x080fe400020f0eff */
[C---:B------:R-:W-:Y:S01]  /*f6f0*/  LEA R26, R195.reuse, R62, 0x2 ;  /* 0x0000003ec31a7211 */ /* 0x040fe200078e10ff */
[----:B-1----:R0:W-:Y:S04]  /*f700*/  STG.E.U16 [R6.64], R116 ;  /* 0x0000007406007986 */ /* 0x0021e8000c101504 */
[----:B------:R-:W-:Y:S01]  /*f710*/  IMAD R64, R195, 0x4, R26 ;  /* 0x00000004c3407824 */ /* 0x000fe200078e021a */
[----:B------:R-:W-:Y:S02]  /*f720*/  LEA.HI.X.SX32 R9, R124, R3, 0x1, P6 ;  /* 0x000000037c097211 */ /* 0x000fe400030f0eff */
[----:B0-----:R-:W-:-:S04]  /*f730*/  LEA R6, P4, R30, R2, 0x1 ;  /* 0x000000021e067211 */ /* 0x001fc800078808ff */
[----:B------:R-:W-:Y:S02]  /*f740*/  LEA.HI.X.SX32 R7, R30, R3, 0x1, P4 ;  /* 0x000000031e077211 */ /* 0x000fe400020f0eff */
[C---:B------:R-:W-:Y:S01]  /*f750*/  LEA R30, R195.reuse, R64, 0x2 ;  /* 0x00000040c31e7211 */ /* 0x040fe200078e10ff */
[----:B------:R0:W-:Y:S04]  /*f760*/  STG.E.U16 [R8.64], R120 ;  /* 0x0000007808007986 */ /* 0x0001e8000c101504 */
[----:B------:R-:W-:Y:S01]  /*f770*/  IMAD R66, R195, 0x4, R30 ;  /* 0x00000004c3427824 */ /* 0x000fe200078e021e */
[----:B0-----:R-:W-:-:S04]  /*f780*/  LEA R8, P4, R32, R2, 0x1 ;  /* 0x0000000220087211 */ /* 0x001fc800078808ff */
[----:B------:R-:W-:Y:S02]  /*f790*/  LEA.HI.X.SX32 R9, R32, R3, 0x1, P4 ;  /* 0x0000000320097211 */ /* 0x000fe400020f0eff */
[----:B------:R-:W-:Y:S01]  /*f7a0*/  LEA R32, R195, R66, 0x2 ;  /* 0x00000042c3207211 */ /* 0x000fe200078e10ff */
[----:B----4-:R0:W-:Y:S01]  /*f7b0*/  STG.E.U16 [R10.64], R112 ;  /* 0x000000700a007986 */ /* 0x0101e2000c101504 */
[----:B------:R-:W-:-:S03]  /*f7c0*/  LEA R14, P6, R28, R2, 0x1 ;  /* 0x000000021c0e7211 */ /* 0x000fc600078c08ff */
[----:B------:R-:W-:Y:S01]  /*f7d0*/  IMAD R70, R195, 0x4, R32 ;  /* 0x00000004c3467824 */ /* 0x000fe200078e0220 */
[----:B------:R-:W-:Y:S02]  /*f7e0*/  LEA.HI.X.SX32 R15, R28, R3, 0x1, P6 ;  /* 0x000000031c0f7211 */ /* 0x000fe400030f0eff */
[-C--:B------:R-:W-:Y:S02]  /*f7f0*/  LEA R16, P6, R38, R2.reuse, 0x1 ;  /* 0x0000000226107211 */ /* 0x080fe400078c08ff */
[----:B0-----:R-:W-:-:S04]  /*f800*/  LEA R10, P4, R34, R2, 0x1 ;  /* 0x00000002220a7211 */ /* 0x001fc800078808ff */
[-C--:B------:R-:W-:Y:S02]  /*f810*/  LEA.HI.X.SX32 R11, R34, R3.reuse, 0x1, P4 ;  /* 0x00000003220b7211 */ /* 0x080fe400020f0eff */
[----:B------:R-:W-:Y:S02]  /*f820*/  LEA R34, R195, R70, 0x2 ;  /* 0x00000046c3227211 */ /* 0x000fe400078e10ff */
[----:B------:R-:W-:-:S03]  /*f830*/  LEA.HI.X.SX32 R17, R38, R3, 0x1, P6 ;  /* 0x0000000326117211 */ /* 0x000fc600030f0eff */
[----:B------:R-:W-:Y:S01]  /*f840*/  IMAD R38, R195, 0x4, R34 ;  /* 0x00000004c3267824 */ /* 0x000fe200078e0222 */
[----:B------:R-:W-:Y:S01]  /*f850*/  STG.E.U16 [R12.64], R108 ;  /* 0x0000006c0c007986 */ /* 0x000fe2000c101504 */
[----:B------:R-:W-:-:S03]  /*f860*/  PRMT R92, R92, 0x7632, R92 ;  /* 0x000076325c5c7816 */ /* 0x000fc6000000005c */
[----:B------:R0:W-:Y:S01]  /*f870*/  STG.E.U16 [R4.64], R104 ;  /* 0x0000006804007986 */ /* 0x0001e2000c101504 */
[----:B------:R-:W-:-:S03]  /*f880*/  LEA R72, R195, R38, 0x2 ;  /* 0x00000026c3487211 */ /* 0x000fc600078e10ff */
[----:B------:R1:W-:Y:S04]  /*f890*/  STG.E.U16 [R14.64], R100 ;  /* 0x000000640e007986 */ /* 0x0003e8000c101504 */
[----:B------:R2:W-:Y:S01]  /*f8a0*/  STG.E.U16 [R6.64], R96 ;  /* 0x0000006006007986 */ /* 0x0005e2000c101504 */
[----:B0-----:R-:W-:-:S03]  /*f8b0*/  LEA R4, P4, R36, R2, 0x1 ;  /* 0x0000000224047211 */ /* 0x001fc600078808ff */
[----:B------:R0:W-:Y:S01]  /*f8c0*/  STG.E.U16 [R8.64], R92 ;  /* 0x0000005c08007986 */ /* 0x0001e2000c101504 */
[----:B------:R-:W-:Y:S02]  /*f8d0*/  LEA.HI.X.SX32 R5, R36, R3, 0x1, P4 ;  /* 0x0000000324057211 */ /* 0x000fe400020f0eff */
[-C--:B-1----:R-:W-:Y:S02]  /*f8e0*/  LEA R14, P6, R58, R2.reuse, 0x1 ;  /* 0x000000023a0e7211 */ /* 0x082fe400078c08ff */
[----:B--2---:R-:W-:Y:S01]  /*f8f0*/  LEA R6, P4, R56, R2, 0x1 ;  /* 0x0000000238067211 */ /* 0x004fe200078808ff */
[----:B0-----:R-:W-:-:S03]  /*f900*/  IMAD R8, R195, 0x4, R72 ;  /* 0x00000004c3087824 */ /* 0x001fc600078e0248 */
[-C--:B------:R-:W-:Y:S02]  /*f910*/  LEA.HI.X.SX32 R7, R56, R3.reuse, 0x1, P4 ;  /* 0x0000000338077211 */ /* 0x080fe400020f0eff */
[-C--:B------:R-:W-:Y:S02]  /*f920*/  LEA.HI.X.SX32 R15, R58, R3.reuse, 0x1, P6 ;  /* 0x000000033a0f7211 */ /* 0x080fe400030f0eff */
[-C--:B------:R-:W-:Y:S02]  /*f930*/  LEA R18, P4, R44, R2.reuse, 0x1 ;  /* 0x000000022c127211 */ /* 0x080fe400078808ff */
[----:B------:R-:W-:Y:S02]  /*f940*/  LEA R12, P6, R40, R2, 0x1 ;  /* 0x00000002280c7211 */ /* 0x000fe400078c08ff */
[----:B------:R-:W-:Y:S02]  /*f950*/  LEA R56, R195, R8, 0x2 ;  /* 0x00000008c3387211 */ /* 0x000fe400078e10ff */
[----:B------:R-:W-:-:S02]  /*f960*/  LEA.HI.X.SX32 R19, R44, R3, 0x1, P4 ;  /* 0x000000032c137211 */ /* 0x000fc400020f0eff */
[-C--:B------:R-:W-:Y:S01]  /*f970*/  LEA.HI.X.SX32 R13, R40, R3.reuse, 0x1, P6 ;  /* 0x00000003280d7211 */ /* 0x080fe200030f0eff */
[C---:B------:R-:W-:Y:S01]  /*f980*/  IMAD R40, R195.reuse, 0x4, R56 ;  /* 0x00000004c3287824 */ /* 0x040fe200078e0238 */
[-C--:B------:R-:W-:Y:S02]  /*f990*/  LEA R20, P4, R42, R2.reuse, 0x1 ;  /* 0x000000022a147211 */ /* 0x080fe400078808ff */
[----:B------:R-:W-:Y:S02]  /*f9a0*/  LEA R28, P6, R46, R2, 0x1 ;  /* 0x000000022e1c7211 */ /* 0x000fe400078c08ff */
[----:B------:R-:W-:Y:S02]  /*f9b0*/  LEA.HI.X.SX32 R21, R42, R3, 0x1, P4 ;  /* 0x000000032a157211 */ /* 0x000fe400020f0eff */
[----:B------:R-:W-:Y:S02]  /*f9c0*/  LEA R42, R195, R40, 0x2 ;  /* 0x00000028c32a7211 */ /* 0x000fe400078e10ff */
[----:B------:R-:W-:-:S02]  /*f9d0*/  PRMT R116, R116, 0x7632, R116 ;  /* 0x0000763274747816 */ /* 0x000fc40000000074 */
[-C--:B------:R-:W-:Y:S01]  /*f9e0*/  LEA.HI.X.SX32 R29, R46, R3.reuse, 0x1, P6 ;  /* 0x000000032e1d7211 */ /* 0x080fe200030f0eff */
[C---:B------:R-:W-:Y:S01]  /*f9f0*/  IMAD R46, R195.reuse, 0x4, R42 ;  /* 0x00000004c32e7824 */ /* 0x040fe200078e022a */
[-C--:B------:R-:W-:Y:S01]  /*fa00*/  LEA R36, P4, R22, R2.reuse, 0x1 ;  /* 0x0000000216247211 */ /* 0x080fe200078808ff */
[----:B------:R0:W-:Y:S01]  /*fa10*/  STG.E.U16 [R10.64], R116 ;  /* 0x000000740a007986 */ /* 0x0001e2000c101504 */
[-C--:B------:R-:W-:Y:S02]  /*fa20*/  LEA R44, P6, R48, R2.reuse, 0x1 ;  /* 0x00000002302c7211 */ /* 0x080fe400078c08ff */
[----:B------:R-:W-:Y:S02]  /*fa30*/  LEA.HI.X.SX32 R37, R22, R3, 0x1, P4 ;  /* 0x0000000316257211 */ /* 0x000fe400020f0eff */
[----:B------:R-:W-:Y:S02]  /*fa40*/  LEA R52, P4, R50, R2, 0x1 ;  /* 0x0000000232347211 */ /* 0x000fe400078808ff */
[----:B0-----:R-:W-:-:S05]  /*fa50*/  LEA R10, R195, R46, 0x2 ;  /* 0x0000002ec30a7211 */ /* 0x001fca00078e10ff */
[C---:B------:R-:W-:Y:S01]  /*fa60*/  IMAD R22, R195.reuse, 0x4, R10 ;  /* 0x00000004c3167824 */ /* 0x040fe200078e020a */
[-C--:B------:R-:W-:Y:S02]  /*fa70*/  LEA.HI.X.SX32 R45, R48, R3.reuse, 0x1, P6 ;  /* 0x00000003302d7211 */ /* 0x080fe400030f0eff */
[-C--:B------:R-:W-:Y:S02]  /*fa80*/  LEA.HI.X.SX32 R53, R50, R3.reuse, 0x1, P4 ;  /* 0x0000000332357211 */ /* 0x080fe400020f0eff */
[C---:B------:R-:W-:Y:S02]  /*fa90*/  LEA R68, P4, R24.reuse, R2, 0x1 ;  /* 0x0000000218447211 */ /* 0x040fe400078808ff */
[----:B------:R-:W-:Y:S02]  /*faa0*/  LEA R48, R195, R22, 0x2 ;  /* 0x00000016c3307211 */ /* 0x000fe400078e10ff */
[----:B------:R-:W-:-:S03]  /*fab0*/  LEA.HI.X.SX32 R69, R24, R3, 0x1, P4 ;  /* 0x0000000318457211 */ /* 0x000fc600020f0eff */
[----:B------:R-:W-:Y:S01]  /*fac0*/  IMAD R24, R195, 0x4, R48 ;  /* 0x00000004c3187824 */ /* 0x000fe200078e0230 */
[----:B------:R-:W-:-:S04]  /*fad0*/  PRMT R120, R120, 0x7632, R120 ;  /* 0x0000763278787816 */ /* 0x000fc80000000078 */
[C---:B------:R-:W-:Y:S01]  /*fae0*/  LEA R50, R195.reuse, R24, 0x2 ;  /* 0x00000018c3327211 */ /* 0x040fe200078e10ff */
[----:B------:R0:W-:Y:S01]  /*faf0*/  STG.E.U16 [R4.64], R120 ;  /* 0x0000007804007986 */ /* 0x0001e2000c101504 */
[-C--:B------:R-:W-:Y:S02]  /*fb00*/  LEA R60, P6, R54, R2.reuse, 0x1 ;  /* 0x00000002363c7211 */ /* 0x080fe400078c08ff */
[-C--:B------:R-:W-:Y:S02]  /*fb10*/  LEA R86, P4, R26, R2.reuse, 0x1 ;  /* 0x000000021a567211 */ /* 0x080fe400078808ff */
[-C--:B------:R-:W-:Y:S02]  /*fb20*/  LEA.HI.X.SX32 R61, R54, R3.reuse, 0x1, P6 ;  /* 0x00000003363d7211 */ /* 0x080fe400030f0eff */
[----:B------:R-:W-:Y:S01]  /*fb30*/  LEA.HI.X.SX32 R87, R26, R3, 0x1, P4 ;  /* 0x000000031a577211 */ /* 0x000fe200020f0eff */
[----:B0-----:R-:W-:Y:S01]  /*fb40*/  IMAD R4, R195, 0x4, R50 ;  /* 0x00000004c3047824 */ /* 0x001fe200078e0232 */
[----:B------:R-:W-:-:S02]  /*fb50*/  LEA R74, P6, R62, R2, 0x1 ;  /* 0x000000023e4a7211 */ /* 0x000fc400078c08ff */
[----:B------:R-:W-:Y:S02]  /*fb60*/  LEA R156, P4, R30, R2, 0x1 ;  /* 0x000000021e9c7211 */ /* 0x000fe400078808ff */
[C---:B------:R-:W-:Y:S02]  /*fb70*/  LEA R26, R195.reuse, R4, 0x2 ;  /* 0x00000004c31a7211 */ /* 0x040fe400078e10ff */
[-C--:B------:R-:W-:Y:S02]  /*fb80*/  LEA.HI.X.SX32 R75, R62, R3.reuse, 0x1, P6 ;  /* 0x000000033e4b7211 */ /* 0x080fe400030f0eff */
[----:B------:R-:W-:Y:S01]  /*fb90*/  LEA.HI.X.SX32 R157, R30, R3, 0x1, P4 ;  /* 0x000000031e9d7211 */ /* 0x000fe200020f0eff */
[----:B------:R-:W-:Y:S01]  /*fba0*/  IMAD R30, R195, 0x4, R26 ;  /* 0x00000004c31e7824 */ /* 0x000fe200078e021a */
[-C--:B------:R-:W-:Y:S02]  /*fbb0*/  LEA R144, P6, R64, R2.reuse, 0x1 ;  /* 0x0000000240907211 */ /* 0x080fe400078c08ff */
[----:B------:R-:W-:-:S02]  /*fbc0*/  LEA R238, P4, R32, R2, 0x1 ;  /* 0x0000000220ee7211 */ /* 0x000fc400078808ff */
[-C--:B------:R-:W-:Y:S02]  /*fbd0*/  LEA.HI.X.SX32 R145, R64, R3.reuse, 0x1, P6 ;  /* 0x0000000340917211 */ /* 0x080fe400030f0eff */
[-C--:B------:R-:W-:Y:S02]  /*fbe0*/  LEA.HI.X.SX32 R239, R32, R3.reuse, 0x1, P4 ;  /* 0x0000000320ef7211 */ /* 0x080fe400020f0eff */
[----:B------:R-:W-:Y:S02]  /*fbf0*/  LEA R168, P6, R66, R2, 0x1 ;  /* 0x0000000242a87211 */ /* 0x000fe400078c08ff */
[C---:B------:R-:W-:Y:S02]  /*fc00*/  LEA R32, R195.reuse, R30, 0x2 ;  /* 0x0000001ec3207211 */ /* 0x040fe400078e10ff */
[----:B------:R-:W-:Y:S02]  /*fc10*/  PRMT R112, R112, 0x7632, R112 ;  /* 0x0000763270707816 */ /* 0x000fe40000000070 */
[----:B------:R-:W-:Y:S01]  /*fc20*/  LEA.HI.X.SX32 R169, R66, R3, 0x1, P6 ;  /* 0x0000000342a97211 */ /* 0x000fe200030f0eff */
[----:B------:R-:W-:Y:S01]  /*fc30*/  IMAD R54, R195, 0x4, R32 ;  /* 0x00000004c3367824 */ /* 0x000fe200078e0220 */
[-C--:B------:R-:W-:Y:S01]  /*fc40*/  LEA R232, P6, R70, R2.reuse, 0x1 ;  /* 0x0000000246e87211 */ /* 0x080fe200078c08ff */
[----:B------:R0:W-:Y:S01]  /*fc50*/  STG.E.U16 [R16.64], R112 ;  /* 0x0000007010007986 */ /* 0x0001e2000c101504 */
[----:B------:R-:W-:-:S02]  /*fc60*/  LEA R236, P4, R34, R2, 0x1 ;  /* 0x0000000222ec7211 */ /* 0x000fc400078808ff */
[-C--:B------:R-:W-:Y:S02]  /*fc70*/  LEA.HI.X.SX32 R233, R70, R3.reuse, 0x1, P6 ;  /* 0x0000000346e97211 */ /* 0x080fe400030f0eff */
[----:B------:R-:W-:Y:S02]  /*fc80*/  LEA R234, P6, R38, R2, 0x1 ;  /* 0x0000000226ea7211 */ /* 0x000fe400078c08ff */
[-C--:B------:R-:W-:Y:S02]  /*fc90*/  LEA.HI.X.SX32 R237, R34, R3.reuse, 0x1, P4 ;  /* 0x0000000322ed7211 */ /* 0x080fe400020f0eff */
[C---:B0-----:R-:W-:Y:S02]  /*fca0*/  LEA R16, R195.reuse, R54, 0x2 ;  /* 0x00000036c3107211 */ /* 0x041fe400078e10ff */
[----:B------:R-:W-:Y:S02]  /*fcb0*/  LEA.HI.X.SX32 R235, R38, R3, 0x1, P6 ;  /* 0x0000000326eb7211 */ /* 0x000fe400030f0eff */
[-C--:B------:R-:W-:Y:S01]  /*fcc0*/  LEA R222, P6, R8, R2.reuse, 0x1 ;  /* 0x0000000208de7211 */ /* 0x080fe200078c08ff */
[----:B------:R-:W-:Y:S01]  /*fcd0*/  IMAD R34, R195, 0x4, R16 ;  /* 0x00000004c3227824 */ /* 0x000fe200078e0210 */
[----:B------:R-:W-:-:S02]  /*fce0*/  LEA R230, P4, R72, R2, 0x1 ;  /* 0x0000000248e67211 */ /* 0x000fc400078808ff */
[-C--:B------:R-:W-:Y:S02]  /*fcf0*/  LEA.HI.X.SX32 R223, R8, R3.reuse, 0x1, P6 ;  /* 0x0000000308df7211 */ /* 0x080fe400030f0eff */
[C---:B------:R-:W-:Y:S02]  /*fd00*/  LEA R8, R195.reuse, R34, 0x2 ;  /* 0x00000022c3087211 */ /* 0x040fe400078e10ff */
[----:B------:R-:W-:Y:S02]  /*fd10*/  LEA.HI.X.SX32 R231, R72, R3, 0x1, P4 ;  /* 0x0000000348e77211 */ /* 0x000fe400020f0eff */
[-C--:B------:R-:W-:Y:S01]  /*fd20*/  LEA R220, P4, R56, R2.reuse, 0x1 ;  /* 0x0000000238dc7211 */ /* 0x080fe200078808ff */
[----:B------:R-:W-:Y:S01]  /*fd30*/  IMAD R38, R195, 0x4, R8 ;  /* 0x00000004c3267824 */ /* 0x000fe200078e0208 */
[----:B-----5:R-:W-:Y:S02]  /*fd40*/  LEA R218, P6, R40, R2, 0x1 ;  /* 0x0000000228da7211 */ /* 0x020fe400078c08ff */
[----:B------:R-:W-:-:S02]  /*fd50*/  PRMT R108, R108, 0x7632, R108 ;  /* 0x000076326c6c7816 */ /* 0x000fc4000000006c */
[-C--:B------:R-:W-:Y:S02]  /*fd60*/  LEA.HI.X.SX32 R221, R56, R3.reuse, 0x1, P4 ;  /* 0x0000000338dd7211 */ /* 0x080fe400020f0eff */
[-C--:B------:R-:W-:Y:S02]  /*fd70*/  LEA.HI.X.SX32 R219, R40, R3.reuse, 0x1, P6 ;  /* 0x0000000328db7211 */ /* 0x080fe400030f0eff */
[C---:B------:R-:W-:Y:S02]  /*fd80*/  LEA R216, P4, R42.reuse, R2, 0x1 ;  /* 0x000000022ad87211 */ /* 0x040fe400078808ff */
[----:B------:R-:W-:Y:S01]  /*fd90*/  LEA R40, R195, R38, 0x2 ;  /* 0x00000026c3287211 */ /* 0x000fe200078e10ff */
[----:B------:R0:W-:Y:S01]  /*fda0*/  STG.E.U16 [R6.64], R108 ;  /* 0x0000006c06007986 */ /* 0x0001e2000c101504 */
[----:B------:R-:W-:Y:S02]  /*fdb0*/  LEA.HI.X.SX32 R217, R42, R3, 0x1, P4 ;  /* 0x000000032ad97211 */ /* 0x000fe400020f0eff */
[----:B------:R-:W-:-:S02]  /*fdc0*/  LEA R214, P6, R46, R2, 0x1 ;  /* 0x000000022ed67211 */ /* 0x000fc400078c08ff */
[-C--:B------:R-:W-:Y:S02]  /*fdd0*/  LEA R212, P4, R10, R2.reuse, 0x1 ;  /* 0x000000020ad47211 */ /* 0x080fe400078808ff */
[-C--:B------:R-:W-:Y:S01]  /*fde0*/  LEA.HI.X.SX32 R215, R46, R3.reuse, 0x1, P6 ;  /* 0x000000032ed77211 */ /* 0x080fe200030f0eff */
[C---:B0-----:R-:W-:Y:S01]  /*fdf0*/  IMAD R6, R195.reuse, 0x4, R40 ;  /* 0x00000004c3067824 */ /* 0x041fe200078e0228 */
[-C--:B------:R-:W-:Y:S02]  /*fe00*/  LEA.HI.X.SX32 R213, R10, R3.reuse, 0x1, P4 ;  /* 0x000000030ad57211 */ /* 0x080fe400020f0eff */
[C---:B------:R-:W-:Y:S02]  /*fe10*/  LEA R210, P6, R22.reuse, R2, 0x1 ;  /* 0x0000000216d27211 */ /* 0x040fe400078c08ff */
[----:B------:R-:W-:Y:S02]  /*fe20*/  LEA R10, R195, R6, 0x2 ;  /* 0x00000006c30a7211 */ /* 0x000fe400078e10ff */
[----:B------:R-:W-:-:S02]  /*fe30*/  LEA.HI.X.SX32 R211, R22, R3, 0x1, P6 ;  /* 0x0000000316d37211 */ /* 0x000fc400030f0eff */
[-C--:B------:R-:W-:Y:S01]  /*fe40*/  LEA R206, P6, R24, R2.reuse, 0x1 ;  /* 0x0000000218ce7211 */ /* 0x080fe200078c08ff */
[C---:B------:R-:W-:Y:S01]  /*fe50*/  IMAD R22, R195.reuse, 0x4, R10 ;  /* 0x00000004c3167824 */ /* 0x040fe200078e020a */
[----:B------:R-:W-:Y:S02]  /*fe60*/  LEA R208, P4, R48, R2, 0x1 ;  /* 0x0000000230d07211 */ /* 0x000fe400078808ff */
[-C--:B------:R-:W-:Y:S02]  /*fe70*/  LEA.HI.X.SX32 R207, R24, R3.reuse, 0x1, P6 ;  /* 0x0000000318cf7211 */ /* 0x080fe400030f0eff */
[C---:B------:R-:W-:Y:S02]  /*fe80*/  LEA R24, R195.reuse, R22, 0x2 ;  /* 0x00000016c3187211 */ /* 0x040fe400078e10ff */
[----:B------:R-:W-:Y:S02]  /*fe90*/  LEA.HI.X.SX32 R209, R48, R3, 0x1, P4 ;  /* 0x0000000330d17211 */ /* 0x000fe400020f0eff */
[-C--:B------:R-:W-:Y:S01]  /*fea0*/  LEA R204, P4, R50, R2.reuse, 0x1 ;  /* 0x0000000232cc7211 */ /* 0x080fe200078808ff */
[----:B------:R-:W-:Y:S01]  /*feb0*/  IMAD R42, R195, 0x4, R24 ;  /* 0x00000004c32a7824 */ /* 0x000fe200078e0218 */
[----:B------:R-:W-:-:S02]  /*fec0*/  LEA R202, P6, R4, R2, 0x1 ;  /* 0x0000000204ca7211 */ /* 0x000fc400078c08ff */
[-C--:B------:R-:W-:Y:S02]  /*fed0*/  LEA.HI.X.SX32 R205, R50, R3.reuse, 0x1, P4 ;  /* 0x0000000332cd7211 */ /* 0x080fe400020f0eff */
[----:B------:R-:W-:Y:S02]  /*fee0*/  LEA R200, P4, R26, R2, 0x1 ;  /* 0x000000021ac87211 */ /* 0x000fe400078808ff */
[C---:B------:R-:W-:Y:S02]  /*fef0*/  LEA R46, R195.reuse, R42, 0x2 ;  /* 0x0000002ac32e7211 */ /* 0x040fe400078e10ff */
[-C--:B------:R-:W-:Y:S02]  /*ff00*/  LEA.HI.X.SX32 R203, R4, R3.reuse, 0x1, P6 ;  /* 0x0000000304cb7211 */ /* 0x080fe400030f0eff */
[----:B------:R-:W-:Y:S01]  /*ff10*/  LEA.HI.X.SX32 R201, R26, R3, 0x1, P4 ;  /* 0x000000031ac97211 */ /* 0x000fe200020f0eff */
[----:B------:R-:W-:Y:S01]  /*ff20*/  IMAD R26, R195, 0x4, R46 ;  /* 0x00000004c31a7824 */ /* 0x000fe200078e022e */
[----:B------:R-:W-:-:S02]  /*ff30*/  LEA R132, P6, R30, R2, 0x1 ;  /* 0x000000021e847211 */ /* 0x000fc400078c08ff */
[----:B------:R-:W-:Y:S02]  /*ff40*/  LEA R138, P4, R32, R2, 0x1 ;  /* 0x00000002208a7211 */ /* 0x000fe400078808ff */
[-C--:B------:R-:W-:Y:S02]  /*ff50*/  LEA.HI.X.SX32 R133, R30, R3.reuse, 0x1, P6 ;  /* 0x000000031e857211 */ /* 0x080fe400030f0eff */
[C---:B------:R-:W-:Y:S02]  /*ff60*/  LEA R30, R195.reuse, R26, 0x2 ;  /* 0x0000001ac31e7211 */ /* 0x040fe400078e10ff */
[----:B------:R-:W-:Y:S02]  /*ff70*/  LEA.HI.X.SX32 R139, R32, R3, 0x1, P4 ;  /* 0x00000003208b7211 */ /* 0x000fe400020f0eff */
[----:B------:R-:W-:Y:S01]  /*ff80*/  LEA R134, P6, R54, R2, 0x1 ;  /* 0x0000000236867211 */ /* 0x000fe200078c08ff */
[----:B------:R-:W-:-:S03]  /*ff90*/  IMAD R32, R195, 0x4, R30 ;  /* 0x00000004c3207824 */ /* 0x000fc600078e021e */
[-C--:B------:R-:W-:Y:S02]  /*ffa0*/  LEA.HI.X.SX32 R135, R54, R3.reuse, 0x1, P6 ;  /* 0x0000000336877211 */ /* 0x080fe400030f0eff */
[C---:B------:R-:W-:Y:S02]  /*ffb0*/  LEA R124, P6, R34.reuse, R2, 0x1 ;  /* 0x00000002227c7211 */ /* 0x040fe400078c08ff */
[C---:B------:R-:W-:Y:S02]  /*ffc0*/  LEA R48, R195.reuse, R32, 0x2 ;  /* 0x00000020c3307211 */ /* 0x040fe400078e10ff */
[----:B------:R-:W-:Y:S02]  /*ffd0*/  LEA.HI.X.SX32 R125, R34, R3, 0x1, P6 ;  /* 0x00000003227d7211 */ /* 0x000fe400030f0eff */
[-C--:B------:R-:W-:Y:S01]  /*ffe0*/  LEA R130, P4, R16, R2.reuse, 0x1 ;  /* 0x0000000210827211 */ /* 0x080fe200078808ff */
[----:B------:R-:W-:Y:S01]  /*fff0*/  IMAD R34, R195, 0x4, R48 ;  /* 0x00000004c3227824 */ /* 0x000fe200078e0230 */
[----:B------:R-:W-:-:S02]  /*10000*/  LEA R128, P6, R38, R2, 0x1 ;  /* 0x0000000226807211 */ /* 0x000fc400078c08ff */
[-C--:B------:R-:W-:Y:S02]  /*10010*/  LEA.HI.X.SX32 R131, R16, R3.reuse, 0x1, P4 ;  /* 0x0000000310837211 */ /* 0x080fe400020f0eff */
[C---:B------:R-:W-:Y:S02]  /*10020*/  LEA R126, P4, R8.reuse, R2, 0x1 ;  /* 0x00000002087e7211 */ /* 0x040fe400078808ff */
[C---:B------:R-:W-:Y:S02]  /*10030*/  LEA R50, R195.reuse, R34, 0x2 ;  /* 0x00000022c3327211 */ /* 0x040fe400078e10ff */
[-C--:B------:R-:W-:Y:S02]  /*10040*/  LEA.HI.X.SX32 R127, R8, R3.reuse, 0x1, P4 ;  /* 0x00000003087f7211 */ /* 0x080fe400020f0eff */
[----:B------:R-:W-:Y:S01]  /*10050*/  LEA.HI.X.SX32 R129, R38, R3, 0x1, P6 ;  /* 0x0000000326817211 */ /* 0x000fe200030f0eff */
[----:B------:R-:W-:Y:S01]  /*10060*/  IMAD R38, R195, 0x4, R50 ;  /* 0x00000004c3267824 */ /* 0x000fe200078e0232 */
[----:B------:R-:W-:-:S04]  /*10070*/  LEA R136, P4, R40, R2, 0x1 ;  /* 0x0000000228887211 */ /* 0x000fc800078808ff */
[----:B------:R-:W-:Y:S02]  /*10080*/  LEA.HI.X.SX32 R137, R40, R3, 0x1, P4 ;  /* 0x0000000328897211 */ /* 0x000fe400020f0eff */
[----:B------:R-:W-:Y:S02]  /*10090*/  LEA R40, R195, R38, 0x2 ;  /* 0x00000026c3287211 */ /* 0x000fe400078e10ff */
[----:B------:R-:W-:-:S03]  /*100a0*/  LEA R4, P6, R6, R2, 0x1 ;  /* 0x0000000206047211 */ /* 0x000fc600078c08ff */
[----:B------:R-:W-:Y:S01]  /*100b0*/  IMAD R54, R195, 0x4, R40 ;  /* 0x00000004c3367824 */ /* 0x000fe200078e0228 */
[----:B------:R-:W-:Y:S02]  /*100c0*/  PRMT R7, R104, 0x7632, R7 ;  /* 0x0000763268077816 */ /* 0x000fe40000000007 */
[----:B------:R-:W-:Y:S02]  /*100d0*/  PRMT R9, R100, 0x7632, R9 ;  /* 0x0000763264097816 */ /* 0x000fe40000000009 */
[----:B------:R-:W-:Y:S02]  /*100e0*/  PRMT R96, R96, 0x7632, R96 ;  /* 0x0000763260607816 */ /* 0x000fe40000000060 */
[----:B------:R-:W-:Y:S02]  /*100f0*/  LEA.HI.X.SX32 R5, R6, R3, 0x1, P6 ;  /* 0x0000000306057211 */ /* 0x000fe400030f0eff */
[-C--:B------:R-:W-:Y:S02]  /*10100*/  LEA R6, P4, R10, R2.reuse, 0x1 ;  /* 0x000000020a067211 */ /* 0x080fe400078808ff */
[----:B------:R-:W-:-:S02]  /*10110*/  LEA R8, P6, R22, R2, 0x1 ;  /* 0x0000000216087211 */ /* 0x000fc400078c08ff */
[C---:B------:R-:W-:Y:S01]  /*10120*/  LEA R56, R195.reuse, R54, 0x2 ;  /* 0x00000036c3387211 */ /* 0x040fe200078e10ff */
[----:B------:R0:W-:Y:S04]  /*10130*/  STG.E.U16 [R14.64], R7 ;  /* 0x000000070e007986 */ /* 0x0001e8000c101504 */
[----:B------:R1:W-:Y:S01]  /*10140*/  STG.E.U16 [R18.64], R9 ;  /* 0x0000000912007986 */ /* 0x0003e2000c101504 */
[----:B------:R-:W-:-:S03]  /*10150*/  IMAD R58, R195, 0x4, R56 ;  /* 0x00000004c33a7824 */ /* 0x000fc600078e0238 */
[----:B------:R2:W-:Y:S01]  /*10160*/  STG.E.U16 [R12.64], R96 ;  /* 0x000000600c007986 */ /* 0x0005e2000c101504 */
[-C--:B0-----:R-:W-:Y:S02]  /*10170*/  LEA.HI.X.SX32 R7, R10, R3.reuse, 0x1, P4 ;  /* 0x000000030a077211 */ /* 0x081fe400020f0eff */
[-C--:B------:R-:W-:Y:S02]  /*10180*/  LEA R10, P4, R24, R2.reuse, 0x1 ;  /* 0x00000002180a7211 */ /* 0x080fe400078808ff */
[-C--:B-1----:R-:W-:Y:S02]  /*10190*/  LEA.HI.X.SX32 R9, R22, R3.reuse, 0x1, P6 ;  /* 0x0000000316097211 */ /* 0x082fe400030f0eff */
[----:B--2---:R-:W-:Y:S02]  /*101a0*/  LEA R12, P6, R42, R2, 0x1 ;  /* 0x000000022a0c7211 */ /* 0x004fe400078c08ff */
[-C--:B------:R-:W-:Y:S02]  /*101b0*/  LEA.HI.X.SX32 R11, R24, R3.reuse, 0x1, P4 ;  /* 0x00000003180b7211 */ /* 0x080fe400020f0eff */
[----:B------:R-:W-:-:S02]  /*101c0*/  LEA.HI.X.SX32 R13, R42, R3, 0x1, P6 ;  /* 0x000000032a0d7211 */ /* 0x000fc400030f0eff */
[C---:B------:R-:W-:Y:S02]  /*101d0*/  LEA R14, P4, R46.reuse, R2, 0x1 ;  /* 0x000000022e0e7211 */ /* 0x040fe400078808ff */
[----:B------:R-:W-:Y:S02]  /*101e0*/  LEA R42, R195, R58, 0x2 ;  /* 0x0000003ac32a7211 */ /* 0x000fe400078e10ff */
[----:B------:R-:W-:-:S03]  /*101f0*/  LEA.HI.X.SX32 R15, R46, R3, 0x1, P4 ;  /* 0x000000032e0f7211 */ /* 0x000fc600020f0eff */
[----:B------:R-:W-:-:S05]  /*10200*/  IMAD R46, R195, 0x4, R42 ;  /* 0x00000004c32e7824 */ /* 0x000fca00078e022a */
[----:B------:R-:W-:-:S05]  /*10210*/  LEA R62, R195, R46, 0x2 ;  /* 0x0000002ec33e7211 */ /* 0x000fca00078e10ff */
[----:B------:R-:W-:-:S05]  /*10220*/  IMAD R64, R195, 0x4, R62 ;  /* 0x00000004c3407824 */ /* 0x000fca00078e023e */
[----:B------:R-:W-:-:S05]  /*10230*/  LEA R66, R195, R64, 0x2 ;  /* 0x00000040c3427211 */ /* 0x000fca00078e10ff */
[----:B------:R-:W-:Y:S01]  /*10240*/  IMAD R70, R195, 0x4, R66 ;  /* 0x00000004c3467824 */ /* 0x000fe200078e0242 */
[----:B------:R-:W-:-:S04]  /*10250*/  LEA R16, P6, R26, R2, 0x1 ;  /* 0x000000021a107211 */ /* 0x000fc800078c08ff */
[----:B------:R-:W-:Y:S01]  /*10260*/  LEA R72, R195, R70, 0x2 ;  /* 0x00000046c3487211 */ /* 0x000fe200078e10ff */
[----:B------:R0:W-:Y:S01]  /*10270*/  STG.E.U16 [R20.64], R93 ;  /* 0x0000005d14007986 */ /* 0x0001e2000c101504 */
[----:B------:R-:W-:-:S03]  /*10280*/  LEA.HI.X.SX32 R17, R26, R3, 0x1, P6 ;  /* 0x000000031a117211 */ /* 0x000fc600030f0eff */
[C---:B------:R-:W-:Y:S01]  /*10290*/  IMAD R76, R195.reuse, 0x4, R72 ;  /* 0x00000004c34c7824 */ /* 0x040fe200078e0248 */
[-C--:B------:R-:W-:Y:S02]  /*102a0*/  LEA R18, P4, R30, R2.reuse, 0x1 ;  /* 0x000000021e127211 */ /* 0x080fe400078808ff */
[C---:B0-----:R-:W-:Y:S02]  /*102b0*/  LEA R20, P6, R32.reuse, R2, 0x1 ;  /* 0x0000000220147211 */ /* 0x041fe400078c08ff */
[C---:B------:R-:W-:Y:S02]  /*102c0*/  LEA R78, R195.reuse, R76, 0x2 ;  /* 0x0000004cc34e7211 */ /* 0x040fe400078e10ff */
[-C--:B------:R-:W-:Y:S02]  /*102d0*/  LEA.HI.X.SX32 R21, R32, R3.reuse, 0x1, P6 ;  /* 0x0000000320157211 */ /* 0x080fe400030f0eff */
[-C--:B------:R-:W-:Y:S01]  /*102e0*/  LEA R24, P6, R34, R2.reuse, 0x1 ;  /* 0x0000000222187211 */ /* 0x080fe200078c08ff */
[----:B------:R0:W-:Y:S01]  /*102f0*/  STG.E.U16 [R28.64], R117 ;  /* 0x000000751c007986 */ /* 0x0001e2000c101504 */
[----:B------:R-:W-:Y:S01]  /*10300*/  LEA.HI.X.SX32 R19, R30, R3, 0x1, P4 ;  /* 0x000000031e137211 */ /* 0x000fe200020f0eff */
[----:B------:R-:W-:Y:S01]  /*10310*/  IMAD R80, R195, 0x4, R78 ;  /* 0x00000004c3507824 */ /* 0x000fe200078e024e */
[----:B------:R-:W-:-:S02]  /*10320*/  LEA R22, P4, R48, R2, 0x1 ;  /* 0x0000000230167211 */ /* 0x000fc400078808ff */
[-C--:B------:R-:W-:Y:S02]  /*10330*/  LEA.HI.X.SX32 R25, R34, R3.reuse, 0x1, P6 ;  /* 0x0000000322197211 */ /* 0x080fe400030f0eff */
[-C--:B------:R-:W-:Y:S02]  /*10340*/  LEA.HI.X.SX32 R23, R48, R3.reuse, 0x1, P4 ;  /* 0x0000000330177211 */ /* 0x080fe400020f0eff */
[-C--:B0-----:R-:W-:Y:S02]  /*10350*/  LEA R28, P6, R38, R2.reuse, 0x1 ;  /* 0x00000002261c7211 */ /* 0x081fe400078c08ff */
[-C--:B------:R-:W-:Y:S02]  /*10360*/  LEA R26, P4, R50, R2.reuse, 0x1 ;  /* 0x00000002321a7211 */ /* 0x080fe400078808ff */
[----:B------:R-:W-:Y:S02]  /*10370*/  LEA.HI.X.SX32 R29, R38, R3, 0x1, P6 ;  /* 0x00000003261d7211 */ /* 0x000fe400030f0eff */
[----:B------:R-:W-:-:S02]  /*10380*/  LEA R32, P6, R54, R2, 0x1 ;  /* 0x0000000236207211 */ /* 0x000fc400078c08ff */
[C---:B------:R-:W-:Y:S01]  /*10390*/  LEA R82, R195.reuse, R80, 0x2 ;  /* 0x00000050c3527211 */ /* 0x040fe200078e10ff */
[----:B------:R0:W-:Y:S01]  /*103a0*/  STG.E.U16 [R36.64], R121 ;  /* 0x0000007924007986 */ /* 0x0001e2000c101504 */
[-C--:B------:R-:W-:Y:S02]  /*103b0*/  LEA.HI.X.SX32 R27, R50, R3.reuse, 0x1, P4 ;  /* 0x00000003321b7211 */ /* 0x080fe400020f0eff */
[-C--:B------:R-:W-:Y:S01]  /*103c0*/  LEA R30, P4, R40, R2.reuse, 0x1 ;  /* 0x00000002281e7211 */ /* 0x080fe200078808ff */
[----:B------:R-:W-:Y:S01]  /*103d0*/  IMAD R84, R195, 0x4, R82 ;  /* 0x00000004c3547824 */ /* 0x000fe200078e0252 */
[-C--:B------:R-:W-:Y:S02]  /*103e0*/  LEA.HI.X.SX32 R33, R54, R3.reuse, 0x1, P6 ;  /* 0x0000000336217211 */ /* 0x080fe400030f0eff */
[----:B------:R-:W-:Y:S02]  /*103f0*/  LEA.HI.X.SX32 R31, R40, R3, 0x1, P4 ;  /* 0x00000003281f7211 */ /* 0x000fe400020f0eff */
[----:B0-----:R-:W-:-:S02]  /*10400*/  LEA R36, P6, R58, R2, 0x1 ;  /* 0x000000023a247211 */ /* 0x001fc400078c08ff */
[-C--:B------:R-:W-:Y:S02]  /*10410*/  LEA R34, P4, R56, R2.reuse, 0x1 ;  /* 0x0000000238227211 */ /* 0x080fe400078808ff */
[-C--:B------:R-:W-:Y:S02]  /*10420*/  LEA.HI.X.SX32 R37, R58, R3.reuse, 0x1, P6 ;  /* 0x000000033a257211 */ /* 0x080fe400030f0eff */
[----:B------:R-:W-:Y:S02]  /*10430*/  LEA R40, P6, R46, R2, 0x1 ;  /* 0x000000022e287211 */ /* 0x000fe400078c08ff */
[C---:B------:R-:W-:Y:S01]  /*10440*/  LEA R88, R195.reuse, R84, 0x2 ;  /* 0x00000054c3587211 */ /* 0x040fe200078e10ff */
[----:B------:R0:W-:Y:S01]  /*10450*/  STG.E.U16 [R44.64], R113 ;  /* 0x000000712c007986 */ /* 0x0001e2000c101504 */
[-C--:B------:R-:W-:Y:S02]  /*10460*/  LEA.HI.X.SX32 R35, R56, R3.reuse, 0x1, P4 ;  /* 0x0000000338237211 */ /* 0x080fe400020f0eff */
[----:B------:R-:W-:Y:S01]  /*10470*/  LEA R38, P4, R42, R2, 0x1 ;  /* 0x000000022a267211 */ /* 0x000fe200078808ff */
[----:B------:R-:W-:Y:S01]  /*10480*/  IMAD R90, R195, 0x4, R88 ;  /* 0x00000004c35a7824 */ /* 0x000fe200078e0258 */
[----:B------:R-:W-:-:S02]  /*10490*/  LEA.HI.X.SX32 R41, R46, R3, 0x1, P6 ;  /* 0x000000032e297211 */ /* 0x000fc400030f0eff */
[-C--:B------:R-:W-:Y:S02]  /*104a0*/  LEA.HI.X.SX32 R39, R42, R3.reuse, 0x1, P4 ;  /* 0x000000032a277211 */ /* 0x080fe400020f0eff */
[-C--:B0-----:R-:W-:Y:S02]  /*104b0*/  LEA R44, P6, R64, R2.reuse, 0x1 ;  /* 0x00000002402c7211 */ /* 0x081fe400078c08ff */
[-C--:B------:R-:W-:Y:S02]  /*104c0*/  LEA R42, P4, R62, R2.reuse, 0x1 ;  /* 0x000000023e2a7211 */ /* 0x080fe400078808ff */
[-C--:B------:R-:W-:Y:S02]  /*104d0*/  LEA.HI.X.SX32 R45, R64, R3.reuse, 0x1, P6 ;  /* 0x00000003402d7211 */ /* 0x080fe400030f0eff */
[----:B------:R-:W-:Y:S02]  /*104e0*/  LEA R48, P6, R70, R2, 0x1 ;  /* 0x0000000246307211 */ /* 0x000fe400078c08ff */
[----:B------:R-:W-:Y:S01]  /*104f0*/  LEA R92, R195, R90, 0x2 ;  /* 0x0000005ac35c7211 */ /* 0x000fe200078e10ff */
[----:B------:R0:W-:Y:S01]  /*10500*/  STG.E.U16 [R52.64], R109 ;  /* 0x0000006d34007986 */ /* 0x0001e2000c101504 */
[----:B------:R-:W-:-:S02]  /*10510*/  LEA.HI.X.SX32 R43, R62, R3, 0x1, P4 ;  /* 0x000000033e2b7211 */ /* 0x000fc400020f0eff */
[-C--:B------:R-:W-:Y:S02]  /*10520*/  LEA R46, P4, R66, R2.reuse, 0x1 ;  /* 0x00000002422e7211 */ /* 0x080fe400078808ff */
[-C--:B------:R-:W-:Y:S01]  /*10530*/  LEA.HI.X.SX32 R49, R70, R3.reuse, 0x1, P6 ;  /* 0x0000000346317211 */ /* 0x080fe200030f0eff */
[----:B------:R-:W-:Y:S01]  /*10540*/  IMAD R70, R195, 0x4, R92 ;  /* 0x00000004c3467824 */ /* 0x000fe200078e025c */
[-C--:B------:R-:W-:Y:S02]  /*10550*/  LEA.HI.X.SX32 R47, R66, R3.reuse, 0x1, P4 ;  /* 0x00000003422f7211 */ /* 0x080fe400020f0eff */
[-C--:B0-----:R-:W-:Y:S02]  /*10560*/  LEA R52, P6, R76, R2.reuse, 0x1 ;  /* 0x000000024c347211 */ /* 0x081fe400078c08ff */
[----:B------:R-:W-:Y:S02]  /*10570*/  LEA R50, P4, R72, R2, 0x1 ;  /* 0x0000000248327211 */ /* 0x000fe400078808ff */
[----:B------:R-:W-:-:S02]  /*10580*/  LEA.HI.X.SX32 R53, R76, R3, 0x1, P6 ;  /* 0x000000034c357211 */ /* 0x000fc400030f0eff */
[C---:B------:R-:W-:Y:S02]  /*10590*/  LEA R76, R195.reuse, R70, 0x2 ;  /* 0x00000046c34c7211 */ /* 0x040fe400078e10ff */
        /* <DEDUP_REMOVED lines=8> */
[C---:B------:R-:W-:Y:S01]  /*10620*/  LEA R80, R195.reuse, R78, 0x2 ;  /* 0x0000004ec3507211 */ /* 0x040fe200078e10ff */
[----:B------:R0:W-:Y:S01]  /*10630*/  STG.E.U16 [R60.64], R105 ;  /* 0x000000693c007986 */ /* 0x0001e2000c101504 */
[----:B------:R-:W-:Y:S02]  /*10640*/  LEA.HI.X.SX32 R59, R82, R3, 0x1, P4 ;  /* 0x00000003523b7211 */ /* 0x000fe400020f0eff */
[----:B------:R-:W-:Y:S02]  /*10650*/  LEA R82, R195, R80, 0x2 ;  /* 0x00000050c3527211 */ /* 0x000fe400078e10ff */
[-C--:B------:R-:W-:Y:S02]  /*10660*/  LEA R62, P4, R88, R2.reuse, 0x1 ;  /* 0x00000002583e7211 */ /* 0x080fe400078808ff */
[----:B0-----:R-:W-:-:S04]  /*10670*/  LEA R60, P6, R84, R2, 0x1 ;  /* 0x00000002543c7211 */ /* 0x001fc800078c08ff */
[-C--:B------:R-:W-:Y:S01]  /*10680*/  LEA.HI.X.SX32 R61, R84, R3.reuse, 0x1, P6 ;  /* 0x00000003543d7211 */ /* 0x080fe200030f0eff */
[C---:B------:R-:W-:Y:S01]  /*10690*/  IMAD R84, R195.reuse, 0x4, R82 ;  /* 0x00000004c3547824 */ /* 0x040fe200078e0252 */
[----:B------:R-:W-:Y:S02]  /*106a0*/  LEA R64, P6, R90, R2, 0x1 ;  /* 0x000000025a407211 */ /* 0x000fe400078c08ff */
[-C--:B------:R-:W-:Y:S02]  /*106b0*/  LEA.HI.X.SX32 R63, R88, R3.reuse, 0x1, P4 ;  /* 0x00000003583f7211 */ /* 0x080fe400020f0eff */
[----:B------:R-:W-:Y:S01]  /*106c0*/  LEA R88, R195, R84, 0x2 ;  /* 0x00000054c3587211 */ /* 0x000fe200078e10ff */
[----:B------:R0:W-:Y:S01]  /*106d0*/  STG.E.U16 [R68.64], R101 ;  /* 0x0000006544007986 */ /* 0x0001e2000c101504 */
[----:B------:R-:W-:Y:S02]  /*106e0*/  LEA.HI.X.SX32 R65, R90, R3, 0x1, P6 ;  /* 0x000000035a417211 */ /* 0x000fe400030f0eff */
[----:B------:R-:W-:-:S02]  /*106f0*/  LEA R66, P4, R92, R2, 0x1 ;  /* 0x000000025c427211 */ /* 0x000fc400078808ff */
[C---:B------:R-:W-:Y:S02]  /*10700*/  LEA R90, R195.reuse, R88, 0x2 ;  /* 0x00000058c35a7211 */ /* 0x040fe400078e10ff */
[----:B------:R-:W-:Y:S02]  /*10710*/  LEA.HI.X.SX32 R67, R92, R3, 0x1, P4 ;  /* 0x000000035c437211 */ /* 0x000fe400020f0eff */
[----:B0-----:R-:W-:Y:S01]  /*10720*/  LEA R68, P6, R70, R2, 0x1 ;  /* 0x0000000246447211 */ /* 0x001fe200078c08ff */
[----:B------:R-:W-:-:S03]  /*10730*/  IMAD R92, R195, 0x4, R90 ;  /* 0x00000004c35c7824 */ /* 0x000fc600078e025a */
[----:B------:R-:W-:Y:S02]  /*10740*/  LEA.HI.X.SX32 R69, R70, R3, 0x1, P6 ;  /* 0x0000000346457211 */ /* 0x000fe400030f0eff */
[----:B------:R-:W-:-:S04]  /*10750*/  LEA R72, P6, R96, R2, 0x1 ;  /* 0x0000000260487211 */ /* 0x000fc800078c08ff */
[-C--:B------:R-:W-:Y:S02]  /*10760*/  LEA.HI.X.SX32 R73, R96, R3.reuse, 0x1, P6 ;  /* 0x0000000360497211 */ /* 0x080fe400030f0eff */
[C---:B------:R-:W-:Y:S02]  /*10770*/  LEA R96, R195.reuse, R92, 0x2 ;  /* 0x0000005cc3607211 */ /* 0x040fe400078e10ff */
[C---:B------:R-:W-:Y:S02]  /*10780*/  LEA R70, P4, R76.reuse, R2, 0x1 ;  /* 0x000000024c467211 */ /* 0x040fe400078808ff */
[C---:B------:R-:W-:Y:S01]  /*10790*/  LEA R100, R195.reuse, R96, 0x2 ;  /* 0x00000060c3647211 */ /* 0x040fe200078e10ff */
[----:B------:R0:W-:Y:S01]  /*107a0*/  STG.E.U16 [R74.64], R97 ;  /* 0x000000614a007986 */ /* 0x0001e2000c101504 */
[----:B------:R-:W-:Y:S02]  /*107b0*/  LEA.HI.X.SX32 R71, R76, R3, 0x1, P4 ;  /* 0x000000034c477211 */ /* 0x000fe400020f0eff */
[----:B------:R-:W-:Y:S01]  /*107c0*/  LEA R76, P6, R80, R2, 0x1 ;  /* 0x00000002504c7211 */ /* 0x000fe200078c08ff */
[----:B------:R-:W-:-:S03]  /*107d0*/  IMAD R104, R195, 0x4, R100 ;  /* 0x00000004c3687824 */ /* 0x000fc600078e0264 */
[-C--:B------:R-:W-:Y:S02]  /*107e0*/  LEA.HI.X.SX32 R77, R80, R3.reuse, 0x1, P6 ;  /* 0x00000003504d7211 */ /* 0x080fe400030f0eff */
[-C--:B0-----:R-:W-:Y:S02]  /*107f0*/  LEA R74, P4, R78, R2.reuse, 0x1 ;  /* 0x000000024e4a7211 */ /* 0x081fe400078808ff */
[-C--:B------:R-:W-:Y:S02]  /*10800*/  LEA R80, P6, R84, R2.reuse, 0x1 ;  /* 0x0000000254507211 */ /* 0x080fe400078c08ff */
[----:B------:R-:W-:Y:S02]  /*10810*/  LEA.HI.X.SX32 R75, R78, R3, 0x1, P4 ;  /* 0x000000034e4b7211 */ /* 0x000fe400020f0eff */
[----:B------:R-:W-:Y:S02]  /*10820*/  LEA R78, P4, R82, R2, 0x1 ;  /* 0x00000002524e7211 */ /* 0x000fe400078808ff */
[----:B------:R-:W-:-:S02]  /*10830*/  LEA R108, R195, R104, 0x2 ;  /* 0x00000068c36c7211 */ /* 0x000fc400078e10ff */
[-C--:B------:R-:W-:Y:S02]  /*10840*/  LEA.HI.X.SX32 R79, R82, R3.reuse, 0x1, P4 ;  /* 0x00000003524f7211 */ /* 0x080fe400020f0eff */
[----:B------:R-:W-:Y:S02]  /*10850*/  LEA.HI.X.SX32 R81, R84, R3, 0x1, P6 ;  /* 0x0000000354517211 */ /* 0x000fe400030f0eff */
[-C--:B------:R-:W-:Y:S02]  /*10860*/  LEA R82, P4, R88, R2.reuse, 0x1 ;  /* 0x0000000258527211 */ /* 0x080fe400078808ff */
[----:B------:R-:W-:Y:S02]  /*10870*/  LEA R84, P6, R90, R2, 0x1 ;  /* 0x000000025a547211 */ /* 0x000fe400078c08ff */
[----:B------:R-:W-:Y:S02]  /*10880*/  LEA R112, R195, R108, 0x2 ;  /* 0x0000006cc3707211 */ /* 0x000fe400078e10ff */
[----:B------:R-:W-:-:S02]  /*10890*/  PRMT R93, R93, 0x7632, R93 ;  /* 0x000076325d5d7816 */ /* 0x000fc4000000005d */
[-C--:B------:R-:W-:Y:S01]  /*108a0*/  LEA.HI.X.SX32 R83, R88, R3.reuse, 0x1, P4 ;  /* 0x0000000358537211 */ /* 0x080fe200020f0eff */
[C---:B------:R-:W-:Y:S01]  /*108b0*/  IMAD R116, R195.reuse, 0x4, R112 ;  /* 0x00000004c3747824 */ /* 0x040fe200078e0270 */
[-C--:B------:R-:W-:Y:S02]  /*108c0*/  LEA.HI.X.SX32 R85, R90, R3.reuse, 0x1, P6 ;  /* 0x000000035a557211 */ /* 0x080fe400030f0eff */
[C---:B------:R-:W-:Y:S01]  /*108d0*/  LEA R88, P6, R96.reuse, R2, 0x1 ;  /* 0x0000000260587211 */ /* 0x040fe200078c08ff */
[----:B------:R0:W-:Y:S03]  /*108e0*/  STG.E.U16 [R86.64], R93 ;  /* 0x0000005d56007986 */ /* 0x0001e6000c101504 */
[----:B------:R-:W-:Y:S02]  /*108f0*/  LEA.HI.X.SX32 R89, R96, R3, 0x1, P6 ;  /* 0x0000000360597211 */ /* 0x000fe400030f0eff */
[----:B------:R-:W-:-:S02]  /*10900*/  LEA R96, R195, R116, 0x2 ;  /* 0x00000074c3607211 */ /* 0x000fc400078e10ff */
[C---:B0-----:R-:W-:Y:S02]  /*10910*/  LEA R86, P4, R92.reuse, R2, 0x1 ;  /* 0x000000025c567211 */ /* 0x041fe400078808ff */
[C---:B------:R-:W-:Y:S02]  /*10920*/  LEA R120, R195.reuse, R96, 0x2 ;  /* 0x00000060c3787211 */ /* 0x040fe400078e10ff */
[-C--:B------:R-:W-:Y:S02]  /*10930*/  LEA.HI.X.SX32 R87, R92, R3.reuse, 0x1, P4 ;  /* 0x000000035c577211 */ /* 0x080fe400020f0eff */
[-C--:B------:R-:W-:Y:S02]  /*10940*/  LEA R90, P4, R100, R2.reuse, 0x1 ;  /* 0x00000002645a7211 */ /* 0x080fe400078808ff */
[----:B------:R-:W-:Y:S02]  /*10950*/  LEA R92, P6, R104, R2, 0x1 ;  /* 0x00000002685c7211 */ /* 0x000fe400078c08ff */
[-C--:B------:R-:W-:Y:S01]  /*10960*/  LEA.HI.X.SX32 R91, R100, R3.reuse, 0x1, P4 ;  /* 0x00000003645b7211 */ /* 0x080fe200020f0eff */
[----:B------:R-:W-:Y:S01]  /*10970*/  IMAD R100, R195, 0x4, R120 ;  /* 0x00000004c3647824 */ /* 0x000fe200078e0278 */
[----:B------:R-:W-:-:S02]  /*10980*/  LEA.HI.X.SX32 R93, R104, R3, 0x1, P6 ;  /* 0x00000003685d7211 */ /* 0x000fc400030f0eff */
[-C--:B------:R-:W-:Y:S02]  /*10990*/  LEA R140, P4, R108, R2.reuse, 0x1 ;  /* 0x000000026c8c7211 */ /* 0x080fe400078808ff */
[----:B------:R-:W-:Y:S02]  /*109a0*/  LEA R142, P6, R112, R2, 0x1 ;  /* 0x00000002708e7211 */ /* 0x000fe400078c08ff */
[----:B------:R-:W-:Y:S02]  /*109b0*/  LEA R104, R195, R100, 0x2 ;  /* 0x00000064c3687211 */ /* 0x000fe400078e10ff */
[----:B------:R-:W-:Y:S02]  /*109c0*/  PRMT R117, R117, 0x7632, R117 ;  /* 0x0000763275757816 */ /* 0x000fe40000000075 */
[-C--:B------:R-:W-:Y:S02]  /*109d0*/  LEA.HI.X.SX32 R141, R108, R3.reuse, 0x1, P4 ;  /* 0x000000036c8d7211 */ /* 0x080fe400020f0eff */
[----:B------:R-:W-:-:S02]  /*109e0*/  LEA.HI.X.SX32 R143, R112, R3, 0x1, P6 ;  /* 0x00000003708f7211 */ /* 0x000fc400030f0eff */
[C---:B------:R-:W-:Y:S02]  /*109f0*/  LEA R146, P6, R96.reuse, R2, 0x1 ;  /* 0x0000000260927211 */ /* 0x040fe400078c08ff */
[----:B------:R-:W-:Y:S01]  /*10a00*/  LEA R108, R195, R104, 0x2 ;  /* 0x00000068c36c7211 */ /* 0x000fe200078e10ff */
[----:B------:R0:W-:Y:S01]  /*10a10*/  STG.E.U16 [R144.64], R117 ;  /* 0x0000007590007986 */ /* 0x0001e2000c101504 */
[----:B------:R-:W-:-:S03]  /*10a20*/  LEA.HI.X.SX32 R147, R96, R3, 0x1, P6 ;  /* 0x0000000360937211 */ /* 0x000fc600030f0eff */
[C---:B------:R-:W-:Y:S01]  /*10a30*/  IMAD R96, R195.reuse, 0x4, R108 ;  /* 0x00000004c3607824 */ /* 0x040fe200078e026c */
[-C--:B------:R-:W-:Y:S02]  /*10a40*/  LEA R150, P6, R100, R2.reuse, 0x1 ;  /* 0x0000000264967211 */ /* 0x080fe400078c08ff */
[C---:B0-----:R-:W-:Y:S02]  /*10a50*/  LEA R144, P4, R116.reuse, R2, 0x1 ;  /* 0x0000000274907211 */ /* 0x041fe400078808ff */
[----:B------:R-:W-:Y:S02]  /*10a60*/  LEA R112, R195, R96, 0x2 ;  /* 0x00000060c3707211 */ /* 0x000fe400078e10ff */
[-C--:B------:R-:W-:Y:S02]  /*10a70*/  LEA.HI.X.SX32 R145, R116, R3.reuse, 0x1, P4 ;  /* 0x0000000374917211 */ /* 0x080fe400020f0eff */
[----:B------:R-:W-:Y:S02]  /*10a80*/  LEA R148, P4, R120, R2, 0x1 ;  /* 0x0000000278947211 */ /* 0x000fe400078808ff */
[----:B------:R-:W-:-:S02]  /*10a90*/  LEA.HI.X.SX32 R151, R100, R3, 0x1, P6 ;  /* 0x0000000364977211 */ /* 0x000fc400030f0eff */
[-C--:B------:R-:W-:Y:S02]  /*10aa0*/  LEA.HI.X.SX32 R149, R120, R3.reuse, 0x1, P4 ;  /* 0x0000000378957211 */ /* 0x080fe400020f0eff */
[----:B------:R-:W-:Y:S02]  /*10ab0*/  LEA R152, P4, R104, R2, 0x1 ;  /* 0x0000000268987211 */ /* 0x000fe400078808ff */
[C---:B------:R-:W-:Y:S02]  /*10ac0*/  LEA R100, R195.reuse, R112, 0x2 ;  /* 0x00000070c3647211 */ /* 0x040fe400078e10ff */
[----:B------:R-:W-:Y:S02]  /*10ad0*/  LEA R154, P6, R108, R2, 0x1 ;  /* 0x000000026c9a7211 */ /* 0x000fe400078c08ff */
[----:B------:R-:W-:Y:S01]  /*10ae0*/  LEA.HI.X.SX32 R153, R104, R3, 0x1, P4 ;  /* 0x0000000368997211 */ /* 0x000fe200020f0eff */
[----:B------:R-:W-:Y:S01]  /*10af0*/  IMAD R104, R195, 0x4, R100 ;  /* 0x00000004c3687824 */ /* 0x000fe200078e0264 */
[----:B------:R-:W-:-:S02]  /*10b00*/  PRMT R121, R121, 0x7632, R121 ;  /* 0x0000763279797816 */ /* 0x000fc40000000079 */
[-C--:B------:R-:W-:Y:S02]  /*10b10*/  LEA.HI.X.SX32 R155, R108, R3.reuse, 0x1, P6 ;  /* 0x000000036c9b7211 */ /* 0x080fe400030f0eff */
[C---:B------:R-:W-:Y:S02]  /*10b20*/  LEA R158, P6, R112.reuse, R2, 0x1 ;  /* 0x00000002709e7211 */ /* 0x040fe400078c08ff */
[C---:B------:R-:W-:Y:S01]  /*10b30*/  LEA R108, R195.reuse, R104, 0x2 ;  /* 0x00000068c36c7211 */ /* 0x040fe200078e10ff */
[----:B------:R0:W-:Y:S01]  /*10b40*/  STG.E.U16 [R156.64], R121 ;  /* 0x000000799c007986 */ /* 0x0001e2000c101504 */
[----:B------:R-:W-:Y:S02]  /*10b50*/  LEA.HI.X.SX32 R159, R112, R3, 0x1, P6 ;  /* 0x00000003709f7211 */ /* 0x000fe400030f0eff */
[----:B------:R-:W-:Y:S02]  /*10b60*/  LEA R112, R195, R108, 0x2 ;  /* 0x0000006cc3707211 */ /* 0x000fe400078e10ff */
[----:B0-----:R-:W-:-:S03]  /*10b70*/  LEA R156, P4, R96, R2, 0x1 ;  /* 0x00000002609c7211 */ /* 0x001fc600078808ff */
[C---:B------:R-:W-:Y:S01]  /*10b80*/  IMAD R116, R195.reuse, 0x4, R112 ;  /* 0x00000004c3747824 */ /* 0x040fe200078e0270 */
[-C--:B------:R-:W-:Y:S02]  /*10b90*/  LEA.HI.X.SX32 R157, R96, R3.reuse, 0x1, P4 ;  /* 0x00000003609d7211 */ /* 0x080fe400020f0eff */
[-C--:B------:R-:W-:Y:S02]  /*10ba0*/  LEA R160, P4, R100, R2.reuse, 0x1 ;  /* 0x0000000264a07211 */ /* 0x080fe400078808ff */
[-C--:B------:R-:W-:Y:S02]  /*10bb0*/  LEA R162, P6, R104, R2.reuse, 0x1 ;  /* 0x0000000268a27211 */ /* 0x080fe400078c08ff */
[----:B------:R-:W-:Y:S02]  /*10bc0*/  LEA.HI.X.SX32 R161, R100, R3, 0x1, P4 ;  /* 0x0000000364a17211 */ /* 0x000fe400020f0eff */
[----:B------:R-:W-:Y:S02]  /*10bd0*/  LEA R164, P4, R108, R2, 0x1 ;  /* 0x000000026ca47211 */ /* 0x000fe400078808ff */
[----:B------:R-:W-:-:S02]  /*10be0*/  LEA R100, R195, R116, 0x2 ;  /* 0x00000074c3647211 */ /* 0x000fc400078e10ff */
[-C--:B------:R-:W-:Y:S02]  /*10bf0*/  LEA.HI.X.SX32 R163, R104, R3.reuse, 0x1, P6 ;  /* 0x0000000368a37211 */ /* 0x080fe400030f0eff */
[-C--:B------:R-:W-:Y:S02]  /*10c00*/  LEA R166, P6, R112, R2.reuse, 0x1 ;  /* 0x0000000270a67211 */ /* 0x080fe400078c08ff */
[-C--:B------:R-:W-:Y:S01]  /*10c10*/  LEA.HI.X.SX32 R165, R108, R3.reuse, 0x1, P4 ;  /* 0x000000036ca57211 */ /* 0x080fe200020f0eff */
[----:B------:R-:W-:Y:S01]  /*10c20*/  IMAD R108, R195, 0x4, R100 ;  /* 0x00000004c36c7824 */ /* 0x000fe200078e0264 */
[----:B------:R-:W-:Y:S02]  /*10c30*/  PRMT R113, R113, 0x7632, R113 ;  /* 0x0000763271717816 */ /* 0x000fe40000000071 */
[----:B------:R-:W-:Y:S02]  /*10c40*/  LEA.HI.X.SX32 R167, R112, R3, 0x1, P6 ;  /* 0x0000000370a77211 */ /* 0x000fe400030f0eff */
[----:B------:R-:W-:-:S02]  /*10c50*/  LEA R170, P6, R100, R2, 0x1 ;  /* 0x0000000264aa7211 */ /* 0x000fc400078c08ff */
[C---:B------:R-:W-:Y:S01]  /*10c60*/  LEA R112, R195.reuse, R108, 0x2 ;  /* 0x0000006cc3707211 */ /* 0x040fe200078e10ff */
[----:B------:R0:W-:Y:S01]  /*10c70*/  STG.E.U16 [R168.64], R113 ;  /* 0x00000071a8007986 */ /* 0x0001e2000c101504 */
[----:B------:R-:W-:Y:S02]  /*10c80*/  LEA.HI.X.SX32 R171, R100, R3, 0x1, P6 ;  /* 0x0000000364ab7211 */ /* 0x000fe400030f0eff */
[----:B------:R-:W-:Y:S02]  /*10c90*/  LEA R100, R195, R112, 0x2 ;  /* 0x00000070c3647211 */ /* 0x000fe400078e10ff */
[----:B0-----:R-:W-:-:S04]  /*10ca0*/  LEA R168, P4, R116, R2, 0x1 ;  /* 0x0000000274a87211 */ /* 0x001fc800078808ff */
[-C--:B------:R-:W-:Y:S01]  /*10cb0*/  LEA.HI.X.SX32 R169, R116, R3.reuse, 0x1, P4 ;  /* 0x0000000374a97211 */ /* 0x080fe200020f0eff */
[----:B------:R-:W-:Y:S01]  /*10cc0*/  IMAD R116, R195, 0x4, R100 ;  /* 0x00000004c3747824 */ /* 0x000fe200078e0264 */
[CC--:B------:R-:W-:Y:S02]  /*10cd0*/  LEA R172, P4, R108.reuse, R2.reuse, 0x1 ;  /* 0x000000026cac7211 */ /* 0x0c0fe400078808ff */
[----:B------:R-:W-:Y:S02]  /*10ce0*/  IADD3 R104, R243, -0x3f3504f3, RZ ;  /* 0xc0cafb0df3687810 */ /* 0x000fe40007ffe0ff */
[----:B------:R-:W-:Y:S02]  /*10cf0*/  LEA.HI.X.SX32 R173, R108, R3, 0x1, P4 ;  /* 0x000000036cad7211 */ /* 0x000fe400020f0eff */
[----:B------:R-:W-:Y:S02]  /*10d00*/  LEA R174, P6, R112, R2, 0x1 ;  /* 0x0000000270ae7211 */ /* 0x000fe400078c08ff */
[----:B------:R-:W-:-:S02]  /*10d10*/  LEA R108, R195, R116, 0x2 ;  /* 0x00000074c36c7211 */ /* 0x000fc400078e10ff */
[----:B------:R-:W-:Y:S02]  /*10d20*/  LOP3.LUT R104, R104, 0xff800000, RZ, 0xc0, !PT ;  /* 0xff80000068687812 */ /* 0x000fe400078ec0ff */
[-C--:B------:R-:W-:Y:S01]  /*10d30*/  LEA.HI.X.SX32 R175, R112, R3.reuse, 0x1, P6 ;  /* 0x0000000370af7211 */ /* 0x080fe200030f0eff */
[----:B------:R-:W-:Y:S01]  /*10d40*/  IMAD R112, R195, 0x4, R108 ;  /* 0x00000004c3707824 */ /* 0x000fe200078e026c */
[-C--:B------:R-:W-:Y:S02]  /*10d50*/  LEA R176, P4, R100, R2.reuse, 0x1 ;  /* 0x0000000264b07211 */ /* 0x080fe400078808ff */
[----:B------:R-:W-:Y:S02]  /*10d60*/  LEA R178, P6, R116, R2, 0x1 ;  /* 0x0000000274b27211 */ /* 0x000fe400078c08ff */
[----:B------:R-:W-:Y:S02]  /*10d70*/  IADD3 R113, R243, -R104, RZ ;  /* 0x80000068f3717210 */ /* 0x000fe40007ffe0ff */
[----:B------:R-:W-:-:S02]  /*10d80*/  LEA.HI.X.SX32 R177, R100, R3, 0x1, P4 ;  /* 0x0000000364b17211 */ /* 0x000fc400020f0eff */
[-C--:B------:R-:W-:Y:S02]  /*10d90*/  LEA.HI.X.SX32 R179, R116, R3.reuse, 0x1, P6 ;  /* 0x0000000374b37211 */ /* 0x080fe400030f0eff */
[C---:B------:R-:W-:Y:S01]  /*10da0*/  LEA R180, P4, R108.reuse, R2, 0x1 ;  /* 0x000000026cb47211 */ /* 0x040fe200078808ff */
[----:B------:R-:W-:Y:S01]  /*10db0*/  FADD R113, R113, -1 ;  /* 0xbf80000071717421 */ /* 0x000fe20000000000 */
[----:B------:R-:W-:Y:S02]  /*10dc0*/  MOV R96, 0x3dc6b27f ;  /* 0x3dc6b27f00607802 */ /* 0x000fe40000000f00 */
[----:B------:R-:W-:Y:S02]  /*10dd0*/  LEA R116, R195, R112, 0x2 ;  /* 0x00000070c3747211 */ /* 0x000fe400078e10ff */
[----:B------:R-:W-:Y:S01]  /*10de0*/  LEA.HI.X.SX32 R181, R108, R3, 0x1, P4 ;  /* 0x000000036cb57211 */ /* 0x000fe200020f0eff */
[----:B------:R-:W-:Y:S01]  /*10df0*/  FFMA.FTZ R100, R113, R96, -0.16845393180847167969 ;  /* 0xbe2c7f3071647423 */ /* 0x000fe20000010060 */
[----:B------:R-:W-:-:S02]  /*10e00*/  LEA R182, P6, R112, R2, 0x1 ;  /* 0x0000000270b67211 */ /* 0x000fc400078c08ff */
[----:B------:R-:W-:Y:S01]  /*10e10*/  LEA R108, R195, R116, 0x2 ;  /* 0x00000074c36c7211 */ /* 0x000fe200078e10ff */
[----:B------:R-:W-:Y:S01]  /*10e20*/  FFMA.FTZ R100, R113, R100, 0.1716887056827545166 ;  /* 0x3e2fcf2a71647423 */ /* 0x000fe20000010064 */
[-C--:B------:R-:W-:Y:S02]  /*10e30*/  LEA.HI.X.SX32 R183, R112, R3.reuse, 0x1, P6 ;  /* 0x0000000370b77211 */ /* 0x080fe400030f0eff */
[-C--:B------:R-:W-:Y:S01]  /*10e40*/  LEA R184, P4, R116, R2.reuse, 0x1 ;  /* 0x0000000274b87211 */ /* 0x080fe200078808ff */
[----:B------:R-:W-:Y:S01]  /*10e50*/  IMAD R112, R195, 0x4, R108 ;  /* 0x00000004c3707824 */ /* 0x000fe200078e026c */
[----:B------:R-:W-:Y:S01]  /*10e60*/  LEA R186, P6, R108, R2, 0x1 ;  /* 0x000000026cba7211 */ /* 0x000fe200078c08ff */
[----:B------:R-:W-:Y:S01]  /*10e70*/  FFMA.FTZ R100, R113, R100, -0.17900948226451873779 ;  /* 0xbe374e4371647423 */ /* 0x000fe20000010064 */
[-C--:B------:R-:W-:Y:S02]  /*10e80*/  LEA.HI.X.SX32 R185, R116, R3.reuse, 0x1, P4 ;  /* 0x0000000374b97211 */ /* 0x080fe400020f0eff */
[----:B------:R-:W-:Y:S01]  /*10e90*/  LEA R116, R195, R112, 0x2 ;  /* 0x00000070c3747211 */ /* 0x000fe200078e10ff */
[----:B------:R-:W-:Y:S01]  /*10ea0*/  FFMA.FTZ R100, R113, R100, 0.20512372255325317383 ;  /* 0x3e520bf471647423 */ /* 0x000fe20000010064 */
[----:B------:R-:W-:-:S02]  /*10eb0*/  LEA.HI.X.SX32 R187, R108, R3, 0x1, P6 ;  /* 0x000000036cbb7211 */ /* 0x000fc400030f0eff */
[C---:B------:R-:W-:Y:S02]  /*10ec0*/  LEA R188, P4, R112.reuse, R2, 0x1 ;  /* 0x0000000270bc7211 */ /* 0x040fe400078808ff */
[----:B------:R-:W-:Y:S01]  /*10ed0*/  LEA R108, R195, R116, 0x2 ;  /* 0x00000074c36c7211 */ /* 0x000fe200078e10ff */
[----:B------:R-:W-:Y:S01]  /*10ee0*/  FFMA.FTZ R100, R113, R100, -0.24046532809734344482 ;  /* 0xbe763c8b71647423 */ /* 0x000fe20000010064 */
[----:B------:R-:W-:Y:S02]  /*10ef0*/  LEA.HI.X.SX32 R189, R112, R3, 0x1, P4 ;  /* 0x0000000370bd7211 */ /* 0x000fe400020f0eff */
[----:B------:R-:W-:Y:S01]  /*10f00*/  LEA R192, P4, R108, R2, 0x1 ;  /* 0x000000026cc07211 */ /* 0x000fe200078808ff */
[----:B------:R-:W-:Y:S02]  /*10f10*/  IMAD R112, R195, 0x4, R108 ;  /* 0x00000004c3707824 */ /* 0x000fe400078e026c */
[----:B------:R-:W-:Y:S01]  /*10f20*/  FFMA.FTZ R100, R113, R100, 0.28857114911079406738 ;  /* 0x3e93bf9971647423 */ /* 0x000fe20000010064 */
[----:B------:R-:W-:-:S02]  /*10f30*/  LEA R190, P6, R116, R2, 0x1 ;  /* 0x0000000274be7211 */ /* 0x000fc400078c08ff */
[-C--:B------:R-:W-:Y:S01]  /*10f40*/  LEA.HI.X.SX32 R193, R108, R3.reuse, 0x1, P4 ;  /* 0x000000036cc17211 */ /* 0x080fe200020f0eff */
[----:B------:R-:W-:Y:S01]  /*10f50*/  FFMA.FTZ R100, R113, R100, -0.36067417263984680176 ;  /* 0xbeb8aa4971647423 */ /* 0x000fe20000010064 */
[----:B------:R-:W-:Y:S02]  /*10f60*/  LEA R108, R195, R112, 0x2 ;  /* 0x00000070c36c7211 */ /* 0x000fe400078e10ff */
[-C--:B------:R-:W-:Y:S02]  /*10f70*/  LEA.HI.X.SX32 R191, R116, R3.reuse, 0x1, P6 ;  /* 0x0000000374bf7211 */ /* 0x080fe400030f0eff */
[C---:B------:R-:W-:Y:S01]  /*10f80*/  LEA R194, P4, R112.reuse, R2, 0x1 ;  /* 0x0000000270c27211 */ /* 0x040fe200078808ff */
[----:B------:R-:W-:Y:S01]  /*10f90*/  FFMA.FTZ R100, R113, R100, 0.48089820146560668945 ;  /* 0x3ef6384a71647423 */ /* 0x000fe20000010064 */
[----:B------:R-:W-:Y:S02]  /*10fa0*/  LEA R116, R195, R108, 0x2 ;  /* 0x0000006cc3747211 */ /* 0x000fe400078e10ff */
[-C--:B------:R-:W-:Y:S01]  /*10fb0*/  LEA.HI.X.SX32 R195, R112, R3.reuse, 0x1, P4 ;  /* 0x0000000370c37211 */ /* 0x080fe200020f0eff */
[C---:B------:R-:W-:Y:S01]  /*10fc0*/  FFMA.FTZ R100, R113.reuse, R100, -0.72134751081466674805 ;  /* 0xbf38aa3b71647423 */ /* 0x040fe20000010064 */
[-C--:B------:R-:W-:Y:S01]  /*10fd0*/  LEA R196, P4, R108, R2.reuse, 0x1 ;  /* 0x000000026cc47211 */ /* 0x080fe200078808ff */
[----:B------:R-:W0:Y:S01]  /*10fe0*/  I2F R117, R104 ;  /* 0x0000006800757306 */ /* 0x000e220000201400 */
[----:B------:R-:W-:Y:S01]  /*10ff0*/  LEA R198, P6, R116, R2, 0x1 ;  /* 0x0000000274c67211 */ /* 0x000fe200078c08ff */
[----:B------:R-:W-:Y:S01]  /*11000*/  FMUL R100, R113, R100 ;  /* 0x0000006471647220 */ /* 0x000fe20000400000 */
[----:B------:R-:W-:-:S02]  /*11010*/  LEA.HI.X.SX32 R197, R108, R3, 0x1, P4 ;  /* 0x000000036cc57211 */ /* 0x000fc400020f0eff */
[----:B------:R-:W-:Y:S02]  /*11020*/  LEA.HI.X.SX32 R199, R116, R3, 0x1, P6 ;  /* 0x0000000374c77211 */ /* 0x000fe400030f0eff */
[----:B------:R-:W-:Y:S01]  /*11030*/  IADD3 R3, R242, -0x3f3504f3, RZ ;  /* 0xc0cafb0df2037810 */ /* 0x000fe20007ffe0ff */
[----:B------:R-:W-:-:S03]  /*11040*/  FMUL R100, R113, R100 ;  /* 0x0000006471647220 */ /* 0x000fc60000400000 */
[----:B------:R-:W-:Y:S01]  /*11050*/  LOP3.LUT R3, R3, 0xff800000, RZ, 0xc0, !PT ;  /* 0xff80000003037812 */ /* 0x000fe200078ec0ff */
[----:B------:R-:W-:Y:S01]  /*11060*/  FFMA.FTZ R121, R113, 1.4426950216293334961, R100 ;  /* 0x3fb8aa3b71797823 */ /* 0x000fe20000010064 */
[----:B------:R-:W-:-:S03]  /*11070*/  FSEL R2, RZ, -23, P5 ;  /* 0xc1b80000ff027808 */ /* 0x000fc60002800000 */
[----:B------:R-:W-:Y:S02]  /*11080*/  IMAD.IADD R113, R242, 0x1, -R3 ;  /* 0x00000001f2717824 */ /* 0x000fe400078e0a03 */
[----:B0-----:R-:W-:Y:S01]  /*11090*/  FFMA.FTZ R2, R117, 1.1920928955078125e-07, R2 ;  /* 0x3400000075027823 */ /* 0x001fe20000010002 */
[----:B------:R-:W-:Y:S01]  /*110a0*/  ISETP.GE.U32.AND P4, PT, R243, 0x7f800000, PT ;  /* 0x7f800000f300780c */ /* 0x000fe20003f86070 */
[----:B------:R-:W-:Y:S02]  /*110b0*/  FADD R113, R113, -1 ;  /* 0xbf80000071717421 */ /* 0x000fe40000000000 */
[----:B------:R-:W-:Y:S02]  /*110c0*/  FADD R100, R2, R121 ;  /* 0x0000007902647221 */ /* 0x000fe40000000000 */
[----:B------:R-:W-:-:S04]  /*110d0*/  FFMA.FTZ R2, R113, R96, -0.16845393180847167969 ;  /* 0xbe2c7f3071027423 */ /* 0x000fc80000010060 */
[----:B------:R-:W-:-:S04]  /*110e0*/  FFMA.FTZ R2, R113, R2, 0.1716887056827545166 ;  /* 0x3e2fcf2a71027423 */ /* 0x000fc80000010002 */
[----:B------:R-:W-:Y:S01]  /*110f0*/  FFMA.FTZ R2, R113, R2, -0.17900948226451873779 ;  /* 0xbe374e4371027423 */ /* 0x000fe20000010002 */
[----:B------:R-:W-:-:S03]  /*11100*/  @P4 MOV R104, 0x7f800000 ;  /* 0x7f80000000684802 */ /* 0x000fc60000000f00 */
[----:B------:R-:W-:Y:S01]  /*11110*/  FFMA.FTZ R2, R113, R2, 0.20512372255325317383 ;  /* 0x3e520bf471027423 */ /* 0x000fe20000010002 */
[----:B------:R-:W-:Y:S01]  /*11120*/  IADD3 R108, R241, -0x3f3504f3, RZ ;  /* 0xc0cafb0df16c7810 */ /* 0x000fe20007ffe0ff */
[----:B------:R-:W-:Y:S02]  /*11130*/  @P4 FFMA.FTZ R100, R243, R104, +INF ;  /* 0x7f800000f3644423 */ /* 0x000fe40000010068 */
[----:B------:R-:W-:Y:S01]  /*11140*/  FFMA.FTZ R104, R113, R2, -0.24046532809734344482 ;  /* 0xbe763c8b71687423 */ /* 0x000fe20000010002 */
[----:B------:R-:W-:-:S03]  /*11150*/  LOP3.LUT R2, R108, 0xff800000, RZ, 0xc0, !PT ;  /* 0xff8000006c027812 */ /* 0x000fc600078ec0ff */
[----:B------:R-:W-:Y:S01]  /*11160*/  FFMA.FTZ R104, R113, R104, 0.28857114911079406738 ;  /* 0x3e93bf9971687423 */ /* 0x000fe20000010068 */
[----:B------:R-:W-:-:S03]  /*11170*/  IADD3 R117, R241, -R2, RZ ;  /* 0x80000002f1757210 */ /* 0x000fc60007ffe0ff */
[----:B------:R-:W-:Y:S02]  /*11180*/  FFMA.FTZ R104, R113, R104, -0.36067417263984680176 ;  /* 0xbeb8aa4971687423 */ /* 0x000fe40000010068 */
[----:B------:R-:W-:Y:S02]  /*11190*/  FADD R117, R117, -1 ;  /* 0xbf80000075757421 */ /* 0x000fe40000000000 */
[----:B------:R-:W-:Y:S02]  /*111a0*/  FFMA.FTZ R104, R113, R104, 0.48089820146560668945 ;  /* 0x3ef6384a71687423 */ /* 0x000fe40000010068 */
[----:B------:R-:W-:Y:S02]  /*111b0*/  FFMA.FTZ R108, R117, R96, -0.16845393180847167969 ;  /* 0xbe2c7f30756c7423 */ /* 0x000fe40000010060 */
[----:B------:R-:W-:Y:S02]  /*111c0*/  FFMA.FTZ R104, R113, R104, -0.72134751081466674805 ;  /* 0xbf38aa3b71687423 */ /* 0x000fe40000010068 */
[----:B------:R-:W-:-:S02]  /*111d0*/  FFMA.FTZ R108, R117, R108, 0.1716887056827545166 ;  /* 0x3e2fcf2a756c7423 */ /* 0x000fc4000001006c */
[----:B------:R-:W-:Y:S02]  /*111e0*/  FMUL R104, R113, R104 ;  /* 0x0000006871687220 */ /* 0x000fe40000400000 */
[----:B------:R-:W-:Y:S02]  /*111f0*/  FFMA.FTZ R108, R117, R108, -0.17900948226451873779 ;  /* 0xbe374e43756c7423 */ /* 0x000fe4000001006c */
[----:B------:R-:W-:Y:S02]  /*11200*/  FMUL R104, R113, R104 ;  /* 0x0000006871687220 */ /* 0x000fe40000400000 */
[----:B------:R-:W-:Y:S02]  /*11210*/  FFMA.FTZ R108, R117, R108, 0.20512372255325317383 ;  /* 0x3e520bf4756c7423 */ /* 0x000fe4000001006c */
[----:B------:R-:W-:Y:S01]  /*11220*/  FFMA.FTZ R104, R113, 1.4426950216293334961, R104 ;  /* 0x3fb8aa3b71687823 */ /* 0x000fe20000010068 */
[----:B------:R-:W-:Y:S01]  /*11230*/  IADD3 R113, R240, -0x3f3504f3, RZ ;  /* 0xc0cafb0df0717810 */ /* 0x000fe20007ffe0ff */
[----:B------:R-:W-:-:S03]  /*11240*/  FFMA.FTZ R108, R117, R108, -0.24046532809734344482 ;  /* 0xbe763c8b756c7423 */ /* 0x000fc6000001006c */
[----:B------:R-:W-:Y:S01]  /*11250*/  LOP3.LUT R113, R113, 0xff800000, RZ, 0xc0, !PT ;  /* 0xff80000071717812 */ /* 0x000fe200078ec0ff */
[----:B------:R-:W-:-:S04]  /*11260*/  FFMA.FTZ R108, R117, R108, 0.28857114911079406738 ;  /* 0x3e93bf99756c7423 */ /* 0x000fc8000001006c */
[----:B------:R-:W-:Y:S02]  /*11270*/  IMAD.IADD R121, R240, 0x1, -R113 ;  /* 0x00000001f0797824 */ /* 0x000fe400078e0a71 */
[----:B------:R-:W-:Y:S02]  /*11280*/  FFMA.FTZ R108, R117, R108, -0.36067417263984680176 ;  /* 0xbeb8aa49756c7423 */ /* 0x000fe4000001006c */
[----:B------:R-:W-:Y:S02]  /*11290*/  FADD R121, R121, -1 ;  /* 0xbf80000079797421 */ /* 0x000fe40000000000 */
[----:B------:R-:W-:Y:S02]  /*112a0*/  FFMA.FTZ R108, R117, R108, 0.48089820146560668945 ;  /* 0x3ef6384a756c7423 */ /* 0x000fe4000001006c */
[----:B------:R-:W-:Y:S02]  /*112b0*/  FFMA.FTZ R96, R121, R96, -0.16845393180847167969 ;  /* 0xbe2c7f3079607423 */ /* 0x000fe40000010060 */
[----:B------:R-:W-:-:S02]  /*112c0*/  FFMA.FTZ R108, R117, R108, -0.72134751081466674805 ;  /* 0xbf38aa3b756c7423 */ /* 0x000fc4000001006c */
[----:B------:R-:W-:Y:S01]  /*112d0*/  FFMA.FTZ R96, R121, R96, 0.1716887056827545166 ;  /* 0x3e2fcf2a79607423 */ /* 0x000fe20000010060 */
[----:B------:R-:W0:Y:S01]  /*112e0*/  I2F R3, R3 ;  /* 0x0000000300037306 */ /* 0x000e220000201400 */
[----:B------:R-:W-:Y:S02]  /*112f0*/  FMUL R108, R117, R108 ;  /* 0x0000006c756c7220 */ /* 0x000fe40000400000 */
[----:B------:R-:W-:Y:S02]  /*11300*/  FFMA.FTZ R96, R121, R96, -0.17900948226451873779 ;  /* 0xbe374e4379607423 */ /* 0x000fe40000010060 */
[----:B------:R-:W-:Y:S02]  /*11310*/  FMUL R108, R117, R108 ;  /* 0x0000006c756c7220 */ /* 0x000fe40000400000 */
[----:B------:R-:W-:Y:S01]  /*11320*/  FFMA.FTZ R96, R121, R96, 0.20512372255325317383 ;  /* 0x3e520bf479607423 */ /* 0x000fe20000010060 */
[----:B------:R-:W1:Y:S01]  /*11330*/  I2F R2, R2 ;  /* 0x0000000200027306 */ /* 0x000e620000201400 */
[----:B------:R-:W-:-:S02]  /*11340*/  FFMA.FTZ R117, R117, 1.4426950216293334961, R108 ;  /* 0x3fb8aa3b75757823 */ /* 0x000fc4000001006c */
[----:B------:R-:W-:Y:S01]  /*11350*/  FFMA.FTZ R108, R121, R96, -0.24046532809734344482 ;  /* 0xbe763c8b796c7423 */ /* 0x000fe20000010060 */
[----:B------:R-:W-:Y:S02]  /*11360*/  FSEL R96, RZ, -23, P3 ;  /* 0xc1b80000ff607808 */ /* 0x000fe40001800000 */
[----:B------:R-:W-:Y:S02]  /*11370*/  ISETP.GE.U32.AND P3, PT, R242, 0x7f800000, PT ;  /* 0x7f800000f200780c */ /* 0x000fe40003f66070 */
[----:B------:R-:W-:Y:S01]  /*11380*/  FSETP.NEU.AND P4, PT, R243, RZ, PT ;  /* 0x000000fff300720b */ /* 0x000fe20003f8d000 */
[----:B0-----:R-:W-:Y:S01]  /*11390*/  FFMA.FTZ R243, R3, 1.1920928955078125e-07, R96 ;  /* 0x3400000003f37823 */ /* 0x001fe20000010060 */
[----:B------:R-:W-:-:S03]  /*113a0*/  FSEL R3, RZ, -23, P2 ;  /* 0xc1b80000ff037808 */ /* 0x000fc60001000000 */
[----:B------:R-:W-:Y:S02]  /*113b0*/  FADD R96, R243, R104 ;  /* 0x00000068f3607221 */ /* 0x000fe40000000000 */
[----:B------:R-:W0:Y:S01]  /*113c0*/  I2F R104, R113 ;  /* 0x0000007100687306 */ /* 0x000e220000201400 */
[----:B-1----:R-:W-:Y:S01]  /*113d0*/  FFMA.FTZ R2, R2, 1.1920928955078125e-07, R3 ;  /* 0x3400000002027823 */ /* 0x002fe20000010003 */
[----:B------:R-:W-:Y:S02]  /*113e0*/  ISETP.GE.U32.AND P5, PT, R241, 0x7f800000, PT ;  /* 0x7f800000f100780c */ /* 0x000fe40003fa6070 */
[----:B------:R-:W-:Y:S02]  /*113f0*/  @P3 MOV R3, 0x7f800000 ;  /* 0x7f80000000033802 */ /* 0x000fe40000000f00 */
[----:B------:R-:W-:-:S03]  /*11400*/  PRMT R109, R109, 0x7632, R109 ;  /* 0x000076326d6d7816 */ /* 0x000fc6000000006d */
[----:B------:R-:W-:Y:S01]  /*11410*/  @P3 FFMA.FTZ R96, R242, R3, +INF ;  /* 0x7f800000f2603423 */ /* 0x000fe20000010003 */
[----:B------:R-:W-:Y:S01]  /*11420*/  FSEL R3, RZ, -23, P1 ;  /* 0xc1b80000ff037808 */ /* 0x000fe20000800000 */
[----:B------:R-:W-:Y:S01]  /*11430*/  FADD R2, R2, R117 ;  /* 0x0000007502027221 */ /* 0x000fe20000000000 */
[----:B------:R-:W-:Y:S01]  /*11440*/  PRMT R116, R105, 0x7632, R116 ;  /* 0x0000763269747816 */ /* 0x000fe20000000074 */
[----:B------:R-:W-:Y:S01]  /*11450*/  FFMA.FTZ R108, R121, R108, 0.28857114911079406738 ;  /* 0x3e93bf99796c7423 */ /* 0x000fe2000001006c */
[----:B------:R-:W-:Y:S02]  /*11460*/  PRMT R101, R101, 0x7632, R101 ;  /* 0x0000763265657816 */ /* 0x000fe40000000065 */
[----:B------:R-:W-:Y:S01]  /*11470*/  PRMT R117, R97, 0x7632, R117 ;  /* 0x0000763261757816 */ /* 0x000fe20000000075 */
[----:B0-----:R-:W-:Y:S01]  /*11480*/  FFMA.FTZ R3, R104, 1.1920928955078125e-07, R3 ;  /* 0x3400000068037823 */ /* 0x001fe20000010003 */
[----:B------:R-:W-:Y:S01]  /*11490*/  STG.E.U16 [R238.64], R109 ;  /* 0x0000006dee007986 */ /* 0x000fe2000c101504 */
[----:B------:R-:W-:Y:S01]  /*114a0*/  @P5 MOV R104, 0x7f800000 ;  /* 0x7f80000000685802 */ /* 0x000fe20000000f00 */
[----:B------:R-:W-:-:S02]  /*114b0*/  FFMA.FTZ R108, R121, R108, -0.36067417263984680176 ;  /* 0xbeb8aa49796c7423 */ /* 0x000fc4000001006c */
[----:B------:R-:W-:Y:S04]  /*114c0*/  STG.E.U16 [R232.64], R116 ;  /* 0x00000074e8007986 */ /* 0x000fe8000c101504 */
[----:B------:R-:W-:Y:S01]  /*114d0*/  STG.E.U16 [R236.64], R101 ;  /* 0x00000065ec007986 */ /* 0x000fe2000c101504 */
[----:B------:R-:W-:-:S03]  /*114e0*/  FFMA.FTZ R108, R121, R108, 0.48089820146560668945 ;  /* 0x3ef6384a796c7423 */ /* 0x000fc6000001006c */
[----:B------:R-:W-:Y:S01]  /*114f0*/  STG.E.U16 [R234.64], R117 ;  /* 0x00000075ea007986 */ /* 0x000fe2000c101504 */
[----:B------:R-:W-:-:S03]  /*11500*/  @P5 FFMA.FTZ R2, R241, R104, +INF ;  /* 0x7f800000f1025423 */ /* 0x000fc60000010068 */
[----:B------:R0:W-:Y:S01]  /*11510*/  STG.E.U16 [R230.64], R94 ;  /* 0x0000005ee6007986 */ /* 0x0001e2000c101504 */
[----:B------:R-:W-:-:S03]  /*11520*/  PRMT R104, R94, 0x7632, R104 ;  /* 0x000076325e687816 */ /* 0x000fc60000000068 */
[----:B------:R-:W-:Y:S01]  /*11530*/  STG.E.U16 [R222.64], R118 ;  /* 0x00000076de007986 */ /* 0x000fe2000c101504 */
[----:B------:R-:W-:-:S03]  /*11540*/  PRMT R97, R118, 0x7632, R97 ;  /* 0x0000763276617816 */ /* 0x000fc60000000061 */
[----:B------:R-:W-:Y:S01]  /*11550*/  STG.E.U16 [R220.64], R122 ;  /* 0x0000007adc007986 */ /* 0x000fe2000c101504 */
[----:B------:R-:W-:-:S03]  /*11560*/  ISETP.GE.U32.AND P3, PT, R240, 0x7f800000, PT ;  /* 0x7f800000f000780c */ /* 0x000fc60003f66070 */
[----:B------:R-:W-:Y:S01]  /*11570*/  STG.E.U16 [R218.64], R114 ;  /* 0x00000072da007986 */ /* 0x000fe2000c101504 */
[----:B0-----:R-:W-:Y:S01]  /*11580*/  PRMT R94, R122, 0x7632, R94 ;  /* 0x000076327a5e7816 */ /* 0x001fe2000000005e */
[----:B------:R-:W-:Y:S02]  /*11590*/  FFMA.FTZ R108, R121, R108, -0.72134751081466674805 ;  /* 0xbf38aa3b796c7423 */ /* 0x000fe4000001006c */
[----:B------:R0:W-:Y:S01]  /*115a0*/  STG.E.U16 [R216.64], R110 ;  /* 0x0000006ed8007986 */ /* 0x0001e2000c101504 */
[----:B------:R-:W-:-:S03]  /*115b0*/  PRMT R101, R114, 0x7632, R101 ;  /* 0x0000763272657816 */ /* 0x000fc60000000065 */
[----:B------:R1:W-:Y:S04]  /*115c0*/  STG.E.U16 [R214.64], R106 ;  /* 0x0000006ad6007986 */ /* 0x0003e8000c101504 */
[----:B------:R2:W-:Y:S01]  /*115d0*/  STG.E.U16 [R212.64], R102 ;  /* 0x00000066d4007986 */ /* 0x0005e2000c101504 */
[----:B------:R-:W-:-:S03]  /*115e0*/  FMUL R108, R121, R108 ;  /* 0x0000006c796c7220 */ /* 0x000fc60000400000 */
[----:B------:R3:W-:Y:S01]  /*115f0*/  STG.E.U16 [R210.64], R98 ;  /* 0x00000062d2007986 */ /* 0x0007e2000c101504 */
[----:B0-----:R-:W-:-:S03]  /*11600*/  PRMT R110, R110, 0x7632, R110 ;  /* 0x000076326e6e7816 */ /* 0x001fc6000000006e */
[----:B------:R-:W-:Y:S01]  /*11610*/  STG.E.U16 [R208.64], R104 ;  /* 0x00000068d0007986 */ /* 0x000fe2000c101504 */
[----:B-1----:R-:W-:-:S03]  /*11620*/  PRMT R106, R106, 0x7632, R106 ;  /* 0x000076326a6a7816 */ /* 0x002fc6000000006a */
[----:B------:R-:W-:Y:S01]  /*11630*/  STG.E.U16 [R206.64], R97 ;  /* 0x00000061ce007986 */ /* 0x000fe2000c101504 */
[----:B--2---:R-:W-:-:S03]  /*11640*/  PRMT R102, R102, 0x7632, R102 ;  /* 0x0000763266667816 */ /* 0x004fc60000000066 */
[----:B------:R-:W-:Y:S01]  /*11650*/  STG.E.U16 [R204.64], R94 ;  /* 0x0000005ecc007986 */ /* 0x000fe2000c101504 */
[----:B---3--:R-:W-:-:S03]  /*11660*/  PRMT R98, R98, 0x7632, R98 ;  /* 0x0000763262627816 */ /* 0x008fc60000000062 */
[----:B------:R0:W-:Y:S01]  /*11670*/  STG.E.U16 [R202.64], R101 ;  /* 0x00000065ca007986 */ /* 0x0001e2000c101504 */
[----:B------:R-:W-:-:S03]  /*11680*/  FMUL R108, R121, R108 ;  /* 0x0000006c796c7220 */ /* 0x000fc60000400000 */
[----:B------:R-:W-:Y:S04]  /*11690*/  STG.E.U16 [R200.64], R110 ;  /* 0x0000006ec8007986 */ /* 0x000fe8000c101504 */
[----:B------:R-:W-:Y:S04]  /*116a0*/  STG.E.U16 [R132.64], R106 ;  /* 0x0000006a84007986 */ /* 0x000fe8000c101504 */
[----:B------:R-:W-:Y:S01]  /*116b0*/  STG.E.U16 [R138.64], R102 ;  /* 0x000000668a007986 */ /* 0x000fe2000c101504 */
[----:B------:R-:W-:-:S03]  /*116c0*/  FFMA.FTZ R108, R121, 1.4426950216293334961, R108 ;  /* 0x3fb8aa3b796c7823 */ /* 0x000fc6000001006c */
[----:B------:R-:W-:Y:S01]  /*116d0*/  STG.E.U16 [R134.64], R98 ;  /* 0x0000006286007986 */ /* 0x000fe2000c101504 */
[----:B------:R-:W-:-:S03]  /*116e0*/  @P3 IMAD.MOV.U32 R113, RZ, RZ, 0x7f800000 ;  /* 0x7f800000ff713424 */ /* 0x000fc600078e00ff */
[----:B------:R1:W-:Y:S01]  /*116f0*/  STG.E.U16 [R130.64], R95 ;  /* 0x0000005f82007986 */ /* 0x0003e2000c101504 */
[----:B0-----:R-:W-:-:S03]  /*11700*/  PRMT R101, R123, 0x7632, R101 ;  /* 0x000076327b657816 */ /* 0x001fc60000000065 */
[----:B------:R-:W-:Y:S01]  /*11710*/  STG.E.U16 [R124.64], R119 ;  /* 0x000000777c007986 */ /* 0x000fe2000c101504 */
[----:B------:R-:W-:-:S03]  /*11720*/  PRMT R94, R119, 0x7632, R94 ;  /* 0x00007632775e7816 */ /* 0x000fc6000000005e */
[----:B------:R-:W-:Y:S01]  /*11730*/  STG.E.U16 [R126.64], R123 ;  /* 0x0000007b7e007986 */ /* 0x000fe2000c101504 */
[----:B------:R-:W-:-:S03]  /*11740*/  FADD R3, R3, R108 ;  /* 0x0000006c03037221 */ /* 0x000fc60000000000 */
[----:B------:R-:W0:Y:S01]  /*11750*/  LDS.128 R124, [R0] ;  /* 0x00000000007c7984 */ /* 0x000e220000000c00 */
[----:B------:R-:W-:-:S03]  /*11760*/  @P3 FFMA.FTZ R3, R240, R113, +INF ;  /* 0x7f800000f0033423 */ /* 0x000fc60000010071 */
[----:B------:R-:W2:Y:S01]  /*11770*/  LDS.128 R120, [R224] ;  /* 0x00000000e0787984 */ /* 0x000ea20000000c00 */
[----:B------:R-:W-:-:S03]  /*11780*/  PRMT R97, R95, 0x7632, R97 ;  /* 0x000076325f617816 */ /* 0x000fc60000000061 */
[----:B------:R-:W3:Y:S01]  /*11790*/  LDS.128 R116, [R0+0x400] ;  /* 0x0004000000747984 */ /* 0x000ee20000000c00 */
[----:B------:R-:W-:-:S03]  /*117a0*/  PRMT R104, R115, 0x7632, R104 ;  /* 0x0000763273687816 */ /* 0x000fc60000000068 */
[----:B------:R-:W-:Y:S01]  /*117b0*/  STG.E.U16 [R128.64], R115 ;  /* 0x0000007380007986 */ /* 0x000fe2000c101504 */
[----:B-1----:R-:W-:-:S03]  /*117c0*/  PRMT R95, R111, 0x7632, R95 ;  /* 0x000076326f5f7816 */ /* 0x002fc6000000005f */
[----:B------:R-:W1:Y:S04]  /*117d0*/  LDS.128 R132, [R224+0x400] ;  /* 0x00040000e0847984 */ /* 0x000e680000000c00 */
[----:B------:R-:W4:Y:S04]  /*117e0*/  LDS.128 R128, [R0+0x800] ;  /* 0x0008000000807984 */ /* 0x000f280000000c00 */
[----:B------:R-:W0:Y:S04]  /*117f0*/  LDS.128 R112, [R224+0x800] ;  /* 0x00080000e0707984 */ /* 0x000e280000000c00 */
[----:B------:R-:W-:Y:S04]  /*11800*/  STG.E.U16 [R136.64], R111 ;  /* 0x0000006f88007986 */ /* 0x000fe8000c101504 */
[----:B------:R-:W0:Y:S04]  /*11810*/  LDS.128 R108, [R0+0xc00] ;  /* 0x000c0000006c7984 */ /* 0x000e280000000c00 */
[----:B------:R-:W0:Y:S01]  /*11820*/  LDS.128 R136, [R224+0xc00] ;  /* 0x000c0000e0887984 */ /* 0x000e220000000c00 */
[----:B------:R-:W-:-:S03]  /*11830*/  PRMT R98, R107, 0x7632, R98 ;  /* 0x000076326b627816 */ /* 0x000fc60000000062 */
[----:B------:R2:W-:Y:S04]  /*11840*/  STG.E.U16 [R4.64], R107 ;  /* 0x0000006b04007986 */ /* 0x0005e8000c101504 */
[----:B------:R1:W-:Y:S04]  /*11850*/  STG.E.U16 [R6.64], R103 ;  /* 0x0000006706007986 */ /* 0x0003e8000c101504 */
[----:B------:R-:W-:Y:S04]  /*11860*/  STG.E.U16 [R8.64], R99 ;  /* 0x0000006308007986 */ /* 0x000fe8000c101504 */
[----:B------:R-:W-:Y:S01]  /*11870*/  STG.E.U16 [R10.64], R97 ;  /* 0x000000610a007986 */ /* 0x000fe2000c101504 */
[----:B--2---:R-:W-:-:S03]  /*11880*/  PRMT R5, R103, 0x7632, R5 ;  /* 0x0000763267057816 */ /* 0x004fc60000000005 */
[----:B------:R-:W-:Y:S01]  /*11890*/  STG.E.U16 [R12.64], R94 ;  /* 0x0000005e0c007986 */ /* 0x000fe2000c101504 */
[----:B-1----:R-:W-:-:S03]  /*118a0*/  PRMT R7, R99, 0x7632, R7 ;  /* 0x0000763263077816 */ /* 0x002fc60000000007 */
[----:B------:R-:W-:Y:S04]  /*118b0*/  STG.E.U16 [R14.64], R101 ;  /* 0x000000650e007986 */ /* 0x000fe8000c101504 */
[----:B------:R-:W-:Y:S04]  /*118c0*/  STG.E.U16 [R16.64], R104 ;  /* 0x0000006810007986 */ /* 0x000fe8000c101504 */
[----:B------:R-:W-:Y:S04]  /*118d0*/  STG.E.U16 [R18.64], R95 ;  /* 0x0000005f12007986 */ /* 0x000fe8000c101504 */
[----:B------:R1:W-:Y:S04]  /*118e0*/  STG.E.U16 [R20.64], R98 ;  /* 0x0000006214007986 */ /* 0x0003e8000c101504 */
[----:B------:R2:W-:Y:S04]  /*118f0*/  STG.E.U16 [R22.64], R5 ;  /* 0x0000000516007986 */ /* 0x0005e8000c101504 */
[----:B------:R3:W-:Y:S04]  /*11900*/  STG.E.U16 [R24.64], R7 ;  /* 0x0000000718007986 */ /* 0x0007e8000c101504 */
[----:B0-----:R0:W-:Y:S01]  /*11910*/  STG.E.U16 [R26.64], R124 ;  /* 0x0000007c1a007986 */ /* 0x0011e2000c101504 */
[----:B-1----:R-:W-:-:S03]  /*11920*/  PRMT R21, R124, 0x7632, R21 ;  /* 0x000076327c157816 */ /* 0x002fc60000000015 */
[----:B------:R1:W-:Y:S01]  /*11930*/  STG.E.U16 [R28.64], R120 ;  /* 0x000000781c007986 */ /* 0x0003e2000c101504 */
[----:B--2---:R-:W-:-:S03]  /*11940*/  PRMT R22, R120, 0x7632, R22 ;  /* 0x0000763278167816 */ /* 0x004fc60000000016 */
[----:B---3--:R-:W-:Y:S01]  /*11950*/  STG.E.U16 [R30.64], R116 ;  /* 0x000000741e007986 */ /* 0x008fe2000c101504 */
[----:B------:R-:W-:-:S03]  /*11960*/  PRMT R23, R116, 0x7632, R23 ;  /* 0x0000763274177816 */ /* 0x000fc60000000017 */
[----:B------:R-:W-:Y:S01]  /*11970*/  STG.E.U16 [R32.64], R132 ;  /* 0x0000008420007986 */ /* 0x000fe2000c101504 */
[----:B------:R-:W-:-:S03]  /*11980*/  PRMT R24, R132, 0x7632, R24 ;  /* 0x0000763284187816 */ /* 0x000fc60000000018 */
[----:B----4-:R-:W-:Y:S01]  /*11990*/  STG.E.U16 [R34.64], R128 ;  /* 0x0000008022007986 */ /* 0x010fe2000c101504 */
[----:B------:R-:W-:-:S03]  /*119a0*/  PRMT R25, R128, 0x7632, R25 ;  /* 0x0000763280197816 */ /* 0x000fc60000000019 */
[----:B------:R2:W-:Y:S01]  /*119b0*/  STG.E.U16 [R36.64], R112 ;  /* 0x0000007024007986 */ /* 0x0005e2000c101504 */
[----:B0-----:R-:W-:-:S03]  /*119c0*/  PRMT R26, R112, 0x7632, R26 ;  /* 0x00007632701a7816 */ /* 0x001fc6000000001a */
[----:B------:R0:W-:Y:S01]  /*119d0*/  STG.E.U16 [R38.64], R108 ;  /* 0x0000006c26007986 */ /* 0x0001e2000c101504 */
[----:B------:R-:W-:-:S03]  /*119e0*/  PRMT R27, R108, 0x7632, R27 ;  /* 0x000076326c1b7816 */ /* 0x000fc6000000001b */
[----:B------:R3:W-:Y:S01]  /*119f0*/  STG.E.U16 [R40.64], R136 ;  /* 0x0000008828007986 */ /* 0x0007e2000c101504 */
[----:B-1----:R-:W-:-:S03]  /*11a00*/  PRMT R28, R136, 0x7632, R28 ;  /* 0x00007632881c7816 */ /* 0x002fc6000000001c */
[----:B------:R1:W-:Y:S04]  /*11a10*/  STG.E.U16 [R42.64], R21 ;  /* 0x000000152a007986 */ /* 0x0003e8000c101504 */
[----:B------:R4:W-:Y:S04]  /*11a20*/  STG.E.U16 [R44.64], R22 ;  /* 0x000000162c007986 */ /* 0x0009e8000c101504 */
[----:B------:R-:W-:Y:S04]  /*11a30*/  STG.E.U16 [R46.64], R23 ;  /* 0x000000172e007986 */ /* 0x000fe8000c101504 */
[----:B------:R-:W-:Y:S04]  /*11a40*/  STG.E.U16 [R48.64], R24 ;  /* 0x0000001830007986 */ /* 0x000fe8000c101504 */
[----:B------:R-:W-:Y:S04]  /*11a50*/  STG.E.U16 [R50.64], R25 ;  /* 0x0000001932007986 */ /* 0x000fe8000c101504 */
[----:B------:R-:W-:Y:S04]  /*11a60*/  STG.E.U16 [R52.64], R26 ;  /* 0x0000001a34007986 */ /* 0x000fe8000c101504 */
[----:B------:R-:W-:Y:S04]  /*11a70*/  STG.E.U16 [R54.64], R27 ;  /* 0x0000001b36007986 */ /* 0x000fe8000c101504 */
[----:B------:R-:W-:Y:S01]  /*11a80*/  STG.E.U16 [R56.64], R28 ;  /* 0x0000001c38007986 */ /* 0x000fe2000c101504 */
[----:B--2---:R-:W-:-:S03]  /*11a90*/  PRMT R37, R125, 0x7632, R37 ;  /* 0x000076327d257816 */ /* 0x004fc60000000025 */
[----:B------:R-:W-:Y:S01]  /*11aa0*/  STG.E.U16 [R58.64], R125 ;  /* 0x0000007d3a007986 */ /* 0x000fe2000c101504 */
[----:B0-----:R-:W-:-:S03]  /*11ab0*/  PRMT R38, R121, 0x7632, R38 ;  /* 0x0000763279267816 */ /* 0x001fc60000000026 */
[----:B------:R-:W-:Y:S01]  /*11ac0*/  STG.E.U16 [R60.64], R121 ;  /* 0x000000793c007986 */ /* 0x000fe2000c101504 */
[----:B------:R-:W-:-:S03]  /*11ad0*/  PRMT R39, R117, 0x7632, R39 ;  /* 0x0000763275277816 */ /* 0x000fc60000000027 */
[----:B------:R-:W-:Y:S01]  /*11ae0*/  STG.E.U16 [R62.64], R117 ;  /* 0x000000753e007986 */ /* 0x000fe2000c101504 */
[----:B---3--:R-:W-:-:S03]  /*11af0*/  PRMT R40, R133, 0x7632, R40 ;  /* 0x0000763285287816 */ /* 0x008fc60000000028 */
[----:B------:R-:W-:Y:S01]  /*11b00*/  STG.E.U16 [R64.64], R133 ;  /* 0x0000008540007986 */ /* 0x000fe2000c101504 */
[----:B------:R-:W-:-:S03]  /*11b10*/  PRMT R41, R129, 0x7632, R41 ;  /* 0x0000763281297816 */ /* 0x000fc60000000029 */
[----:B------:R-:W-:Y:S01]  /*11b20*/  STG.E.U16 [R66.64], R129 ;  /* 0x0000008142007986 */ /* 0x000fe2000c101504 */
[----:B-1----:R-:W-:-:S03]  /*11b30*/  PRMT R42, R113, 0x7632, R42 ;  /* 0x00007632712a7816 */ /* 0x002fc6000000002a */
[----:B------:R-:W-:Y:S01]  /*11b40*/  STG.E.U16 [R68.64], R113 ;  /* 0x0000007144007986 */ /* 0x000fe2000c101504 */
[----:B------:R-:W-:-:S03]  /*11b50*/  PRMT R43, R109, 0x7632, R43 ;  /* 0x000076326d2b7816 */ /* 0x000fc6000000002b */
[----:B------:R-:W-:Y:S01]  /*11b60*/  STG.E.U16 [R70.64], R109 ;  /* 0x0000006d46007986 */ /* 0x000fe2000c101504 */
[----:B----4-:R-:W-:-:S03]  /*11b70*/  PRMT R44, R137, 0x7632, R44 ;  /* 0x00007632892c7816 */ /* 0x010fc6000000002c */
[----:B------:R-:W-:Y:S04]  /*11b80*/  STG.E.U16 [R72.64], R137 ;  /* 0x0000008948007986 */ /* 0x000fe8000c101504 */
[----:B------:R-:W-:Y:S04]  /*11b90*/  STG.E.U16 [R74.64], R37 ;  /* 0x000000254a007986 */ /* 0x000fe8000c101504 */
[----:B------:R0:W-:Y:S04]  /*11ba0*/  STG.E.U16 [R76.64], R38 ;  /* 0x000000264c007986 */ /* 0x0001e8000c101504 */
[----:B------:R1:W-:Y:S04]  /*11bb0*/  STG.E.U16 [R78.64], R39 ;  /* 0x000000274e007986 */ /* 0x0003e8000c101504 */
[----:B------:R2:W-:Y:S04]  /*11bc0*/  STG.E.U16 [R80.64], R40 ;  /* 0x0000002850007986 */ /* 0x0005e8000c101504 */
[----:B------:R3:W-:Y:S04]  /*11bd0*/  STG.E.U16 [R82.64], R41 ;  /* 0x0000002952007986 */ /* 0x0007e8000c101504 */
[----:B------:R-:W-:Y:S04]  /*11be0*/  STG.E.U16 [R84.64], R42 ;  /* 0x0000002a54007986 */ /* 0x000fe8000c101504 */
[----:B------:R-:W-:Y:S04]  /*11bf0*/  STG.E.U16 [R86.64], R43 ;  /* 0x0000002b56007986 */ /* 0x000fe8000c101504 */
[----:B------:R-:W-:Y:S01]  /*11c00*/  STG.E.U16 [R88.64], R44 ;  /* 0x0000002c58007986 */ /* 0x000fe2000c101504 */
[----:B0-----:R-:W-:-:S03]  /*11c10*/  PRMT R76, R126, 0x7632, R76 ;  /* 0x000076327e4c7816 */ /* 0x001fc6000000004c */
[----:B------:R-:W-:Y:S01]  /*11c20*/  STG.E.U16 [R90.64], R126 ;  /* 0x0000007e5a007986 */ /* 0x000fe2000c101504 */
[----:B------:R-:W-:-:S03]  /*11c30*/  PRMT R77, R122, 0x7632, R77 ;  /* 0x000076327a4d7816 */ /* 0x000fc6000000004d */
[----:B------:R0:W-:Y:S01]  /*11c40*/  STG.E.U16 [R92.64], R122 ;  /* 0x0000007a5c007986 */ /* 0x0001e2000c101504 */
[----:B-1----:R-:W-:-:S03]  /*11c50*/  PRMT R78, R118, 0x7632, R78 ;  /* 0x00007632764e7816 */ /* 0x002fc6000000004e */
[----:B------:R1:W-:Y:S01]  /*11c60*/  STG.E.U16 [R140.64], R118 ;  /* 0x000000768c007986 */ /* 0x0003e2000c101504 */
[----:B------:R-:W-:-:S03]  /*11c70*/  PRMT R79, R134, 0x7632, R79 ;  /* 0x00007632864f7816 */ /* 0x000fc6000000004f */
[----:B------:R1:W-:Y:S01]  /*11c80*/  STG.E.U16 [R142.64], R134 ;  /* 0x000000868e007986 */ /* 0x0003e2000c101504 */
[----:B--2---:R-:W-:-:S03]  /*11c90*/  PRMT R80, R130, 0x7632, R80 ;  /* 0x0000763282507816 */ /* 0x004fc60000000050 */
[----:B------:R1:W-:Y:S01]  /*11ca0*/  STG.E.U16 [R144.64], R130 ;  /* 0x0000008290007986 */ /* 0x0003e2000c101504 */
[----:B------:R-:W-:-:S03]  /*11cb0*/  PRMT R81, R114, 0x7632, R81 ;  /* 0x0000763272517816 */ /* 0x000fc60000000051 */
[----:B------:R1:W-:Y:S01]  /*11cc0*/  STG.E.U16 [R146.64], R114 ;  /* 0x0000007292007986 */ /* 0x0003e2000c101504 */
[----:B---3--:R-:W-:-:S03]  /*11cd0*/  PRMT R82, R110, 0x7632, R82 ;  /* 0x000076326e527816 */ /* 0x008fc60000000052 */
[----:B------:R1:W-:Y:S01]  /*11ce0*/  STG.E.U16 [R148.64], R110 ;  /* 0x0000006e94007986 */ /* 0x0003e2000c101504 */
[----:B------:R-:W-:-:S03]  /*11cf0*/  PRMT R83, R138, 0x7632, R83 ;  /* 0x000076328a537816 */ /* 0x000fc60000000053 */
[----:B------:R1:W-:Y:S04]  /*11d00*/  STG.E.U16 [R150.64], R138 ;  /* 0x0000008a96007986 */ /* 0x0003e8000c101504 */
[----:B------:R1:W-:Y:S04]  /*11d10*/  STG.E.U16 [R152.64], R76 ;  /* 0x0000004c98007986 */ /* 0x0003e8000c101504 */
[----:B------:R1:W-:Y:S04]  /*11d20*/  STG.E.U16 [R154.64], R77 ;  /* 0x0000004d9a007986 */ /* 0x0003e8000c101504 */
[----:B------:R1:W-:Y:S04]  /*11d30*/  STG.E.U16 [R156.64], R78 ;  /* 0x0000004e9c007986 */ /* 0x0003e8000c101504 */
[----:B------:R1:W-:Y:S04]  /*11d40*/  STG.E.U16 [R158.64], R79 ;  /* 0x0000004f9e007986 */ /* 0x0003e8000c101504 */
[----:B------:R1:W-:Y:S04]  /*11d50*/  STG.E.U16 [R160.64], R80 ;  /* 0x00000050a0007986 */ /* 0x0003e8000c101504 */
[----:B------:R1:W-:Y:S04]  /*11d60*/  STG.E.U16 [R162.64], R81 ;  /* 0x00000051a2007986 */ /* 0x0003e8000c101504 */
[----:B------:R1:W-:Y:S04]  /*11d70*/  STG.E.U16 [R164.64], R82 ;  /* 0x00000052a4007986 */ /* 0x0003e8000c101504 */
[----:B------:R1:W-:Y:S01]  /*11d80*/  STG.E.U16 [R166.64], R83 ;  /* 0x00000053a6007986 */ /* 0x0003e2000c101504 */
[----:B0-----:R-:W-:-:S03]  /*11d90*/  PRMT R92, R127, 0x7632, R92 ;  /* 0x000076327f5c7816 */ /* 0x001fc6000000005c */
[----:B------:R1:W-:Y:S01]  /*11da0*/  STG.E.U16 [R168.64], R127 ;  /* 0x0000007fa8007986 */ /* 0x0003e2000c101504 */
[----:B------:R-:W-:-:S03]  /*11db0*/  PRMT R93, R123, 0x7632, R93 ;  /* 0x000076327b5d7816 */ /* 0x000fc6000000005d */
        /* <DEDUP_REMOVED lines=21> */
[----:B------:R-:W-:Y:S01]  /*11f10*/  BAR.SYNC.DEFER_BLOCKING 0x0 ;  /* 0x0000000000007b1d */ /* 0x000fe20000010000 */
[----:B------:R-:W-:-:S02]  /*11f20*/  FSETP.NEU.AND P3, PT, R240, RZ, PT ;  /* 0x000000fff000720b */ /* 0x000fc40003f6d000 */
[----:B------:R-:W-:Y:S02]  /*11f30*/  FSETP.NEU.AND P2, PT, R242, RZ, PT ;  /* 0x000000fff200720b */ /* 0x000fe40003f4d000 */
[----:B------:R-:W-:Y:S02]  /*11f40*/  FSETP.NEU.AND P1, PT, R241, RZ, PT ;  /* 0x000000fff100720b */ /* 0x000fe40003f2d000 */
[----:B------:R-:W-:Y:S02]  /*11f50*/  FSEL R0, R3, -INF , P3 ;  /* 0xff80000003007808 */ /* 0x000fe40001800000 */
[----:B------:R-:W-:Y:S02]  /*11f60*/  FSEL R7, R100, -INF , P4 ;  /* 0xff80000064077808 */ /* 0x000fe40002000000 */
[----:B------:R-:W-:Y:S02]  /*11f70*/  FSEL R96, R96, -INF , P2 ;  /* 0xff80000060607808 */ /* 0x000fe40001000000 */
[----:B------:R-:W-:Y:S01]  /*11f80*/  FSEL R5, R2, -INF , P1 ;  /* 0xff80000002057808 */ /* 0x000fe20000800000 */
[----:B------:R-:W-:Y:S01]  /*11f90*/  FFMA R11, R0, 0.69314718246459960938, R225 ;  /* 0x3f317218000b7823 */ /* 0x000fe200000000e1 */
[----:B------:R-:W-:Y:S01]  /*11fa0*/  LOP3.LUT R0, R245, 0x70, RZ, 0xc0, !PT ;  /* 0x00000070f5007812 */ /* 0x000fe200078ec0ff */
[----:B------:R-:W-:-:S02]  /*11fb0*/  FFMA R8, R7, 0.69314718246459960938, R228 ;  /* 0x3f31721807087823 */ /* 0x000fc400000000e4 */
[----:B------:R-:W-:Y:S02]  /*11fc0*/  FFMA R9, R96, 0.69314718246459960938, R227 ;  /* 0x3f31721860097823 */ /* 0x000fe400000000e3 */
[----:B------:R-:W-:-:S05]  /*11fd0*/  FFMA R10, R5, 0.69314718246459960938, R226 ;  /* 0x3f317218050a7823 */ /* 0x000fca00000000e2 */
[----:B------:R1:W-:Y:S04]  /*11fe0*/  STS.128 [R0], R8 ;  /* 0x0000000800007388 */ /* 0x0003e80000000c00 */
[----:B------:R-:W-:Y:S06]  /*11ff0*/  BAR.SYNC.DEFER_BLOCKING 0x0 ;  /* 0x0000000000007b1d */ /* 0x000fec0000010000 */
[----:B------:R-:W-:Y:S05]  /*12000*/  @P0 EXIT ;  /* 0x000000000000094d */ /* 0x000fea0003800000 */
[----:B-1----:R-:W0:Y:S01]  /*12010*/  LDS R229, [R229] ;  /* 0x00000000e5e57984 */ /* 0x002e220000000800 */
[----:B------:R-:W-:Y:S01]  /*12020*/  IMAD R0, R246, c[0x0][0x1cc], RZ ;  /* 0x00007300f6007a24 */ /* 0x000fe200078e02ff */
[C---:B------:R-:W-:Y:S01]  /*12030*/  SHF.L.U32 R3, R244.reuse, 0x2, RZ ;  /* 0x00000002f4037819 */ /* 0x040fe200000006ff */
[----:B------:R-:W-:-:S03]  /*12040*/  IMAD.HI R5, R244, 0x4, RZ ;  /* 0x00000004f4057827 */ /* 0x000fc600078e02ff */
[C---:B------:R-:W-:Y:S01]  /*12050*/  SHF.L.U32 R2, R0.reuse, 0x2, RZ ;  /* 0x0000000200027819 */ /* 0x040fe200000006ff */
[----:B------:R-:W-:-:S03]  /*12060*/  IMAD.HI R0, R0, 0x4, RZ ;  /* 0x0000000400007827 */ /* 0x000fc600078e02ff */
[----:B------:R-:W-:-:S04]  /*12070*/  IADD3 R2, P0, P1, R3, c[0x0][0x180], R2 ;  /* 0x0000600003027a10 */ /* 0x000fc8000791e002 */
[----:B------:R-:W-:-:S05]  /*12080*/  IADD3.X R3, R5, c[0x0][0x184], R0, P0, P1 ;  /* 0x0000610005037a10 */ /* 0x000fca00007e2400 */
[----:B0-----:R-:W-:Y:S01]  /*12090*/  STG.E [R2.64], R229 ;  /* 0x000000e502007986 */ /* 0x001fe2000c101904 */
[----:B------:R-:W-:Y:S05]  /*120a0*/  EXIT ;  /* 0x000000000000794d */ /* 0x000fea0003800000 */
.L_x_2:
[----:B------:R-:W-:-:S00]  /*120b0*/  BRA `(.L_x_2) ;  /* 0xfffffff000007947 */ /* 0x000fc0000383ffff */
[----:B------:R-:W-:-:S00]  /*120c0*/  NOP ;  /* 0x0000000000007918 */ /* 0x000fc00000000000 */
        /* <DEDUP_REMOVED lines=11> */
.L_x_3:


//--------------------- .nv.global.init           --------------------------
	.section	.nv.global.init,"aw",@progbits
.nv.global.init:
	.type		_$_str,@object
	.size		_$_str,(.L_0 - _$_str)
_$_str:
        /*0000*/ 	.byte	0x5f, 0x5f, 0x43, 0x55, 0x44, 0x41, 0x5f, 0x46, 0x54, 0x5a, 0x00
.L_0:


//--------------------- .nv.shared.attn_fwd       --------------------------
	.section	.nv.shared.attn_fwd,"aw",@nobits
	.sectionflags	@""
	.align	16
